// cutlass_sweep.examples — 69_hopper_mixed_dtype_grouped_gemm/69_hopper_mixed_dtype_grouped_gemm.cu @ arch=sm_90
// __CUTLASS_EXAMPLE_DIR__=69_hopper_mixed_dtype_grouped_gemm
/***************************************************************************************************
 * Copyright (c) 2023 - 2025 NVIDIA CORPORATION & AFFILIATES. All rights reserved.
 * SPDX-License-Identifier: BSD-3-Clause
 *
 * Redistribution and use in source and binary forms, with or without
 * modification, are permitted provided that the following conditions are met:
 *
 * 1. Redistributions of source code must retain the above copyright notice, this
 * list of conditions and the following disclaimer.
 *
 * 2. Redistributions in binary form must reproduce the above copyright notice,
 * this list of conditions and the following disclaimer in the documentation
 * and/or other materials provided with the distribution.
 *
 * 3. Neither the name of the copyright holder nor the names of its
 * contributors may be used to endorse or promote products derived from
 * this software without specific prior written permission.
 *
 * THIS SOFTWARE IS PROVIDED BY THE COPYRIGHT HOLDERS AND CONTRIBUTORS "AS IS"
 * AND ANY EXPRESS OR IMPLIED WARRANTIES, INCLUDING, BUT NOT LIMITED TO, THE
 * IMPLIED WARRANTIES OF MERCHANTABILITY AND FITNESS FOR A PARTICULAR PURPOSE ARE
 * DISCLAIMED. IN NO EVENT SHALL THE COPYRIGHT HOLDER OR CONTRIBUTORS BE LIABLE
 * FOR ANY DIRECT, INDIRECT, INCIDENTAL, SPECIAL, EXEMPLARY, OR CONSEQUENTIAL
 * DAMAGES (INCLUDING, BUT NOT LIMITED TO, PROCUREMENT OF SUBSTITUTE GOODS OR
 * SERVICES; LOSS OF USE, DATA, OR PROFITS; OR BUSINESS INTERRUPTION) HOWEVER
 * CAUSED AND ON ANY THEORY OF LIABILITY, WHETHER IN CONTRACT, STRICT LIABILITY,
 * OR TORT (INCLUDING NEGLIGENCE OR OTHERWISE) ARISING IN ANY WAY OUT OF THE USE
 * OF THIS SOFTWARE, EVEN IF ADVISED OF THE POSSIBILITY OF SUCH DAMAGE.
 *
 **************************************************************************************************/

/*! \file
    \brief 
    Hopper Mixed-input Grouped GEMM example using CUTLASS 3 APIs for NVIDIA Hopper architecture. 
    See 55_hopper_mixed_dtype_gemm.cu for more details about Mixed-input GEMMs.

    Limitations:
      1) Only support row-wise scaling. Zero-points and block-wise scaling is currently not supported.

    To run this example:

      $ ./examples/69_hopper_mixed_dtype_grouped_gemm/69_hopper_mixed_dtype_grouped_gemm --m=2048 --n=2048 --k=2048 --mode=1 --groups=10

      The above example command makes all 10 groups to be sized at the given m, n, k sizes.
      Skipping any of the problem dimensions randomizes it across the different groups.
      Same applies for alpha and beta values that are randomized across the different groups.
*/

#include <iostream>
#include <fstream>
#include <sstream>
#include <vector>
#include <numeric>
#include <typeinfo>
#include <float.h>

#include "cutlass/cutlass.h"

#include "cute/tensor.hpp"
#include "cutlass/tensor_ref.h"
#include "cutlass/epilogue/collective/default_epilogue.hpp"
#include "cutlass/epilogue/thread/linear_combination.h"
#include "cutlass/gemm/dispatch_policy.hpp"
#include "cutlass/gemm/group_array_problem_shape.hpp"
#include "cutlass/gemm/collective/collective_builder.hpp"
#include "cutlass/epilogue/collective/collective_builder.hpp"
#include "cutlass/gemm/device/gemm_universal_adapter.h"
#include "cutlass/gemm/kernel/gemm_universal.hpp"

#include "cutlass/util/command_line.h"
#include "cutlass/util/distribution.h"
#include "cutlass/util/host_tensor.h"
#include "cutlass/util/packed_stride.hpp"
#include "cutlass/util/tensor_view_io.h"
#include "cutlass/util/reference/device/gemm.h"
#include "cutlass/util/reference/device/tensor_compare.h"
#include "cutlass/util/reference/device/tensor_fill.h"
#include "cutlass/util/reference/host/tensor_fill.h"
#include "cutlass/util/reference/host/tensor_copy.h"
#include "cutlass/util/reference/host/tensor_compare.h"
#include "cutlass/util/reference/host/tensor_norm.h"
#include "cutlass/util/reference/host/gett.hpp"
#include "cutlass/util/mixed_dtype_utils.hpp"

#include "helper.h"
#include "grouped_mixed_dtype_utils.hpp"

using namespace cute;
using ProblemShape = cutlass::gemm::GroupProblemShape<Shape<int,int,int>>; // <M,N,K> per group
using MmaType = cutlass::bfloat16_t;
using QuantType = cutlass::float_e5m2_t;
#if defined(CUTLASS_ARCH_MMA_MODIFIABLE_TMA_SM90_SUPPORTED)

/////////////////////////////////////////////////////////////////////////////////////////////////
/// GEMM kernel configurations
/////////////////////////////////////////////////////////////////////////////////////////////////
constexpr int TileShapeK = 128 * 8 / sizeof_bits<MmaType>::value;

// A matrix configuration
using         ElementA    = MmaType;
using         LayoutA     = cutlass::layout::RowMajor;                      // Layout type for A matrix operand
constexpr int AlignmentA  = 128 / cutlass::sizeof_bits<ElementA>::value;    // Alignment of A matrix in units of elements (up to 16 bytes)

// B matrix configuration
using         ElementB    = QuantType;                                      // Element type for B matrix operand
using         LayoutB     = cutlass::layout::ColumnMajor;                   // Layout type for B matrix operand
constexpr int AlignmentB  = 128 / cutlass::sizeof_bits<ElementB>::value;    // Memory access granularity/alignment of B matrix in units of elements (up to 16 bytes)

// This example manually swaps and transposes, so keep transpose of input layouts
using LayoutA_Transpose = typename cutlass::layout::LayoutTranspose<LayoutA>::type;
using LayoutB_Transpose = typename cutlass::layout::LayoutTranspose<LayoutB>::type;

using ElementZero = cutlass::bfloat16_t;
using ElementScale = cutlass::bfloat16_t;
using LayoutScale = cutlass::layout::RowMajor;

// C/D matrix configuration
using         ElementC    = cutlass::half_t;                                // Element type for C and D matrix operands
using         LayoutC     = cutlass::layout::RowMajor;                      // Layout type for C and D matrix operands
constexpr int AlignmentC  = 128 / cutlass::sizeof_bits<ElementC>::value;    // Memory access granularity/alignment of C matrix in units of elements (up to 16 bytes)

// D matrix configuration
using         ElementD    = ElementC;
using         LayoutD     = LayoutC;
constexpr int AlignmentD  = 128 / cutlass::sizeof_bits<ElementD>::value;

// Core kernel configurations
using ElementAccumulator  = float;                                          // Element type for internal accumulation
using ArchTag             = cutlass::arch::Sm90;                            // Tag indicating the minimum SM that supports the intended feature
using OperatorClass       = cutlass::arch::OpClassTensorOp;                 // Operator class tag
using TileShape           = Shape<_128,_16,cute::Int<TileShapeK>>;                           // Threadblock-level tile size
using ClusterShape        = Shape<_1,_1,_1>;                                // Shape of the threadblocks in a cluster
using StageCountType = cutlass::gemm::collective::StageCountAuto;           // Stage count maximized based on the tile size
using KernelSchedule = cutlass::gemm::KernelPtrArrayTmaWarpSpecializedCooperative;
using EpilogueSchedule = cutlass::epilogue::PtrArrayTmaWarpSpecializedCooperative; // Epilogue to launch

using CollectiveEpilogue = typename cutlass::epilogue::collective::CollectiveBuilder<
    cutlass::arch::Sm90, cutlass::arch::OpClassTensorOp,
    TileShape, ClusterShape,
    cutlass::epilogue::collective::EpilogueTileAuto,
    ElementAccumulator, ElementAccumulator,
    ElementC, typename cutlass::layout::LayoutTranspose<LayoutC>::type *, AlignmentC,
    ElementD, typename cutlass::layout::LayoutTranspose<LayoutD>::type *, AlignmentD,
    EpilogueSchedule
  >::CollectiveOp;

using CollectiveMainloopConvertOnly = typename cutlass::gemm::collective::CollectiveBuilder<
    ArchTag, OperatorClass,
    ElementB, LayoutB_Transpose *, AlignmentB,
    ElementA, LayoutA_Transpose *, AlignmentA,
    ElementAccumulator,
    TileShape, ClusterShape,
    cutlass::gemm::collective::StageCountAutoCarveout<
      static_cast<int>(sizeof(typename CollectiveEpilogue::SharedStorage))>,
    KernelSchedule
  >::CollectiveOp;

using GemmKernelConvertOnly = cutlass::gemm::kernel::GemmUniversal<
    ProblemShape,
    CollectiveMainloopConvertOnly,
    CollectiveEpilogue
>;

using GemmConvertOnly = cutlass::gemm::device::GemmUniversalAdapter<GemmKernelConvertOnly>;

// =========================================================== MIXED INPUT WITH SCALES ===========================================================================
// The Scale information must get paired with the operand that will be scaled. In this example, B is scaled so we make a tuple of B's information and the scale information.
using CollectiveMainloopScaleOnly = typename cutlass::gemm::collective::CollectiveBuilder<
    ArchTag, OperatorClass,
    cute::tuple<ElementB, ElementScale>, LayoutB_Transpose *, AlignmentB,
    ElementA, LayoutA_Transpose *, AlignmentA,
    ElementAccumulator,
    TileShape, ClusterShape,
    cutlass::gemm::collective::StageCountAutoCarveout<
      static_cast<int>(sizeof(typename CollectiveEpilogue::SharedStorage))>,
    KernelSchedule
  >::CollectiveOp;

using GemmKernelScaleOnly = cutlass::gemm::kernel::GemmUniversal<
    ProblemShape, 
    CollectiveMainloopScaleOnly,
    CollectiveEpilogue
>;

using GemmScaleOnly = cutlass::gemm::device::GemmUniversalAdapter<GemmKernelScaleOnly>;

using StrideA = typename GemmConvertOnly::GemmKernel::InternalStrideA;
using StrideB = typename GemmConvertOnly::GemmKernel::InternalStrideB;
using StrideC = typename GemmConvertOnly::GemmKernel::InternalStrideC;
using StrideD = typename GemmConvertOnly::GemmKernel::InternalStrideD;
using StrideC_ref = cutlass::detail::TagToStrideC_t<LayoutC>;
using StrideD_ref = cutlass::detail::TagToStrideC_t<LayoutD>;
using StrideS = typename CollectiveMainloopScaleOnly::StrideScale;
using StrideS_ref = cutlass::detail::TagToStrideB_t<LayoutScale>;

// Host-side allocations
std::vector<int64_t> offset_A;
std::vector<int64_t> offset_B;
std::vector<int64_t> offset_B_dq;
std::vector<int64_t> offset_C;
std::vector<int64_t> offset_D;
std::vector<int64_t> offset_scale;
std::vector<int64_t> offset_zero;

std::vector<StrideA> stride_A_host;
std::vector<StrideB> stride_B_host;
std::vector<StrideC> stride_C_host;
std::vector<StrideD> stride_D_host;
std::vector<StrideC_ref> stride_C_host_ref;
std::vector<StrideD_ref> stride_D_host_ref;
std::vector<StrideS> stride_S_host;
std::vector<StrideS_ref> stride_S_host_ref;

std::vector<ElementAccumulator> alpha_host;
std::vector<ElementAccumulator> beta_host;

uint64_t seed = 2020;

// Device-side allocations
cutlass::DeviceAllocation<typename ProblemShape::UnderlyingProblemShape> problem_sizes;

cutlass::DeviceAllocation<MmaType> block_A;
cutlass::DeviceAllocation<QuantType> block_B;
cutlass::DeviceAllocation<MmaType> block_B_dq;
cutlass::DeviceAllocation<ElementScale> block_scale;
cutlass::DeviceAllocation<ElementZero> block_zero;
cutlass::DeviceAllocation<ElementC> block_C;
cutlass::DeviceAllocation<typename GemmConvertOnly::EpilogueOutputOp::ElementOutput> block_D;
cutlass::DeviceAllocation<typename GemmConvertOnly::EpilogueOutputOp::ElementOutput> block_ref_D;

cutlass::DeviceAllocation<const MmaType *> ptr_A;
cutlass::DeviceAllocation<const QuantType *> ptr_B;
cutlass::DeviceAllocation<const MmaType *> ptr_B_dq;
cutlass::DeviceAllocation<const ElementScale *> ptr_scale;
cutlass::DeviceAllocation<const ElementZero *> ptr_zero;
cutlass::DeviceAllocation<const ElementC *> ptr_C;
cutlass::DeviceAllocation<typename GemmConvertOnly::EpilogueOutputOp::ElementOutput *> ptr_D;

cutlass::DeviceAllocation<StrideA> stride_A;
cutlass::DeviceAllocation<StrideB> stride_B;
cutlass::DeviceAllocation<StrideC> stride_C;
cutlass::DeviceAllocation<StrideD> stride_D;
cutlass::DeviceAllocation<StrideC_ref> stride_C_ref;
cutlass::DeviceAllocation<StrideD_ref> stride_D_ref;
cutlass::DeviceAllocation<StrideS_ref> stride_S_ref;
cutlass::DeviceAllocation<StrideS> stride_S;

// Note, this is an array of pointers to alpha and beta scaling values per group
cutlass::DeviceAllocation<ElementAccumulator*> alpha_device;
cutlass::DeviceAllocation<ElementAccumulator*> beta_device;
cutlass::DeviceAllocation<ElementAccumulator> block_alpha;
cutlass::DeviceAllocation<ElementAccumulator> block_beta;

#endif // defined(CUTLASS_ARCH_MMA_MODIFIABLE_TMA_SM90_SUPPORTED)

/////////////////////////////////////////////////////////////////////////////////////////////////
/// Testbed utility types
/////////////////////////////////////////////////////////////////////////////////////////////////

using Options = GroupedMixedDtypeOptions<QuantType>;

#if defined(CUTLASS_ARCH_MMA_MODIFIABLE_TMA_SM90_SUPPORTED)

/////////////////////////////////////////////////////////////////////////////////////////////////
/// GEMM setup and evaluation
/////////////////////////////////////////////////////////////////////////////////////////////////

/// Allocates device-side data
void allocate(Options const& options) {
  int64_t total_elements_A = 0;
  int64_t total_elements_B = 0;
  int64_t total_elements_B_dq = 0;
  int64_t total_elements_C = 0;
  int64_t total_elements_D = 0;
  int64_t total_elements_scale = 0;
  int64_t total_elements_zero = 0;

  for (int32_t i = 0; i < options.groups; ++i) {

    auto problem = options.problem_sizes_host.at(i);
    auto M = get<0>(problem);
    auto N = get<1>(problem);
    auto K = get<2>(problem);

    int const scale_k = cutlass::ceil_div(options.k, options.c);

    offset_A.push_back(total_elements_A);
    offset_B.push_back(total_elements_B * cutlass::sizeof_bits<QuantType>::value / 8);
    offset_B_dq.push_back(total_elements_B_dq);
    offset_C.push_back(total_elements_C);
    offset_D.push_back(total_elements_D);
    offset_scale.push_back(total_elements_scale);
    offset_zero.push_back(total_elements_zero);

    int64_t elements_A = M * K;
    int64_t elements_B = K * N ;
    int64_t elements_B_dq = K * N;
    int64_t elements_C = M * N;
    int64_t elements_D = M * N;
    int64_t elements_scale = scale_k * N;
    int64_t elements_zero = scale_k * N;

    total_elements_A += elements_A;
    total_elements_B += elements_B;
    total_elements_B_dq += elements_B_dq;
    total_elements_C += elements_C;
    total_elements_D += elements_D;
    total_elements_scale += elements_scale;
    total_elements_zero += elements_zero;

    stride_A_host.push_back(cutlass::make_cute_packed_stride(StrideA{}, {M, K, 1}));
    stride_B_host.push_back(cutlass::make_cute_packed_stride(StrideB{}, {N, K, 1}));
    stride_C_host.push_back(cutlass::make_cute_packed_stride(StrideC{}, {N, M, 1}));
    stride_D_host.push_back(cutlass::make_cute_packed_stride(StrideD{}, {N, M, 1}));
    stride_C_host_ref.push_back(cutlass::make_cute_packed_stride(StrideC_ref{}, {M, N, 1}));
    stride_D_host_ref.push_back(cutlass::make_cute_packed_stride(StrideD_ref{}, {M, N, 1}));
    stride_S_host_ref.push_back(cutlass::make_cute_packed_stride(StrideS_ref{}, {N, scale_k, 1}));
    stride_S_host.push_back(cutlass::make_cute_packed_stride(StrideS{}, {N, scale_k, 1}));
  }

  block_A.reset(total_elements_A);
  block_B.reset(total_elements_B);
  block_B_dq.reset(total_elements_B_dq);
  block_C.reset(total_elements_C);
  block_D.reset(total_elements_D);
  block_ref_D.reset(total_elements_D);
  block_scale.reset(total_elements_scale);
  block_zero.reset(total_elements_zero);

  block_alpha.reset(options.groups);
  block_beta.reset(options.groups);
}

/// Initialize operands to be used in the GEMM and reference GEMM
void initialize(Options &options) {

  uint64_t seed = 2020;

  problem_sizes.reset(options.groups);
  problem_sizes.copy_from_host(options.problem_sizes_host.data());

  //
  // Assign pointers
  //

  std::vector<MmaType *> ptr_A_host(options.groups);
  std::vector<QuantType *> ptr_B_host(options.groups);
  std::vector<MmaType *> ptr_B_dq_host(options.groups);
  std::vector<ElementC *> ptr_C_host(options.groups);
  std::vector<ElementC *> ptr_D_host(options.groups);
  std::vector<ElementScale *> ptr_scale_host(options.groups);
  std::vector<ElementZero *> ptr_zero_host(options.groups);
  std::vector<ElementAccumulator *> ptr_alpha_host(options.groups);
  std::vector<ElementAccumulator *> ptr_beta_host(options.groups);

  for (int32_t i = 0; i < options.groups; ++i) {
    ptr_A_host.at(i) = block_A.get() + offset_A.at(i);
    ptr_B_host.at(i) = block_B.get() + offset_B.at(i);
    ptr_B_dq_host.at(i) = block_B_dq.get() + offset_B_dq.at(i);
    ptr_C_host.at(i) = block_C.get() + offset_C.at(i);
    ptr_D_host.at(i) = block_D.get() + offset_D.at(i);
    ptr_scale_host.at(i) = block_scale.get() + offset_scale.at(i);
    ptr_zero_host.at(i) = block_zero.get() + offset_zero.at(i);
    alpha_host.push_back((options.alpha == FLT_MAX) ? static_cast<ElementAccumulator>((rand() % 5) + 1) : options.alpha);
    beta_host.push_back((options.beta == FLT_MAX) ? static_cast<ElementAccumulator>(rand() % 5) : options.beta);
    ptr_alpha_host.at(i) = block_alpha.get() + i;
    ptr_beta_host.at(i) = block_beta.get() + i;
  }

  ptr_A.reset(options.groups);
  ptr_A.copy_from_host(ptr_A_host.data());

  ptr_B.reset(options.groups);
  ptr_B.copy_from_host(ptr_B_host.data());

  ptr_B_dq.reset(options.groups);
  ptr_B_dq.copy_from_host(ptr_B_dq_host.data());

  ptr_C.reset(options.groups);
  ptr_C.copy_from_host(ptr_C_host.data());

  ptr_D.reset(options.groups);
  ptr_D.copy_from_host(ptr_D_host.data());

  ptr_scale.reset(options.groups);
  ptr_scale.copy_from_host(ptr_scale_host.data());

  ptr_zero.reset(options.groups);
  ptr_zero.copy_from_host(ptr_zero_host.data());

  stride_A.reset(options.groups);
  stride_A.copy_from_host(stride_A_host.data());

  stride_B.reset(options.groups);
  stride_B.copy_from_host(stride_B_host.data());

  stride_C.reset(options.groups);
  stride_C.copy_from_host(stride_C_host.data());

  stride_D.reset(options.groups);
  stride_D.copy_from_host(stride_D_host.data());

  stride_C_ref.reset(options.groups);
  stride_C_ref.copy_from_host(stride_C_host_ref.data());

  stride_D_ref.reset(options.groups);
  stride_D_ref.copy_from_host(stride_D_host_ref.data());

  stride_S_ref.reset(options.groups);
  stride_S_ref.copy_from_host(stride_S_host_ref.data());

  stride_S.reset(options.groups);
  stride_S.copy_from_host(stride_S_host.data());

  alpha_device.reset(options.groups);
  alpha_device.copy_from_host(ptr_alpha_host.data());
  beta_device.reset(options.groups);
  beta_device.copy_from_host(ptr_beta_host.data());

  initialize_tensor(block_A, seed + 2023);
  initialize_tensor(block_B, seed + 2022);
  initialize_tensor(block_C, seed + 2021);
  initialize_scale(block_scale, options);
  initialize_zero(block_zero, options);
  block_alpha.copy_from_host(alpha_host.data());
  block_beta.copy_from_host(beta_host.data());

  problem_sizes.reset(options.groups);
  // Reverse MN -> NM for SwapAB
  for (int32_t i = 0; i < options.groups; ++i) {
    auto [M, N, K] = options.problem_sizes_host[i];
    options.problem_sizes_host[i] = make_tuple(N, M, K);
  }
  problem_sizes.copy_from_host(options.problem_sizes_host.data());
}

/// Populates a Gemm::Arguments structure from the given commandline options
template <typename Gemm>
typename Gemm::Arguments args_from_options(Options const& options, bool host_problem_shapes_available = true)
{ 
  cutlass::KernelHardwareInfo hw_info;
  // Change device_id to another value if you are running on a machine with multiple GPUs and wish
  // to use a GPU other than that with device ID 0.
  hw_info.device_id = 0;
  hw_info.sm_count = cutlass::KernelHardwareInfo::query_device_multiprocessor_count(hw_info.device_id);

  typename Gemm::Arguments arguments;
  decltype(arguments.epilogue.thread) fusion_args;

  if (options.alpha != FLT_MAX && options.beta != FLT_MAX) {
    // If both alpha/beta are provided (via cmd line args) and are scalar, i.e., same alpha/beta applies to all batches.
    fusion_args.alpha = options.alpha;
    fusion_args.beta = options.beta;
    fusion_args.alpha_ptr = nullptr;
    fusion_args.beta_ptr = nullptr;
    fusion_args.alpha_ptr_array = nullptr;
    fusion_args.beta_ptr_array = nullptr;
    // Single alpha and beta for all groups
    fusion_args.dAlpha = {cute::_0{}, cute::_0{}, 0};
    fusion_args.dBeta = {cute::_0{}, cute::_0{}, 0};
  }
  else {
    // If pointers to alpha/beta are provided, i.e., alpha/beta can differ between batches/groups.
    fusion_args.alpha = 0;
    fusion_args.beta = 0;
    fusion_args.alpha_ptr = nullptr;
    fusion_args.beta_ptr = nullptr;
    fusion_args.alpha_ptr_array = alpha_device.get();
    fusion_args.beta_ptr_array = beta_device.get();
    // One alpha and beta per each group
    fusion_args.dAlpha = {cute::_0{}, cute::_0{}, 1};
    fusion_args.dBeta = {cute::_0{}, cute::_0{}, 1};
  }

  if constexpr (Gemm::CollectiveMainloop::KernelConversionMode == Gemm::CollectiveMainloop::ConversionMode::DirectConvert) {
    arguments = typename Gemm::Arguments {
      cutlass::gemm::GemmUniversalMode::kGrouped,
      {options.groups, problem_sizes.get(), nullptr},
      {ptr_B.get(), stride_B.get(), ptr_A.get(), stride_A.get()},
      {fusion_args, ptr_C.get(), stride_C.get(), ptr_D.get(), stride_D.get()},
      hw_info
    };
  }
  else if constexpr (Gemm::CollectiveMainloop::KernelConversionMode == Gemm::CollectiveMainloop::ConversionMode::ConvertAndScale) {
    arguments = typename Gemm::Arguments {
      cutlass::gemm::GemmUniversalMode::kGrouped,
      {options.groups, problem_sizes.get(), nullptr},
      {ptr_B.get(), stride_B.get(), ptr_A.get(), stride_A.get(), ptr_scale.get(), stride_S.get(), options.c},
      {fusion_args, ptr_C.get(), stride_C.get(), ptr_D.get(), stride_D.get()},
      hw_info
    };
  } 
  else {
    std::cerr << "Invalid mode " << options.mode << ". Must be 0, 1 or 2." << std::endl;
    exit(-1);
  }
  return arguments;
}

bool verify(Options const& options) {
  bool passed = true;

  constexpr bool IsFP8Input = cute::is_same_v<MmaType, cutlass::float_e4m3_t> || cute::is_same_v<MmaType, cutlass::float_e5m2_t>;
  using FP8Sched = cute::conditional_t<size<0>(TileShape{}) == 64, cutlass::gemm::KernelTmaWarpSpecializedPingpongFP8FastAccum, cutlass::gemm::KernelTmaWarpSpecializedCooperativeFP8FastAccum>;
  using ScheduleRef = cute::conditional_t<IsFP8Input, FP8Sched, cutlass::gemm::collective::KernelScheduleAuto>;


  using CollectiveMainloopRef = typename cutlass::gemm::collective::CollectiveBuilder<
    ArchTag, OperatorClass,
    MmaType, LayoutA, AlignmentA,
    MmaType, LayoutB, AlignmentB,
    ElementAccumulator,
    TileShape, ClusterShape,
    cutlass::gemm::collective::StageCountAuto,
    ScheduleRef
  >::CollectiveOp;

  using CollectiveEpilogueRef = typename cutlass::epilogue::collective::CollectiveBuilder<
    cutlass::arch::Sm90, cutlass::arch::OpClassTensorOp,
    TileShape, ClusterShape,
    cutlass::epilogue::collective::EpilogueTileAuto,
    ElementAccumulator, ElementAccumulator,
    ElementC, LayoutC, AlignmentC,
    ElementD, LayoutD, AlignmentD,
    cutlass::epilogue::NoSmemWarpSpecialized
  >::CollectiveOp;

  using GemmKernelRef = cutlass::gemm::kernel::GemmUniversal<
    Shape<int,int,int>, // Indicates ProblemShape
    CollectiveMainloopRef,
    CollectiveEpilogueRef
  >;

  using GemmRef = cutlass::gemm::device::GemmUniversalAdapter<GemmKernelRef>;
  using StrideA_verif = typename GemmRef::GemmKernel::StrideA;
  using StrideB_verif = typename GemmRef::GemmKernel::StrideB;
  using StrideC_verif = typename GemmRef::GemmKernel::StrideC;
  using StrideD_verif = typename GemmRef::GemmKernel::StrideD;

  const ElementD epsilon(1e-2f);
  const ElementD non_zero_floor(1e-4f);

  for (int32_t i = 0; i < options.groups; ++i) {
    auto problem = options.problem_sizes_host.at(i);
    // we don't swap and transpose in the verify so revert the problem shape.
    auto N = get<0>(problem);
    auto M = get<1>(problem);
    auto K = get<2>(problem);
    if (M == 0) {
      continue;
    }
    else {
      StrideA_verif stride_A_verif;
      StrideB_verif stride_B_verif;

      stride_A_verif = cutlass::make_cute_packed_stride(StrideA_verif{}, cute::make_shape(M, K, 1));
      stride_B_verif = cutlass::make_cute_packed_stride(StrideB_verif{}, cute::make_shape(N, K, 1));

      int const scale_k = cutlass::ceil_div(options.k, options.c);
      auto layout_B = make_layout(cute::make_shape(N, K, Int<1>{}), stride_B_host.at(i));
      auto layout_scale_zero = make_layout(cute::make_shape(N, scale_k, Int<1>{}), stride_S_host_ref.at(i));
      cudaStream_t stream = cudaStreamDefault;
      cutlass::dequantize(block_B_dq.get() + offset_B_dq.at(i), block_B.get() + offset_B.at(i), layout_B, block_scale.get() + offset_scale.at(i), block_zero.get() + offset_zero.at(i), layout_scale_zero, options.c, stream);

      //
      // Compute reference output
      //

      typename GemmRef::Arguments arguments{
        cutlass::gemm::GemmUniversalMode::kGemm,
        {M, N, K},
        {block_A.get() + offset_A.at(i), stride_A_verif, block_B_dq.get() + offset_B_dq.at(i), stride_B_verif},
        {{alpha_host.at(i), beta_host.at(i)}, block_C.get() + offset_C.at(i), stride_C_host_ref.at(i), block_ref_D.get() + offset_D.at(i), stride_D_host_ref.at(i)}
      };

      // Run the gemm where the scaling is performed outside of the kernel.
      GemmRef gemm_ref;
      size_t workspace_size = GemmRef::get_workspace_size(arguments);
      cutlass::device_memory::allocation<uint8_t> workspace(workspace_size);
      CUTLASS_CHECK(gemm_ref.can_implement(arguments));
      CUTLASS_CHECK(gemm_ref.initialize(arguments, workspace.get()));
      CUTLASS_CHECK(gemm_ref.run());

      // Wait for kernel to finish
      CUDA_CHECK(cudaDeviceSynchronize());

      passed &= cutlass::reference::device::BlockCompareRelativelyEqual(block_ref_D.get() + offset_D.at(i), block_D.get() + offset_D.at(i), M * N, epsilon, non_zero_floor);
      std::cout << "Group " << i << ": " << options.problem_sizes_host[i] << ", alpha: " << alpha_host[i] << ", beta: " << beta_host[i] << " Status: " << passed << std::endl;
    }
  }
  return passed;
}

/// Execute a given example GEMM computation
template <typename Gemm>
int run(Options &options, bool host_problem_shapes_available = true)
{
  allocate(options);
  initialize(options);

  // Instantiate CUTLASS kernel depending on templates
  Gemm gemm;

  // Create a structure of gemm kernel arguments suitable for invoking an instance of Gemm
  auto arguments = args_from_options<Gemm>(options, host_problem_shapes_available);

  // Using the arguments, query for extra workspace required for matrix multiplication computation
  size_t workspace_size = Gemm::get_workspace_size(arguments);

  // Allocate workspace memory
  cutlass::device_memory::allocation<uint8_t> workspace(workspace_size);

  // Check if the problem size is supported or not
  CUTLASS_CHECK(gemm.can_implement(arguments));

  // Initialize CUTLASS kernel with arguments and workspace pointer
  CUTLASS_CHECK(gemm.initialize(arguments, workspace.get()));

  // Correctness / Warmup iteration
  CUTLASS_CHECK(gemm.run());

  std::cout << "We passed all checks\n";
  // Check if output from CUTLASS kernel and reference kernel are equal or not
  MixedDtypeResult result;
  result.passed = verify(options);
  std::cout << "  Disposition: " << (result.passed ? "Passed" : "Failed") << std::endl;
  grouped_mixed_dtype_profiling(gemm, options, result, alpha_host, beta_host);
  if (!result.passed) {
    exit(-1);
  }

  return 0;
}

#endif // defined(CUTLASS_ARCH_MMA_MODIFIABLE_TMA_SM90_SUPPORTED)

///////////////////////////////////////////////////////////////////////////////////////////////////

int main(int argc, char const **args) {

  // CUTLASS must be compiled with CUDA 12.3 Toolkit to run this example
  if (__CUDACC_VER_MAJOR__ < 12 || (__CUDACC_VER_MAJOR__ == 12 && __CUDACC_VER_MINOR__ < 3)) {
    std::cerr << "This example requires CUDA 12.3 or newer.\n";
    // Returning zero so this test passes on older Toolkits. Its actions are no-op.
    return 0;
  }

  cudaDeviceProp props;
  int current_device_id;
  CUDA_CHECK(cudaGetDevice(&current_device_id));
  CUDA_CHECK(cudaGetDeviceProperties(&props, current_device_id));
  cudaError_t error = cudaGetDeviceProperties(&props, 0);
  if (props.major != 9 || props.minor != 0) {
    std::cerr
      << "This example requires a GPU of NVIDIA's Hopper Architecture (compute capability 90).\n";
    return 0;
  }
  

  //
  // Parse options
  //

  Options options;

  options.parse(argc, args);

  if (options.help) {
    options.print_usage(std::cout) << std::endl;
    return 0;
  }

  //
  // Evaluate CUTLASS kernels
  //

#if defined(CUTLASS_ARCH_MMA_MODIFIABLE_TMA_SM90_SUPPORTED)
  if (options.mode == MixedDtypeGemmMode::ConvertOnly) {
    std::cout << "Running in no scale mode." << std::endl;
    run<GemmConvertOnly>(options, false);
  }
  else if (options.mode == MixedDtypeGemmMode::ScaleOnly) {
    std::cout << "Running in group scale mode." << std::endl;
    run<GemmScaleOnly>(options, false);
  }
#endif

  return 0;
}

/////////////////////////////////////////////////////////////////////////////////////////////////


// ===== COMPILED SASS (sm_90a) =====

	.target	sm_90a

	.elftype	@"ET_EXEC"


//--------------------- .note.nv.tkinfo           --------------------------
	.section	.note.nv.tkinfo,"",@"SHT_NOTE"
	.sectionflags	@"SHF_NOTE_NV_TKINFO"
	.tkinfo
        /*0018*/ 	.word	0x00000002
        /*0030*/ 	.string	""
        /*0030*/ 	.string	"ptxas"
        /*0030*/ 	.string	"Cuda compilation tools, release 13.0, V13.0.88"
        /*0030*/ 	.string	"Build cuda_13.0.r13.0/compiler.36424714_0"
        /*0030*/ 	.string	"-arch sm_90a -m 64 "



//--------------------- .note.nv.cuinfo           --------------------------
	.section	.note.nv.cuinfo,"",@"SHT_NOTE"
	.sectionflags	@"SHF_NOTE_NV_CUINFO"
        /*0018*/ 	.short	0x0002
        /*001a*/ 	.short	0x005a
        /*001c*/ 	.short	0x0082
	.zero		2


//--------------------- .nv.info                  --------------------------
	.section	.nv.info,"",@"SHT_CUDA_INFO"
	.align	4


	//----- nvinfo : EIATTR_REGCOUNT
	.align		4
        /*0000*/ 	.byte	0x04, 0x2f
        /*0002*/ 	.short	(.L_31 - .L_30)
	.align		4
.L_30:
        /*0004*/ 	.word	index@(_ZN7cutlass13device_kernelINS_4gemm6kernel13GemmUniversalIN4cute5tupleIJiiiEEENS1_10collective13CollectiveMmaINS1_34MainloopSm90TmaGmmaWarpSpecializedILi12ENS5_IJNS4_1CILi1EEESB_SB_EEENS1_35KernelTmaWarpSpecializedCooperativeEEENS5_IJNSA_ILi128EEENSA_ILi16EEENSA_ILi64EEEEEENS_10bfloat16_tENS5_IJlSB_lEEESJ_SK_NS4_8TiledMMAINS4_8MMA_AtomIJNS4_4SM904GMMA27MMA_64x16x16_F32BF16BF16_SSILNSO_5MajorE0ELSQ_0ELNSO_7ScaleInE1ELSR_1EEEEEENS4_6LayoutINS5_IJNSA_ILi2EEESB_SB_EEENS5_IJSB_NSA_ILi0EEESX_EEEEENS5_IJNS4_10UnderscoreES10_S10_EEEEENS4_13SM90_TMA_LOADENS4_14ComposedLayoutINS4_7SwizzleILi3ELi4ELi3EEENS4_18smem_ptr_flag_bitsILi16EEENSU_INS5_IJNSA_ILi8EEESH_EEENS5_IJSH_SB_EEEEEEEvNS4_8identityES13_S1D_vS1E_EENS_8epilogue10collective6detail29Sm90TmaWarpSpecializedAdapterINS1H_15DefaultEpilogueINS_6half_tESK_SK_NS1G_6thread17LinearCombinationIS1L_Li1EffLNS1M_9ScaleType4KindE0ELNS_15FloatRoundStyleE2ES1L_EENS1_15EpilogueDefaultEEEEEvvEEEEvNT_6ParamsE)
        /*0008*/ 	.word	0x000000a8


	//----- nvinfo : EIATTR_FRAME_SIZE
	.align		4
.L_31:
        /*000c*/ 	.byte	0x04, 0x11
        /*000e*/ 	.short	(.L_33 - .L_32)
	.align		4
.L_32:
        /*0010*/ 	.word	index@(_ZN7cutlass13device_kernelINS_4gemm6kernel13GemmUniversalIN4cute5tupleIJiiiEEENS1_10collective13CollectiveMmaINS1_34MainloopSm90TmaGmmaWarpSpecializedILi12ENS5_IJNS4_1CILi1EEESB_SB_EEENS1_35KernelTmaWarpSpecializedCooperativeEEENS5_IJNSA_ILi128EEENSA_ILi16EEENSA_ILi64EEEEEENS_10bfloat16_tENS5_IJlSB_lEEESJ_SK_NS4_8TiledMMAINS4_8MMA_AtomIJNS4_4SM904GMMA27MMA_64x16x16_F32BF16BF16_SSILNSO_5MajorE0ELSQ_0ELNSO_7ScaleInE1ELSR_1EEEEEENS4_6LayoutINS5_IJNSA_ILi2EEESB_SB_EEENS5_IJSB_NSA_ILi0EEESX_EEEEENS5_IJNS4_10UnderscoreES10_S10_EEEEENS4_13SM90_TMA_LOADENS4_14ComposedLayoutINS4_7SwizzleILi3ELi4ELi3EEENS4_18smem_ptr_flag_bitsILi16EEENSU_INS5_IJNSA_ILi8EEESH_EEENS5_IJSH_SB_EEEEEEEvNS4_8identityES13_S1D_vS1E_EENS_8epilogue10collective6detail29Sm90TmaWarpSpecializedAdapterINS1H_15DefaultEpilogueINS_6half_tESK_SK_NS1G_6thread17LinearCombinationIS1L_Li1EffLNS1M_9ScaleType4KindE0ELNS_15FloatRoundStyleE2ES1L_EENS1_15EpilogueDefaultEEEEEvvEEEEvNT_6ParamsE)
        /*0014*/ 	.word	0x00000000


	//----- nvinfo : EIATTR_REGCOUNT
	.align		4
.L_33:
        /*0018*/ 	.byte	0x04, 0x2f
        /*001a*/ 	.short	(.L_35 - .L_34)
	.align		4
.L_34:
        /*001c*/ 	.word	index@(_ZN7cutlass17dequantize_kernelINS_12float_e5m2_tENS_10bfloat16_tEN4cute6LayoutINS3_5tupleIJiiNS3_1CILi1EEEEEENS5_IJlS7_NS6_ILi0EEEEEEEES2_S2_NS4_INS5_IJiNS5_IJiiEEES7_EEENS5_IJS7_NS5_IJilEEElEEEEENS4_INS5_IJNS6_ILi128EEEEEENS5_IJS7_EEEEEEEvPT0_PKT_T1_PKT2_PKT3_T4_T5_)
        /*0020*/ 	.word	0x00000025


	//----- nvinfo : EIATTR_FRAME_SIZE
	.align		4
.L_35:
        /*0024*/ 	.byte	0x04, 0x11
        /*0026*/ 	.short	(.L_37 - .L_36)
	.align		4
.L_36:
        /*0028*/ 	.word	index@(_ZN7cutlass17dequantize_kernelINS_12float_e5m2_tENS_10bfloat16_tEN4cute6LayoutINS3_5tupleIJiiNS3_1CILi1EEEEEENS5_IJlS7_NS6_ILi0EEEEEEEES2_S2_NS4_INS5_IJiNS5_IJiiEEES7_EEENS5_IJS7_NS5_IJilEEElEEEEENS4_INS5_IJNS6_ILi128EEEEEENS5_IJS7_EEEEEEEvPT0_PKT_T1_PKT2_PKT3_T4_T5_)
        /*002c*/ 	.word	0x00000000


	//----- nvinfo : EIATTR_REGCOUNT
	.align		4
.L_37:
        /*0030*/ 	.byte	0x04, 0x2f
        /*0032*/ 	.short	(.L_39 - .L_38)
	.align		4
.L_38:
        /*0034*/ 	.word	index@(_ZN7cutlass13device_kernelINS_4gemm6kernel13GemmUniversalINS1_17GroupProblemShapeIN4cute5tupleIJiiiEEEEENS1_10collective13CollectiveMmaINS1_49MainloopSm90ArrayTmaGmmaWarpSpecializedMixedInputILi21ENS6_IJNS5_1CILi1EEESD_SD_EEENS1_43KernelPtrArrayTmaWarpSpecializedCooperativeEEENS6_IJNSC_ILi128EEENSC_ILi16EEENSC_ILi64EEEEEENS6_IJNS_12float_e5m2_tEEEEPNS6_IJlSD_NSC_ILi0EEEEEENS_10bfloat16_tESP_NS5_8TiledMMAINS5_8MMA_AtomIJNS5_4SM904GMMA27MMA_64x16x16_F32BF16BF16_RSILNSU_5MajorE0ELSW_0ELNSU_7ScaleInE1ELSX_1EEEEEENS5_6LayoutINS6_IJNSC_ILi2EEESD_SD_EEENS6_IJSD_SN_SN_EEEEENS6_IJNS5_10UnderscoreES15_S15_EEEEENS5_13SM90_TMA_LOADENS5_14ComposedLayoutINS5_7SwizzleILi2ELi4ELi3EEENS5_18smem_ptr_flag_bitsILi8EEENS10_INS6_IJNSC_ILi8EEESJ_EEENS6_IJSJ_SD_EEEEEEENS5_9Copy_AtomIJNS5_39AutoVectorizingCopyWithAssumedAlignmentILi128EEESL_EEENS5_8identityES18_NS19_INS1A_ILi3ELi4ELi3EEENS1C_ILi16EEES1H_EEvS1N_EENS_8epilogue10collective18CollectiveEpilogueINS1S_30Sm90PtrArrayTmaWarpSpecializedILi2ELi1ELi8ELb1ELb0ELi2EEEJSK_NS6_IJSH_SI_EEENS_6half_tEPNS6_IJSD_lSN_EEES1Y_S20_NS1S_6fusion15FusionCallbacksIS1W_NS21_17LinearCombinationIS1Y_fS1Y_fLNS_15FloatRoundStyleE2EEESK_S1X_JEEES18_NS19_IS1O_S1P_NS10_INS6_IJSJ_S1E_EEENS6_IJSD_SJ_EEEEEEENS5_17SM75_U16x8_LDSM_TENS5_14SM90_TMA_STOREES2A_NS5_17SM90_U16x8_STSM_TENS1J_IJNS5_17SM90_U32x4_STSM_NES1Y_EEEvEEEvvEEEEvNT_6ParamsE)
        /*0038*/ 	.word	0x000000a8


	//----- nvinfo : EIATTR_FRAME_SIZE
	.align		4
.L_39:
        /*003c*/ 	.byte	0x04, 0x11
        /*003e*/ 	.short	(.L_41 - .L_40)
	.align		4
.L_40:
        /*0040*/ 	.word	index@($__internal_1_$__cuda_sm20_div_u64)
        /*0044*/ 	.word	0x00000000


	//----- nvinfo : EIATTR_FRAME_SIZE
	.align		4
.L_41:
        /*0048*/ 	.byte	0x04, 0x11
        /*004a*/ 	.short	(.L_43 - .L_42)
	.align		4
.L_42:
        /*004c*/ 	.word	index@(_ZN7cutlass13device_kernelINS_4gemm6kernel13GemmUniversalINS1_17GroupProblemShapeIN4cute5tupleIJiiiEEEEENS1_10collective13CollectiveMmaINS1_49MainloopSm90ArrayTmaGmmaWarpSpecializedMixedInputILi21ENS6_IJNS5_1CILi1EEESD_SD_EEENS1_43KernelPtrArrayTmaWarpSpecializedCooperativeEEENS6_IJNSC_ILi128EEENSC_ILi16EEENSC_ILi64EEEEEENS6_IJNS_12float_e5m2_tEEEEPNS6_IJlSD_NSC_ILi0EEEEEENS_10bfloat16_tESP_NS5_8TiledMMAINS5_8MMA_AtomIJNS5_4SM904GMMA27MMA_64x16x16_F32BF16BF16_RSILNSU_5MajorE0ELSW_0ELNSU_7ScaleInE1ELSX_1EEEEEENS5_6LayoutINS6_IJNSC_ILi2EEESD_SD_EEENS6_IJSD_SN_SN_EEEEENS6_IJNS5_10UnderscoreES15_S15_EEEEENS5_13SM90_TMA_LOADENS5_14ComposedLayoutINS5_7SwizzleILi2ELi4ELi3EEENS5_18smem_ptr_flag_bitsILi8EEENS10_INS6_IJNSC_ILi8EEESJ_EEENS6_IJSJ_SD_EEEEEEENS5_9Copy_AtomIJNS5_39AutoVectorizingCopyWithAssumedAlignmentILi128EEESL_EEENS5_8identityES18_NS19_INS1A_ILi3ELi4ELi3EEENS1C_ILi16EEES1H_EEvS1N_EENS_8epilogue10collective18CollectiveEpilogueINS1S_30Sm90PtrArrayTmaWarpSpecializedILi2ELi1ELi8ELb1ELb0ELi2EEEJSK_NS6_IJSH_SI_EEENS_6half_tEPNS6_IJSD_lSN_EEES1Y_S20_NS1S_6fusion15FusionCallbacksIS1W_NS21_17LinearCombinationIS1Y_fS1Y_fLNS_15FloatRoundStyleE2EEESK_S1X_JEEES18_NS19_IS1O_S1P_NS10_INS6_IJSJ_S1E_EEENS6_IJSD_SJ_EEEEEEENS5_17SM75_U16x8_LDSM_TENS5_14SM90_TMA_STOREES2A_NS5_17SM90_U16x8_STSM_TENS1J_IJNS5_17SM90_U32x4_STSM_NES1Y_EEEvEEEvvEEEEvNT_6ParamsE)
        /*0050*/ 	.word	0x00000000


	//----- nvinfo : EIATTR_REGCOUNT
	.align		4
.L_43:
        /*0054*/ 	.byte	0x04, 0x2f
        /*0056*/ 	.short	(.L_45 - .L_44)
	.align		4
.L_44:
        /*0058*/ 	.word	index@(_ZN7cutlass13device_kernelINS_4gemm6kernel13GemmUniversalINS1_17GroupProblemShapeIN4cute5tupleIJiiiEEEEENS1_10collective13CollectiveMmaINS1_49MainloopSm90ArrayTmaGmmaWarpSpecializedMixedInputILi19ENS6_IJNS5_1CILi1EEESD_SD_EEENS1_43KernelPtrArrayTmaWarpSpecializedCooperativeEEENS6_IJNSC_ILi128EEENSC_ILi16EEENSC_ILi64EEEEEENS6_IJNS_12float_e5m2_tENS_10bfloat16_tEEEEPNS6_IJlSD_NSC_ILi0EEEEEESM_SQ_NS5_8TiledMMAINS5_8MMA_AtomIJNS5_4SM904GMMA27MMA_64x16x16_F32BF16BF16_RSILNSU_5MajorE0ELSW_0ELNSU_7ScaleInE1ELSX_1EEEEEENS5_6LayoutINS6_IJNSC_ILi2EEESD_SD_EEENS6_IJSD_SO_SO_EEEEENS6_IJNS5_10UnderscoreES15_S15_EEEEENS5_13SM90_TMA_LOADENS5_14ComposedLayoutINS5_7SwizzleILi2ELi4ELi3EEENS5_18smem_ptr_flag_bitsILi8EEENS10_INS6_IJNSC_ILi8EEESJ_EEENS6_IJSJ_SD_EEEEEEENS5_9Copy_AtomIJNS5_39AutoVectorizingCopyWithAssumedAlignmentILi128EEESL_EEENS5_8identityES18_NS19_INS1A_ILi3ELi4ELi3EEENS1C_ILi16EEES1H_EEvS1N_EENS_8epilogue10collective18CollectiveEpilogueINS1S_30Sm90PtrArrayTmaWarpSpecializedILi2ELi1ELi8ELb1ELb0ELi2EEEJSK_NS6_IJSH_SI_EEENS_6half_tEPNS6_IJSD_lSO_EEES1Y_S20_NS1S_6fusion15FusionCallbacksIS1W_NS21_17LinearCombinationIS1Y_fS1Y_fLNS_15FloatRoundStyleE2EEESK_S1X_JEEES18_NS19_IS1O_S1P_NS10_INS6_IJSJ_S1E_EEENS6_IJSD_SJ_EEEEEEENS5_17SM75_U16x8_LDSM_TENS5_14SM90_TMA_STOREES2A_NS5_17SM90_U16x8_STSM_TENS1J_IJNS5_17SM90_U32x4_STSM_NES1Y_EEEvEEEvvEEEEvNT_6ParamsE)
        /*005c*/ 	.word	0x000000a8


	//----- nvinfo : EIATTR_FRAME_SIZE
	.align		4
.L_45:
        /*0060*/ 	.byte	0x04, 0x11
        /*0062*/ 	.short	(.L_47 - .L_46)
	.align		4
.L_46:
        /*0064*/ 	.word	index@($__internal_0_$__cuda_sm20_div_u64)
        /*0068*/ 	.word	0x00000000


	//----- nvinfo : EIATTR_FRAME_SIZE
	.align		4
.L_47:
        /*006c*/ 	.byte	0x04, 0x11
        /*006e*/ 	.short	(.L_49 - .L_48)
	.align		4
.L_48:
        /*0070*/ 	.word	index@(_ZN7cutlass13device_kernelINS_4gemm6kernel13GemmUniversalINS1_17GroupProblemShapeIN4cute5tupleIJiiiEEEEENS1_10collective13CollectiveMmaINS1_49MainloopSm90ArrayTmaGmmaWarpSpecializedMixedInputILi19ENS6_IJNS5_1CILi1EEESD_SD_EEENS1_43KernelPtrArrayTmaWarpSpecializedCooperativeEEENS6_IJNSC_ILi128EEENSC_ILi16EEENSC_ILi64EEEEEENS6_IJNS_12float_e5m2_tENS_10bfloat16_tEEEEPNS6_IJlSD_NSC_ILi0EEEEEESM_SQ_NS5_8TiledMMAINS5_8MMA_AtomIJNS5_4SM904GMMA27MMA_64x16x16_F32BF16BF16_RSILNSU_5MajorE0ELSW_0ELNSU_7ScaleInE1ELSX_1EEEEEENS5_6LayoutINS6_IJNSC_ILi2EEESD_SD_EEENS6_IJSD_SO_SO_EEEEENS6_IJNS5_10UnderscoreES15_S15_EEEEENS5_13SM90_TMA_LOADENS5_14ComposedLayoutINS5_7SwizzleILi2ELi4ELi3EEENS5_18smem_ptr_flag_bitsILi8EEENS10_INS6_IJNSC_ILi8EEESJ_EEENS6_IJSJ_SD_EEEEEEENS5_9Copy_AtomIJNS5_39AutoVectorizingCopyWithAssumedAlignmentILi128EEESL_EEENS5_8identityES18_NS19_INS1A_ILi3ELi4ELi3EEENS1C_ILi16EEES1H_EEvS1N_EENS_8epilogue10collective18CollectiveEpilogueINS1S_30Sm90PtrArrayTmaWarpSpecializedILi2ELi1ELi8ELb1ELb0ELi2EEEJSK_NS6_IJSH_SI_EEENS_6half_tEPNS6_IJSD_lSO_EEES1Y_S20_NS1S_6fusion15FusionCallbacksIS1W_NS21_17LinearCombinationIS1Y_fS1Y_fLNS_15FloatRoundStyleE2EEESK_S1X_JEEES18_NS19_IS1O_S1P_NS10_INS6_IJSJ_S1E_EEENS6_IJSD_SJ_EEEEEEENS5_17SM75_U16x8_LDSM_TENS5_14SM90_TMA_STOREES2A_NS5_17SM90_U16x8_STSM_TENS1J_IJNS5_17SM90_U32x4_STSM_NES1Y_EEEvEEEvvEEEEvNT_6ParamsE)
        /*0074*/ 	.word	0x00000000


	//----- nvinfo : EIATTR_REGCOUNT
	.align		4
.L_49:
        /*0078*/ 	.byte	0x04, 0x2f
        /*007a*/ 	.short	(.L_51 - .L_50)
	.align		4
.L_50:
        /*007c*/ 	.word	index@(_ZN7cutlass9reference6device6kernel12BlockForEachINS_10bfloat16_tENS1_6detail17RandomUniformFuncIS4_EEEEvPT_mNT0_6ParamsE)
        /*0080*/ 	.word	0x00000020


	//----- nvinfo : EIATTR_FRAME_SIZE
	.align		4
.L_51:
        /*0084*/ 	.byte	0x04, 0x11
        /*0086*/ 	.short	(.L_53 - .L_52)
	.align		4
.L_52:
        /*0088*/ 	.word	index@(_ZN7cutlass9reference6device6kernel12BlockForEachINS_10bfloat16_tENS1_6detail17RandomUniformFuncIS4_EEEEvPT_mNT0_6ParamsE)
        /*008c*/ 	.word	0x00000060


	//----- nvinfo : EIATTR_REGCOUNT
	.align		4
.L_53:
        /*0090*/ 	.byte	0x04, 0x2f
        /*0092*/ 	.short	(.L_55 - .L_54)
	.align		4
.L_54:
        /*0094*/ 	.word	index@(_ZN7cutlass9reference6device6kernel12BlockForEachINS_12float_e5m2_tENS1_6detail17RandomUniformFuncIS4_EEEEvPT_mNT0_6ParamsE)
        /*0098*/ 	.word	0x00000020


	//----- nvinfo : EIATTR_FRAME_SIZE
	.align		4
.L_55:
        /*009c*/ 	.byte	0x04, 0x11
        /*009e*/ 	.short	(.L_57 - .L_56)
	.align		4
.L_56:
        /*00a0*/ 	.word	index@(_ZN7cutlass9reference6device6kernel12BlockForEachINS_12float_e5m2_tENS1_6detail17RandomUniformFuncIS4_EEEEvPT_mNT0_6ParamsE)
        /*00a4*/ 	.word	0x00000060


	//----- nvinfo : EIATTR_REGCOUNT
	.align		4
.L_57:
        /*00a8*/ 	.byte	0x04, 0x2f
        /*00aa*/ 	.short	(.L_59 - .L_58)
	.align		4
.L_58:
        /*00ac*/ 	.word	index@(_ZN7cutlass9reference6device6kernel12BlockForEachINS_6half_tENS1_6detail17RandomUniformFuncIS4_EEEEvPT_mNT0_6ParamsE)
        /*00b0*/ 	.word	0x00000020


	//----- nvinfo : EIATTR_FRAME_SIZE
	.align		4
.L_59:
        /*00b4*/ 	.byte	0x04, 0x11
        /*00b6*/ 	.short	(.L_61 - .L_60)
	.align		4
.L_60:
        /*00b8*/ 	.word	index@(_ZN7cutlass9reference6device6kernel12BlockForEachINS_6half_tENS1_6detail17RandomUniformFuncIS4_EEEEvPT_mNT0_6ParamsE)
        /*00bc*/ 	.word	0x00000060


	//----- nvinfo : EIATTR_REGCOUNT
	.align		4
.L_61:
        /*00c0*/ 	.byte	0x04, 0x2f
        /*00c2*/ 	.short	(.L_63 - .L_62)
	.align		4
.L_62:
        /*00c4*/ 	.word	index@(_ZN7cutlass9reference6device6kernel27BlockCompareRelativelyEqualINS_6half_tEEEvPiPKT_S8_mS6_S6_)
        /*00c8*/ 	.word	0x0000000b


	//----- nvinfo : EIATTR_FRAME_SIZE
	.align		4
.L_63:
        /*00cc*/ 	.byte	0x04, 0x11
        /*00ce*/ 	.short	(.L_65 - .L_64)
	.align		4
.L_64:
        /*00d0*/ 	.word	index@(_ZN7cutlass9reference6device6kernel27BlockCompareRelativelyEqualINS_6half_tEEEvPiPKT_S8_mS6_S6_)
        /*00d4*/ 	.word	0x00000000


	//----- nvinfo : EIATTR_MIN_STACK_SIZE
	.align		4
.L_65:
        /*00d8*/ 	.byte	0x04, 0x12
        /*00da*/ 	.short	(.L_67 - .L_66)
	.align		4
.L_66:
        /*00dc*/ 	.word	index@(_ZN7cutlass13device_kernelINS_4gemm6kernel13GemmUniversalINS1_17GroupProblemShapeIN4cute5tupleIJiiiEEEEENS1_10collective13CollectiveMmaINS1_49MainloopSm90ArrayTmaGmmaWarpSpecializedMixedInputILi19ENS6_IJNS5_1CILi1EEESD_SD_EEENS1_43KernelPtrArrayTmaWarpSpecializedCooperativeEEENS6_IJNSC_ILi128EEENSC_ILi16EEENSC_ILi64EEEEEENS6_IJNS_12float_e5m2_tENS_10bfloat16_tEEEEPNS6_IJlSD_NSC_ILi0EEEEEESM_SQ_NS5_8TiledMMAINS5_8MMA_AtomIJNS5_4SM904GMMA27MMA_64x16x16_F32BF16BF16_RSILNSU_5MajorE0ELSW_0ELNSU_7ScaleInE1ELSX_1EEEEEENS5_6LayoutINS6_IJNSC_ILi2EEESD_SD_EEENS6_IJSD_SO_SO_EEEEENS6_IJNS5_10UnderscoreES15_S15_EEEEENS5_13SM90_TMA_LOADENS5_14ComposedLayoutINS5_7SwizzleILi2ELi4ELi3EEENS5_18smem_ptr_flag_bitsILi8EEENS10_INS6_IJNSC_ILi8EEESJ_EEENS6_IJSJ_SD_EEEEEEENS5_9Copy_AtomIJNS5_39AutoVectorizingCopyWithAssumedAlignmentILi128EEESL_EEENS5_8identityES18_NS19_INS1A_ILi3ELi4ELi3EEENS1C_ILi16EEES1H_EEvS1N_EENS_8epilogue10collective18CollectiveEpilogueINS1S_30Sm90PtrArrayTmaWarpSpecializedILi2ELi1ELi8ELb1ELb0ELi2EEEJSK_NS6_IJSH_SI_EEENS_6half_tEPNS6_IJSD_lSO_EEES1Y_S20_NS1S_6fusion15FusionCallbacksIS1W_NS21_17LinearCombinationIS1Y_fS1Y_fLNS_15FloatRoundStyleE2EEESK_S1X_JEEES18_NS19_IS1O_S1P_NS10_INS6_IJSJ_S1E_EEENS6_IJSD_SJ_EEEEEEENS5_17SM75_U16x8_LDSM_TENS5_14SM90_TMA_STOREES2A_NS5_17SM90_U16x8_STSM_TENS1J_IJNS5_17SM90_U32x4_STSM_NES1Y_EEEvEEEvvEEEEvNT_6ParamsE)
        /*00e0*/ 	.word	0x00000000


	//----- nvinfo : EIATTR_MIN_STACK_SIZE
	.align		4
.L_67:
        /*00e4*/ 	.byte	0x04, 0x12
        /*00e6*/ 	.short	(.L_69 - .L_68)
	.align		4
.L_68:
        /*00e8*/ 	.word	index@(_ZN7cutlass13device_kernelINS_4gemm6kernel13GemmUniversalINS1_17GroupProblemShapeIN4cute5tupleIJiiiEEEEENS1_10collective13CollectiveMmaINS1_49MainloopSm90ArrayTmaGmmaWarpSpecializedMixedInputILi21ENS6_IJNS5_1CILi1EEESD_SD_EEENS1_43KernelPtrArrayTmaWarpSpecializedCooperativeEEENS6_IJNSC_ILi128EEENSC_ILi16EEENSC_ILi64EEEEEENS6_IJNS_12float_e5m2_tEEEEPNS6_IJlSD_NSC_ILi0EEEEEENS_10bfloat16_tESP_NS5_8TiledMMAINS5_8MMA_AtomIJNS5_4SM904GMMA27MMA_64x16x16_F32BF16BF16_RSILNSU_5MajorE0ELSW_0ELNSU_7ScaleInE1ELSX_1EEEEEENS5_6LayoutINS6_IJNSC_ILi2EEESD_SD_EEENS6_IJSD_SN_SN_EEEEENS6_IJNS5_10UnderscoreES15_S15_EEEEENS5_13SM90_TMA_LOADENS5_14ComposedLayoutINS5_7SwizzleILi2ELi4ELi3EEENS5_18smem_ptr_flag_bitsILi8EEENS10_INS6_IJNSC_ILi8EEESJ_EEENS6_IJSJ_SD_EEEEEEENS5_9Copy_AtomIJNS5_39AutoVectorizingCopyWithAssumedAlignmentILi128EEESL_EEENS5_8identityES18_NS19_INS1A_ILi3ELi4ELi3EEENS1C_ILi16EEES1H_EEvS1N_EENS_8epilogue10collective18CollectiveEpilogueINS1S_30Sm90PtrArrayTmaWarpSpecializedILi2ELi1ELi8ELb1ELb0ELi2EEEJSK_NS6_IJSH_SI_EEENS_6half_tEPNS6_IJSD_lSN_EEES1Y_S20_NS1S_6fusion15FusionCallbacksIS1W_NS21_17LinearCombinationIS1Y_fS1Y_fLNS_15FloatRoundStyleE2EEESK_S1X_JEEES18_NS19_IS1O_S1P_NS10_INS6_IJSJ_S1E_EEENS6_IJSD_SJ_EEEEEEENS5_17SM75_U16x8_LDSM_TENS5_14SM90_TMA_STOREES2A_NS5_17SM90_U16x8_STSM_TENS1J_IJNS5_17SM90_U32x4_STSM_NES1Y_EEEvEEEvvEEEEvNT_6ParamsE)
        /*00ec*/ 	.word	0x00000000


	//----- nvinfo : EIATTR_MIN_STACK_SIZE
	.align		4
.L_69:
        /*00f0*/ 	.byte	0x04, 0x12
        /*00f2*/ 	.short	(.L_71 - .L_70)
	.align		4
.L_70:
        /*00f4*/ 	.word	index@(_ZN7cutlass13device_kernelINS_4gemm6kernel13GemmUniversalIN4cute5tupleIJiiiEEENS1_10collective13CollectiveMmaINS1_34MainloopSm90TmaGmmaWarpSpecializedILi12ENS5_IJNS4_1CILi1EEESB_SB_EEENS1_35KernelTmaWarpSpecializedCooperativeEEENS5_IJNSA_ILi128EEENSA_ILi16EEENSA_ILi64EEEEEENS_10bfloat16_tENS5_IJlSB_lEEESJ_SK_NS4_8TiledMMAINS4_8MMA_AtomIJNS4_4SM904GMMA27MMA_64x16x16_F32BF16BF16_SSILNSO_5MajorE0ELSQ_0ELNSO_7ScaleInE1ELSR_1EEEEEENS4_6LayoutINS5_IJNSA_ILi2EEESB_SB_EEENS5_IJSB_NSA_ILi0EEESX_EEEEENS5_IJNS4_10UnderscoreES10_S10_EEEEENS4_13SM90_TMA_LOADENS4_14ComposedLayoutINS4_7SwizzleILi3ELi4ELi3EEENS4_18smem_ptr_flag_bitsILi16EEENSU_INS5_IJNSA_ILi8EEESH_EEENS5_IJSH_SB_EEEEEEEvNS4_8identityES13_S1D_vS1E_EENS_8epilogue10collective6detail29Sm90TmaWarpSpecializedAdapterINS1H_15DefaultEpilogueINS_6half_tESK_SK_NS1G_6thread17LinearCombinationIS1L_Li1EffLNS1M_9ScaleType4KindE0ELNS_15FloatRoundStyleE2ES1L_EENS1_15EpilogueDefaultEEEEEvvEEEEvNT_6ParamsE)
        /*00f8*/ 	.word	0x00000000


	//----- nvinfo : EIATTR_MIN_STACK_SIZE
	.align		4
.L_71:
        /*00fc*/ 	.byte	0x04, 0x12
        /*00fe*/ 	.short	(.L_73 - .L_72)
	.align		4
.L_72:
        /*0100*/ 	.word	index@(_ZN7cutlass9reference6device6kernel27BlockCompareRelativelyEqualINS_6half_tEEEvPiPKT_S8_mS6_S6_)
        /*0104*/ 	.word	0x00000000


	//----- nvinfo : EIATTR_MIN_STACK_SIZE
	.align		4
.L_73:
        /*0108*/ 	.byte	0x04, 0x12
        /*010a*/ 	.short	(.L_75 - .L_74)
	.align		4
.L_74:
        /*010c*/ 	.word	index@(_ZN7cutlass9reference6device6kernel12BlockForEachINS_6half_tENS1_6detail17RandomUniformFuncIS4_EEEEvPT_mNT0_6ParamsE)
        /*0110*/ 	.word	0x00000060


	//----- nvinfo : EIATTR_MIN_STACK_SIZE
	.align		4
.L_75:
        /*0114*/ 	.byte	0x04, 0x12
        /*0116*/ 	.short	(.L_77 - .L_76)
	.align		4
.L_76:
        /*0118*/ 	.word	index@(_ZN7cutlass9reference6device6kernel12BlockForEachINS_12float_e5m2_tENS1_6detail17RandomUniformFuncIS4_EEEEvPT_mNT0_6ParamsE)
        /*011c*/ 	.word	0x00000060


	//----- nvinfo : EIATTR_MIN_STACK_SIZE
	.align		4
.L_77:
        /*0120*/ 	.byte	0x04, 0x12
        /*0122*/ 	.short	(.L_79 - .L_78)
	.align		4
.L_78:
        /*0124*/ 	.word	index@(_ZN7cutlass9reference6device6kernel12BlockForEachINS_10bfloat16_tENS1_6detail17RandomUniformFuncIS4_EEEEvPT_mNT0_6ParamsE)
        /*0128*/ 	.word	0x00000060


	//----- nvinfo : EIATTR_MIN_STACK_SIZE
	.align		4
.L_79:
        /*012c*/ 	.byte	0x04, 0x12
        /*012e*/ 	.short	(.L_81 - .L_80)
	.align		4
.L_80:
        /*0130*/ 	.word	index@(_ZN7cutlass17dequantize_kernelINS_12float_e5m2_tENS_10bfloat16_tEN4cute6LayoutINS3_5tupleIJiiNS3_1CILi1EEEEEENS5_IJlS7_NS6_ILi0EEEEEEEES2_S2_NS4_INS5_IJiNS5_IJiiEEES7_EEENS5_IJS7_NS5_IJilEEElEEEEENS4_INS5_IJNS6_ILi128EEEEEENS5_IJS7_EEEEEEEvPT0_PKT_T1_PKT2_PKT3_T4_T5_)
        /*0134*/ 	.word	0x00000000
.L_81:


//--------------------- .nv.compat                --------------------------
	.section	.nv.compat,"",@"SHT_CUDA_COMPAT_INFO"
	.align	4
        /*0000*/ 	.byte	0x02, 0x09, 0x01, 0x00, 0x02, 0x02, 0x04, 0x00, 0x02, 0x05, 0x05, 0x00, 0x03, 0x07, 0x01, 0x01
        /*0010*/ 	.byte	0x02, 0x03, 0x03, 0x00, 0x02, 0x06, 0x01, 0x00, 0x04, 0x0b, 0x08, 0x00, 0x00, 0x00, 0x00, 0x00
        /*0020*/ 	.byte	0x00, 0x00, 0x00, 0x00


//--------------------- .nv.info._ZN7cutlass9reference6device6kernel27BlockCompareRelativelyEqualINS_6half_tEEEvPiPKT_S8_mS6_S6_ --------------------------
	.section	.nv.info._ZN7cutlass9reference6device6kernel27BlockCompareRelativelyEqualINS_6half_tEEEvPiPKT_S8_mS6_S6_,"",@"SHT_CUDA_INFO"
	.sectionflags	@""
	.align	4


	//----- nvinfo : EIATTR_CUDA_API_VERSION
	.align		4
        /*0000*/ 	.byte	0x04, 0x37
        /*0002*/ 	.short	(.L_83 - .L_82)
.L_82:
        /*0004*/ 	.word	0x00000082


	//----- nvinfo : EIATTR_KPARAM_INFO
	.align		4
.L_83:
        /*0008*/ 	.byte	0x04, 0x17
        /*000a*/ 	.short	(.L_85 - .L_84)
.L_84:
        /*000c*/ 	.word	0x00000000
        /*0010*/ 	.short	0x0005
        /*0012*/ 	.short	0x0022
        /*0014*/ 	.byte	0x00, 0xf0, 0x09, 0x00


	//----- nvinfo : EIATTR_KPARAM_INFO
	.align		4
.L_85:
        /*0018*/ 	.byte	0x04, 0x17
        /*001a*/ 	.short	(.L_87 - .L_86)
.L_86:
        /*001c*/ 	.word	0x00000000
        /*0020*/ 	.short	0x0004
        /*0022*/ 	.short	0x0020
        /*0024*/ 	.byte	0x00, 0xf0, 0x09, 0x00


	//----- nvinfo : EIATTR_KPARAM_INFO
	.align		4
.L_87:
        /*0028*/ 	.byte	0x04, 0x17
        /*002a*/ 	.short	(.L_89 - .L_88)
.L_88:
        /*002c*/ 	.word	0x00000000
        /*0030*/ 	.short	0x0003
        /*0032*/ 	.short	0x0018
        /*0034*/ 	.byte	0x00, 0xf0, 0x21, 0x00


	//----- nvinfo : EIATTR_KPARAM_INFO
	.align		4
.L_89:
        /*0038*/ 	.byte	0x04, 0x17
        /*003a*/ 	.short	(.L_91 - .L_90)
.L_90:
        /*003c*/ 	.word	0x00000000
        /*0040*/ 	.short	0x0002
        /*0042*/ 	.short	0x0010
        /*0044*/ 	.byte	0x00, 0xf0, 0x21, 0x00


	//----- nvinfo : EIATTR_KPARAM_INFO
	.align		4
.L_91:
        /*0048*/ 	.byte	0x04, 0x17
        /*004a*/ 	.short	(.L_93 - .L_92)
.L_92:
        /*004c*/ 	.word	0x00000000
        /*0050*/ 	.short	0x0001
        /*0052*/ 	.short	0x0008
        /*0054*/ 	.byte	0x00, 0xf0, 0x21, 0x00


	//----- nvinfo : EIATTR_KPARAM_INFO
	.align		4
.L_93:
        /*0058*/ 	.byte	0x04, 0x17
        /*005a*/ 	.short	(.L_95 - .L_94)
.L_94:
        /*005c*/ 	.word	0x00000000
        /*0060*/ 	.short	0x0000
        /*0062*/ 	.short	0x0000
        /*0064*/ 	.byte	0x00, 0xf0, 0x21, 0x00


	//----- nvinfo : EIATTR_SPARSE_MMA_MASK
	.align		4
.L_95:
        /*0068*/ 	.byte	0x03, 0x50
        /*006a*/ 	.short	0x0000


	//----- nvinfo : EIATTR_MAXREG_COUNT
	.align		4
        /*006c*/ 	.byte	0x03, 0x1b
        /*006e*/ 	.short	0x00ff


	//----- nvinfo : EIATTR_MERCURY_ISA_VERSION
	.align		4
        /*0070*/ 	.byte	0x03, 0x5f
        /*0072*/ 	.short	0x0101


	//----- nvinfo : EIATTR_EXIT_INSTR_OFFSETS
	.align		4
        /*0074*/ 	.byte	0x04, 0x1c
        /*0076*/ 	.short	(.L_97 - .L_96)


	//   ....[0]....
.L_96:
        /*0078*/ 	.word	0x00000080


	//   ....[1]....
        /*007c*/ 	.word	0x000003c0


	//   ....[2]....
        /*0080*/ 	.word	0x000003f0


	//----- nvinfo : EIATTR_CRS_STACK_SIZE
	.align		4
.L_97:
        /*0084*/ 	.byte	0x04, 0x1e
        /*0086*/ 	.short	(.L_99 - .L_98)
.L_98:
        /*0088*/ 	.word	0x00000000


	//----- nvinfo : EIATTR_CBANK_PARAM_SIZE
	.align		4
.L_99:
        /*008c*/ 	.byte	0x03, 0x19
        /*008e*/ 	.short	0x0024


	//----- nvinfo : EIATTR_PARAM_CBANK
	.align		4
        /*0090*/ 	.byte	0x04, 0x0a
        /*0092*/ 	.short	(.L_101 - .L_100)
	.align		4
.L_100:
        /*0094*/ 	.word	index@(.nv.constant0._ZN7cutlass9reference6device6kernel27BlockCompareRelativelyEqualINS_6half_tEEEvPiPKT_S8_mS6_S6_)
        /*0098*/ 	.short	0x0210
        /*009a*/ 	.short	0x0024


	//----- nvinfo : EIATTR_SW_WAR
	.align		4
.L_101:
        /*009c*/ 	.byte	0x04, 0x36
        /*009e*/ 	.short	(.L_103 - .L_102)
.L_102:
        /*00a0*/ 	.word	0x00000008
.L_103:


//--------------------- .nv.info._ZN7cutlass9reference6device6kernel12BlockForEachINS_6half_tENS1_6detail17RandomUniformFuncIS4_EEEEvPT_mNT0_6ParamsE --------------------------
	.section	.nv.info._ZN7cutlass9reference6device6kernel12BlockForEachINS_6half_tENS1_6detail17RandomUniformFuncIS4_EEEEvPT_mNT0_6ParamsE,"",@"SHT_CUDA_INFO"
	.sectionflags	@""
	.align	4


	//----- nvinfo : EIATTR_CUDA_API_VERSION
	.align		4
        /*0000*/ 	.byte	0x04, 0x37
        /*0002*/ 	.short	(.L_105 - .L_104)
.L_104:
        /*0004*/ 	.word	0x00000082


	//----- nvinfo : EIATTR_KPARAM_INFO
	.align		4
.L_105:
        /*0008*/ 	.byte	0x04, 0x17
        /*000a*/ 	.short	(.L_107 - .L_106)
.L_106:
        /*000c*/ 	.word	0x00000000
        /*0010*/ 	.short	0x0002
        /*0012*/ 	.short	0x0010
        /*0014*/ 	.byte	0x00, 0xf0, 0xc1, 0x00


	//----- nvinfo : EIATTR_KPARAM_INFO
	.align		4
.L_107:
        /*0018*/ 	.byte	0x04, 0x17
        /*001a*/ 	.short	(.L_109 - .L_108)
.L_108:
        /*001c*/ 	.word	0x00000000
        /*0020*/ 	.short	0x0001
        /*0022*/ 	.short	0x0008
        /*0024*/ 	.byte	0x00, 0xf0, 0x21, 0x00


	//----- nvinfo : EIATTR_KPARAM_INFO
	.align		4
.L_109:
        /*0028*/ 	.byte	0x04, 0x17
        /*002a*/ 	.short	(.L_111 - .L_110)
.L_110:
        /*002c*/ 	.word	0x00000000
        /*0030*/ 	.short	0x0000
        /*0032*/ 	.short	0x0000
        /*0034*/ 	.byte	0x00, 0xf0, 0x21, 0x00


	//----- nvinfo : EIATTR_SPARSE_MMA_MASK
	.align		4
.L_111:
        /*0038*/ 	.byte	0x03, 0x50
        /*003a*/ 	.short	0x0000


	//----- nvinfo : EIATTR_MAXREG_COUNT
	.align		4
        /*003c*/ 	.byte	0x03, 0x1b
        /*003e*/ 	.short	0x00ff


	//----- nvinfo : EIATTR_MERCURY_ISA_VERSION
	.align		4
        /*0040*/ 	.byte	0x03, 0x5f
        /*0042*/ 	.short	0x0101


	//----- nvinfo : EIATTR_EXIT_INSTR_OFFSETS
	.align		4
        /*0044*/ 	.byte	0x04, 0x1c
        /*0046*/ 	.short	(.L_113 - .L_112)


	//   ....[0]....
.L_112:
        /*0048*/ 	.word	0x00001310


	//   ....[1]....
        /*004c*/ 	.word	0x00001c70


	//----- nvinfo : EIATTR_CRS_STACK_SIZE
	.align		4
.L_113:
        /*0050*/ 	.byte	0x04, 0x1e
        /*0052*/ 	.short	(.L_115 - .L_114)
.L_114:
        /*0054*/ 	.word	0x00000000


	//----- nvinfo : EIATTR_CBANK_PARAM_SIZE
	.align		4
.L_115:
        /*0058*/ 	.byte	0x03, 0x19
        /*005a*/ 	.short	0x0040


	//----- nvinfo : EIATTR_PARAM_CBANK
	.align		4
        /*005c*/ 	.byte	0x04, 0x0a
        /*005e*/ 	.short	(.L_117 - .L_116)
	.align		4
.L_116:
        /*0060*/ 	.word	index@(.nv.constant0._ZN7cutlass9reference6device6kernel12BlockForEachINS_6half_tENS1_6detail17RandomUniformFuncIS4_EEEEvPT_mNT0_6ParamsE)
        /*0064*/ 	.short	0x0210
        /*0066*/ 	.short	0x0040


	//----- nvinfo : EIATTR_SW_WAR
	.align		4
.L_117:
        /*0068*/ 	.byte	0x04, 0x36
        /*006a*/ 	.short	(.L_119 - .L_118)
.L_118:
        /*006c*/ 	.word	0x00000008
.L_119:


//--------------------- .nv.info._ZN7cutlass9reference6device6kernel12BlockForEachINS_12float_e5m2_tENS1_6detail17RandomUniformFuncIS4_EEEEvPT_mNT0_6ParamsE --------------------------
	.section	.nv.info._ZN7cutlass9reference6device6kernel12BlockForEachINS_12float_e5m2_tENS1_6detail17RandomUniformFuncIS4_EEEEvPT_mNT0_6ParamsE,"",@"SHT_CUDA_INFO"
	.sectionflags	@""
	.align	4


	//----- nvinfo : EIATTR_CUDA_API_VERSION
	.align		4
        /*0000*/ 	.byte	0x04, 0x37
        /*0002*/ 	.short	(.L_121 - .L_120)
.L_120:
        /*0004*/ 	.word	0x00000082


	//----- nvinfo : EIATTR_KPARAM_INFO
	.align		4
.L_121:
        /*0008*/ 	.byte	0x04, 0x17
        /*000a*/ 	.short	(.L_123 - .L_122)
.L_122:
        /*000c*/ 	.word	0x00000000
        /*0010*/ 	.short	0x0002
        /*0012*/ 	.short	0x0010
        /*0014*/ 	.byte	0x00, 0xf0, 0xc1, 0x00


	//----- nvinfo : EIATTR_KPARAM_INFO
	.align		4
.L_123:
        /*0018*/ 	.byte	0x04, 0x17
        /*001a*/ 	.short	(.L_125 - .L_124)
.L_124:
        /*001c*/ 	.word	0x00000000
        /*0020*/ 	.short	0x0001
        /*0022*/ 	.short	0x0008
        /*0024*/ 	.byte	0x00, 0xf0, 0x21, 0x00


	//----- nvinfo : EIATTR_KPARAM_INFO
	.align		4
.L_125:
        /*0028*/ 	.byte	0x04, 0x17
        /*002a*/ 	.short	(.L_127 - .L_126)
.L_126:
        /*002c*/ 	.word	0x00000000
        /*0030*/ 	.short	0x0000
        /*0032*/ 	.short	0x0000
        /*0034*/ 	.byte	0x00, 0xf0, 0x21, 0x00


	//----- nvinfo : EIATTR_SPARSE_MMA_MASK
	.align		4
.L_127:
        /*0038*/ 	.byte	0x03, 0x50
        /*003a*/ 	.short	0x0000


	//----- nvinfo : EIATTR_MAXREG_COUNT
	.align		4
        /*003c*/ 	.byte	0x03, 0x1b
        /*003e*/ 	.short	0x00ff


	//----- nvinfo : EIATTR_MERCURY_ISA_VERSION
	.align		4
        /*0040*/ 	.byte	0x03, 0x5f
        /*0042*/ 	.short	0x0101


	//----- nvinfo : EIATTR_EXIT_INSTR_OFFSETS
	.align		4
        /*0044*/ 	.byte	0x04, 0x1c
        /*0046*/ 	.short	(.L_129 - .L_128)


	//   ....[0]....
.L_128:
        /*0048*/ 	.word	0x00001310


	//   ....[1]....
        /*004c*/ 	.word	0x00001cc0


	//----- nvinfo : EIATTR_CRS_STACK_SIZE
	.align		4
.L_129:
        /*0050*/ 	.byte	0x04, 0x1e
        /*0052*/ 	.short	(.L_131 - .L_130)
.L_130:
        /*0054*/ 	.word	0x00000000


	//----- nvinfo : EIATTR_CBANK_PARAM_SIZE
	.align		4
.L_131:
        /*0058*/ 	.byte	0x03, 0x19
        /*005a*/ 	.short	0x0040


	//----- nvinfo : EIATTR_PARAM_CBANK
	.align		4
        /*005c*/ 	.byte	0x04, 0x0a
        /*005e*/ 	.short	(.L_133 - .L_132)
	.align		4
.L_132:
        /*0060*/ 	.word	index@(.nv.constant0._ZN7cutlass9reference6device6kernel12BlockForEachINS_12float_e5m2_tENS1_6detail17RandomUniformFuncIS4_EEEEvPT_mNT0_6ParamsE)
        /*0064*/ 	.short	0x0210
        /*0066*/ 	.short	0x0040


	//----- nvinfo : EIATTR_SW_WAR
	.align		4
.L_133:
        /*0068*/ 	.byte	0x04, 0x36
        /*006a*/ 	.short	(.L_135 - .L_134)
.L_134:
        /*006c*/ 	.word	0x00000008
.L_135:


//--------------------- .nv.info._ZN7cutlass9reference6device6kernel12BlockForEachINS_10bfloat16_tENS1_6detail17RandomUniformFuncIS4_EEEEvPT_mNT0_6ParamsE --------------------------
	.section	.nv.info._ZN7cutlass9reference6device6kernel12BlockForEachINS_10bfloat16_tENS1_6detail17RandomUniformFuncIS4_EEEEvPT_mNT0_6ParamsE,"",@"SHT_CUDA_INFO"
	.sectionflags	@""
	.align	4


	//----- nvinfo : EIATTR_CUDA_API_VERSION
	.align		4
        /*0000*/ 	.byte	0x04, 0x37
        /*0002*/ 	.short	(.L_137 - .L_136)
.L_136:
        /*0004*/ 	.word	0x00000082


	//----- nvinfo : EIATTR_KPARAM_INFO
	.align		4
.L_137:
        /*0008*/ 	.byte	0x04, 0x17
        /*000a*/ 	.short	(.L_139 - .L_138)
.L_138:
        /*000c*/ 	.word	0x00000000
        /*0010*/ 	.short	0x0002
        /*0012*/ 	.short	0x0010
        /*0014*/ 	.byte	0x00, 0xf0, 0xc1, 0x00


	//----- nvinfo : EIATTR_KPARAM_INFO
	.align		4
.L_139:
        /*0018*/ 	.byte	0x04, 0x17
        /*001a*/ 	.short	(.L_141 - .L_140)
.L_140:
        /*001c*/ 	.word	0x00000000
        /*0020*/ 	.short	0x0001
        /*0022*/ 	.short	0x0008
        /*0024*/ 	.byte	0x00, 0xf0, 0x21, 0x00


	//----- nvinfo : EIATTR_KPARAM_INFO
	.align		4
.L_141:
        /*0028*/ 	.byte	0x04, 0x17
        /*002a*/ 	.short	(.L_143 - .L_142)
.L_142:
        /*002c*/ 	.word	0x00000000
        /*0030*/ 	.short	0x0000
        /*0032*/ 	.short	0x0000
        /*0034*/ 	.byte	0x00, 0xf0, 0x21, 0x00


	//----- nvinfo : EIATTR_SPARSE_MMA_MASK
	.align		4
.L_143:
        /*0038*/ 	.byte	0x03, 0x50
        /*003a*/ 	.short	0x0000


	//----- nvinfo : EIATTR_MAXREG_COUNT
	.align		4
        /*003c*/ 	.byte	0x03, 0x1b
        /*003e*/ 	.short	0x00ff


	//----- nvinfo : EIATTR_MERCURY_ISA_VERSION
	.align		4
        /*0040*/ 	.byte	0x03, 0x5f
        /*0042*/ 	.short	0x0101


	//----- nvinfo : EIATTR_EXIT_INSTR_OFFSETS
	.align		4
        /*0044*/ 	.byte	0x04, 0x1c
        /*0046*/ 	.short	(.L_145 - .L_144)


	//   ....[0]....
.L_144:
        /*0048*/ 	.word	0x00001310


	//   ....[1]....
        /*004c*/ 	.word	0x00001c70


	//----- nvinfo : EIATTR_CRS_STACK_SIZE
	.align		4
.L_145:
        /*0050*/ 	.byte	0x04, 0x1e
        /*0052*/ 	.short	(.L_147 - .L_146)
.L_146:
        /*0054*/ 	.word	0x00000000


	//----- nvinfo : EIATTR_CBANK_PARAM_SIZE
	.align		4
.L_147:
        /*0058*/ 	.byte	0x03, 0x19
        /*005a*/ 	.short	0x0040


	//----- nvinfo : EIATTR_PARAM_CBANK
	.align		4
        /*005c*/ 	.byte	0x04, 0x0a
        /*005e*/ 	.short	(.L_149 - .L_148)
	.align		4
.L_148:
        /*0060*/ 	.word	index@(.nv.constant0._ZN7cutlass9reference6device6kernel12BlockForEachINS_10bfloat16_tENS1_6detail17RandomUniformFuncIS4_EEEEvPT_mNT0_6ParamsE)
        /*0064*/ 	.short	0x0210
        /*0066*/ 	.short	0x0040


	//----- nvinfo : EIATTR_SW_WAR
	.align		4
.L_149:
        /*0068*/ 	.byte	0x04, 0x36
        /*006a*/ 	.short	(.L_151 - .L_150)
.L_150:
        /*006c*/ 	.word	0x00000008
.L_151:


//--------------------- .nv.info._ZN7cutlass13device_kernelINS_4gemm6kernel13GemmUniversalINS1_17GroupProblemShapeIN4cute5tupleIJiiiEEEEENS1_10collective13CollectiveMmaINS1_49MainloopSm90ArrayTmaGmmaWarpSpecializedMixedInputILi19ENS6_IJNS5_1CILi1EEESD_SD_EEENS1_43KernelPtrArrayTmaWarpSpecializedCooperativeEEENS6_IJNSC_ILi128EEENSC_ILi16EEENSC_ILi64EEEEEENS6_IJNS_12float_e5m2_tENS_10bfloat16_tEEEEPNS6_IJlSD_NSC_ILi0EEEEEESM_SQ_NS5_8TiledMMAINS5_8MMA_AtomIJNS5_4SM904GMMA27MMA_64x16x16_F32BF16BF16_RSILNSU_5MajorE0ELSW_0ELNSU_7ScaleInE1ELSX_1EEEEEENS5_6LayoutINS6_IJNSC_ILi2EEESD_SD_EEENS6_IJSD_SO_SO_EEEEENS6_IJNS5_10UnderscoreES15_S15_EEEEENS5_13SM90_TMA_LOADENS5_14ComposedLayoutINS5_7SwizzleILi2ELi4ELi3EEENS5_18smem_ptr_flag_bitsILi8EEENS10_INS6_IJNSC_ILi8EEESJ_EEENS6_IJSJ_SD_EEEEEEENS5_9Copy_AtomIJNS5_39AutoVectorizingCopyWithAssumedAlignmentILi128EEESL_EEENS5_8identityES18_NS19_INS1A_ILi3ELi4ELi3EEENS1C_ILi16EEES1H_EEvS1N_EENS_8epilogue10collective18CollectiveEpilogueINS1S_30Sm90PtrArrayTmaWarpSpecializedILi2ELi1ELi8ELb1ELb0ELi2EEEJSK_NS6_IJSH_SI_EEENS_6half_tEPNS6_IJSD_lSO_EEES1Y_S20_NS1S_6fusion15FusionCallbacksIS1W_NS21_17LinearCombinationIS1Y_fS1Y_fLNS_15FloatRoundStyleE2EEESK_S1X_JEEES18_NS19_IS1O_S1P_NS10_INS6_IJSJ_S1E_EEENS6_IJSD_SJ_EEEEEEENS5_17SM75_U16x8_LDSM_TENS5_14SM90_TMA_STOREES2A_NS5_17SM90_U16x8_STSM_TENS1J_IJNS5_17SM90_U32x4_STSM_NES1Y_EEEvEEEvvEEEEvNT_6ParamsE --------------------------
	.section	.nv.info._ZN7cutlass13device_kernelINS_4gemm6kernel13GemmUniversalINS1_17GroupProblemShapeIN4cute5tupleIJiiiEEEEENS1_10collective13CollectiveMmaINS1_49MainloopSm90ArrayTmaGmmaWarpSpecializedMixedInputILi19ENS6_IJNS5_1CILi1EEESD_SD_EEENS1_43KernelPtrArrayTmaWarpSpecializedCooperativeEEENS6_IJNSC_ILi128EEENSC_ILi16EEENSC_ILi64EEEEEENS6_IJNS_12float_e5m2_tENS_10bfloat16_tEEEEPNS6_IJlSD_NSC_ILi0EEEEEESM_SQ_NS5_8TiledMMAINS5_8MMA_AtomIJNS5_4SM904GMMA27MMA_64x16x16_F32BF16BF16_RSILNSU_5MajorE0ELSW_0ELNSU_7ScaleInE1ELSX_1EEEEEENS5_6LayoutINS6_IJNSC_ILi2EEESD_SD_EEENS6_IJSD_SO_SO_EEEEENS6_IJNS5_10UnderscoreES15_S15_EEEEENS5_13SM90_TMA_LOADENS5_14ComposedLayoutINS5_7SwizzleILi2ELi4ELi3EEENS5_18smem_ptr_flag_bitsILi8EEENS10_INS6_IJNSC_ILi8EEESJ_EEENS6_IJSJ_SD_EEEEEEENS5_9Copy_AtomIJNS5_39AutoVectorizingCopyWithAssumedAlignmentILi128EEESL_EEENS5_8identityES18_NS19_INS1A_ILi3ELi4ELi3EEENS1C_ILi16EEES1H_EEvS1N_EENS_8epilogue10collective18CollectiveEpilogueINS1S_30Sm90PtrArrayTmaWarpSpecializedILi2ELi1ELi8ELb1ELb0ELi2EEEJSK_NS6_IJSH_SI_EEENS_6half_tEPNS6_IJSD_lSO_EEES1Y_S20_NS1S_6fusion15FusionCallbacksIS1W_NS21_17LinearCombinationIS1Y_fS1Y_fLNS_15FloatRoundStyleE2EEESK_S1X_JEEES18_NS19_IS1O_S1P_NS10_INS6_IJSJ_S1E_EEENS6_IJSD_SJ_EEEEEEENS5_17SM75_U16x8_LDSM_TENS5_14SM90_TMA_STOREES2A_NS5_17SM90_U16x8_STSM_TENS1J_IJNS5_17SM90_U32x4_STSM_NES1Y_EEEvEEEvvEEEEvNT_6ParamsE,"",@"SHT_CUDA_INFO"
	.sectionflags	@""
	.align	4


	//----- nvinfo : EIATTR_CUDA_API_VERSION
	.align		4
        /*0000*/ 	.byte	0x04, 0x37
        /*0002*/ 	.short	(.L_153 - .L_152)
.L_152:
        /*0004*/ 	.word	0x00000082


	//----- nvinfo : EIATTR_KPARAM_INFO
	.align		4
.L_153:
        /*0008*/ 	.byte	0x04, 0x17
        /*000a*/ 	.short	(.L_155 - .L_154)
.L_154:
        /*000c*/ 	.word	0x00000000
        /*0010*/ 	.short	0x0000
        /*0012*/ 	.short	0x0070
        /*0014*/ 	.byte	0x00, 0xf0, 0x01, 0x26


	//----- nvinfo : EIATTR_SPARSE_MMA_MASK
	.align		4
.L_155:
        /*0018*/ 	.byte	0x03, 0x50
        /*001a*/ 	.short	0x0000


	//----- nvinfo : EIATTR_MAXREG_COUNT
	.align		4
        /*001c*/ 	.byte	0x03, 0x1b
        /*001e*/ 	.short	0x00a8


	//----- nvinfo : EIATTR_NUM_BARRIERS
	.align		4
        /*0020*/ 	.byte	0x02, 0x4c
        /*0022*/ 	.byte	0x02
	.zero		1


	//----- nvinfo : EIATTR_EXTERNS
	.align		4
        /*0024*/ 	.byte	0x04, 0x0f
        /*0026*/ 	.short	(.L_157 - .L_156)


	//   ....[0]....
	.align		4
.L_156:
        /*0028*/ 	.word	index@(__assertfail)


	//----- nvinfo : EIATTR_MERCURY_ISA_VERSION
	.align		4
.L_157:
        /*002c*/ 	.byte	0x03, 0x5f
        /*002e*/ 	.short	0x0101


	//----- nvinfo : EIATTR_INT_WARP_WIDE_INSTR_OFFSETS
	.align		4
        /*0030*/ 	.byte	0x04, 0x31
        /*0032*/ 	.short	(.L_159 - .L_158)


	//   ....[0]....
.L_158:
        /*0034*/ 	.word	0x000012f0


	//   ....[1]....
        /*0038*/ 	.word	0x00001300


	//   ....[2]....
        /*003c*/ 	.word	0x00001370


	//   ....[3]....
        /*0040*/ 	.word	0x00009f00


	//   ....[4]....
        /*0044*/ 	.word	0x00009f80


	//   ....[5]....
        /*0048*/ 	.word	0x0000e5c0


	//   ....[6]....
        /*004c*/ 	.word	0x0000e6e0


	//----- nvinfo : EIATTR_COOP_GROUP_MASK_REGIDS
	.align		4
.L_159:
        /*0050*/ 	.byte	0x04, 0x29
        /*0052*/ 	.short	(.L_161 - .L_160)


	//   ....[0]....
.L_160:
        /*0054*/ 	.word	0xffffffff


	//   ....[1]....
        /*0058*/ 	.word	0xffffffff


	//   ....[2]....
        /*005c*/ 	.word	0xffffffff


	//   ....[3]....
        /*0060*/ 	.word	0xffffffff


	//   ....[4]....
        /*0064*/ 	.word	0xffffffff


	//   ....[5]....
        /*0068*/ 	.word	0xffffffff


	//   ....[6]....
        /*006c*/ 	.word	0xffffffff


	//   ....[7]....
        /*0070*/ 	.word	0xffffffff


	//   ....[8]....
        /*0074*/ 	.word	0xffffffff


	//   ....[9]....
        /*0078*/ 	.word	0xffffffff


	//   ....[10]....
        /*007c*/ 	.word	0xffffffff


	//   ....[11]....
        /*0080*/ 	.word	0xffffffff


	//   ....[12]....
        /*0084*/ 	.word	0xffffffff


	//   ....[13]....
        /*0088*/ 	.word	0xffffffff


	//   ....[14]....
        /*008c*/ 	.word	0xffffffff


	//   ....[15]....
        /*0090*/ 	.word	0xffffffff


	//   ....[16]....
        /*0094*/ 	.word	0xffffffff


	//   ....[17]....
        /*0098*/ 	.word	0xffffffff


	//   ....[18]....
        /*009c*/ 	.word	0xffffffff


	//   ....[19]....
        /*00a0*/ 	.word	0xffffffff


	//   ....[20]....
        /*00a4*/ 	.word	0xffffffff


	//   ....[21]....
        /*00a8*/ 	.word	0xffffffff


	//   ....[22]....
        /*00ac*/ 	.word	0xffffffff


	//   ....[23]....
        /*00b0*/ 	.word	0xffffffff


	//   ....[24]....
        /*00b4*/ 	.word	0xffffffff


	//   ....[25]....
        /*00b8*/ 	.word	0xffffffff


	//   ....[26]....
        /*00bc*/ 	.word	0xffffffff


	//   ....[27]....
        /*00c0*/ 	.word	0xffffffff


	//   ....[28]....
        /*00c4*/ 	.word	0xffffffff


	//   ....[29]....
        /*00c8*/ 	.word	0xffffffff


	//   ....[30]....
        /*00cc*/ 	.word	0xffffffff


	//   ....[31]....
        /*00d0*/ 	.word	0xffffffff


	//   ....[32]....
        /*00d4*/ 	.word	0xffffffff


	//   ....[33]....
        /*00d8*/ 	.word	0xffffffff


	//   ....[34]....
        /*00dc*/ 	.word	0xffffffff


	//   ....[35]....
        /*00e0*/ 	.word	0xffffffff


	//   ....[36]....
        /*00e4*/ 	.word	0xffffffff


	//   ....[37]....
        /*00e8*/ 	.word	0xffffffff


	//   ....[38]....
        /*00ec*/ 	.word	0xffffffff


	//   ....[39]....
        /*00f0*/ 	.word	0xffffffff


	//   ....[40]....
        /*00f4*/ 	.word	0xffffffff


	//   ....[41]....
        /*00f8*/ 	.word	0xffffffff


	//   ....[42]....
        /*00fc*/ 	.word	0xffffffff


	//   ....[43]....
        /*0100*/ 	.word	0xffffffff


	//   ....[44]....
        /*0104*/ 	.word	0xffffffff


	//   ....[45]....
        /*0108*/ 	.word	0xffffffff


	//   ....[46]....
        /*010c*/ 	.word	0xffffffff


	//   ....[47]....
        /*0110*/ 	.word	0xffffffff


	//   ....[48]....
        /*0114*/ 	.word	0xffffffff


	//   ....[49]....
        /*0118*/ 	.word	0xffffffff


	//   ....[50]....
        /*011c*/ 	.word	0xffffffff


	//   ....[51]....
        /*0120*/ 	.word	0xffffffff


	//   ....[52]....
        /*0124*/ 	.word	0xffffffff


	//   ....[53]....
        /*0128*/ 	.word	0xffffffff


	//   ....[54]....
        /*012c*/ 	.word	0xffffffff


	//   ....[55]....
        /*0130*/ 	.word	0xffffffff


	//   ....[56]....
        /*0134*/ 	.word	0xffffffff


	//   ....[57]....
        /*0138*/ 	.word	0xffffffff


	//   ....[58]....
        /*013c*/ 	.word	0xffffffff


	//   ....[59]....
        /*0140*/ 	.word	0xffffffff


	//   ....[60]....
        /*0144*/ 	.word	0xffffffff


	//   ....[61]....
        /*0148*/ 	.word	0xffffffff


	//   ....[62]....
        /*014c*/ 	.word	0xffffffff


	//   ....[63]....
        /*0150*/ 	.word	0xffffffff


	//   ....[64]....
        /*0154*/ 	.word	0xffffffff


	//   ....[65]....
        /*0158*/ 	.word	0xffffffff


	//   ....[66]....
        /*015c*/ 	.word	0xffffffff


	//   ....[67]....
        /*0160*/ 	.word	0xffffffff


	//   ....[68]....
        /*0164*/ 	.word	0xffffffff


	//   ....[69]....
        /*0168*/ 	.word	0xffffffff


	//   ....[70]....
        /*016c*/ 	.word	0xffffffff


	//   ....[71]....
        /*0170*/ 	.word	0xffffffff


	//   ....[72]....
        /*0174*/ 	.word	0xffffffff


	//   ....[73]....
        /*0178*/ 	.word	0xffffffff


	//   ....[74]....
        /*017c*/ 	.word	0xffffffff


	//   ....[75]....
        /*0180*/ 	.word	0xffffffff


	//   ....[76]....
        /*0184*/ 	.word	0xffffffff


	//   ....[77]....
        /*0188*/ 	.word	0x0500000f


	//   ....[78]....
        /*018c*/ 	.word	0x0500000f


	//----- nvinfo : EIATTR_COOP_GROUP_INSTR_OFFSETS
	.align		4
.L_161:
        /*0190*/ 	.byte	0x04, 0x28
        /*0192*/ 	.short	(.L_163 - .L_162)


	//   ....[0]....
.L_162:
        /*0194*/ 	.word	0x000007a0


	//   ....[1]....
        /*0198*/ 	.word	0x00000830


	//   ....[2]....
        /*019c*/ 	.word	0x00000ca0


	//   ....[3]....
        /*01a0*/ 	.word	0x000010a0


	//   ....[4]....
        /*01a4*/ 	.word	0x00001230


	//   ....[5]....
        /*01a8*/ 	.word	0x00001a30


	//   ....[6]....
        /*01ac*/ 	.word	0x00001a50


	//   ....[7]....
        /*01b0*/ 	.word	0x00001aa0


	//   ....[8]....
        /*01b4*/ 	.word	0x00001ac0


	//   ....[9]....
        /*01b8*/ 	.word	0x00001b00


	//   ....[10]....
        /*01bc*/ 	.word	0x00001b30


	//   ....[11]....
        /*01c0*/ 	.word	0x00001b70


	//   ....[12]....
        /*01c4*/ 	.word	0x00001ba0


	//   ....[13]....
        /*01c8*/ 	.word	0x00001be0


	//   ....[14]....
        /*01cc*/ 	.word	0x00001c10


	//   ....[15]....
        /*01d0*/ 	.word	0x00001c80


	//   ....[16]....
        /*01d4*/ 	.word	0x00001e50


	//   ....[17]....
        /*01d8*/ 	.word	0x00001e60


	//   ....[18]....
        /*01dc*/ 	.word	0x000024b0


	//   ....[19]....
        /*01e0*/ 	.word	0x000024c0


	//   ....[20]....
        /*01e4*/ 	.word	0x00002510


	//   ....[21]....
        /*01e8*/ 	.word	0x00002520


	//   ....[22]....
        /*01ec*/ 	.word	0x00002570


	//   ....[23]....
        /*01f0*/ 	.word	0x00002580


	//   ....[24]....
        /*01f4*/ 	.word	0x000025d0


	//   ....[25]....
        /*01f8*/ 	.word	0x000025e0


	//   ....[26]....
        /*01fc*/ 	.word	0x00002630


	//   ....[27]....
        /*0200*/ 	.word	0x00002640


	//   ....[28]....
        /*0204*/ 	.word	0x000026d0


	//   ....[29]....
        /*0208*/ 	.word	0x00002750


	//   ....[30]....
        /*020c*/ 	.word	0x000027e0


	//   ....[31]....
        /*0210*/ 	.word	0x00002800


	//   ....[32]....
        /*0214*/ 	.word	0x00002810


	//   ....[33]....
        /*0218*/ 	.word	0x00002820


	//   ....[34]....
        /*021c*/ 	.word	0x00002830


	//   ....[35]....
        /*0220*/ 	.word	0x00002840


	//   ....[36]....
        /*0224*/ 	.word	0x00002f00


	//   ....[37]....
        /*0228*/ 	.word	0x00003190


	//   ....[38]....
        /*022c*/ 	.word	0x00003590


	//   ....[39]....
        /*0230*/ 	.word	0x00006f70


	//   ....[40]....
        /*0234*/ 	.word	0x00007420


	//   ....[41]....
        /*0238*/ 	.word	0x00007820


	//   ....[42]....
        /*023c*/ 	.word	0x00008370


	//   ....[43]....
        /*0240*/ 	.word	0x00008be0


	//   ....[44]....
        /*0244*/ 	.word	0x000095e0


	//   ....[45]....
        /*0248*/ 	.word	0x0000af50


	//   ....[46]....
        /*024c*/ 	.word	0x0000c6a0


	//   ....[47]....
        /*0250*/ 	.word	0x0000c6d0


	//   ....[48]....
        /*0254*/ 	.word	0x0000c750


	//   ....[49]....
        /*0258*/ 	.word	0x0000c760


	//   ....[50]....
        /*025c*/ 	.word	0x0000c7a0


	//   ....[51]....
        /*0260*/ 	.word	0x0000c7c0


	//   ....[52]....
        /*0264*/ 	.word	0x0000c800


	//   ....[53]....
        /*0268*/ 	.word	0x0000c820


	//   ....[54]....
        /*026c*/ 	.word	0x0000c860


	//   ....[55]....
        /*0270*/ 	.word	0x0000c880


	//   ....[56]....
        /*0274*/ 	.word	0x0000c910


	//   ....[57]....
        /*0278*/ 	.word	0x0000ca30


	//   ....[58]....
        /*027c*/ 	.word	0x0000ca50


	//   ....[59]....
        /*0280*/ 	.word	0x0000d090


	//   ....[60]....
        /*0284*/ 	.word	0x0000d0a0


	//   ....[61]....
        /*0288*/ 	.word	0x0000d0f0


	//   ....[62]....
        /*028c*/ 	.word	0x0000d100


	//   ....[63]....
        /*0290*/ 	.word	0x0000d150


	//   ....[64]....
        /*0294*/ 	.word	0x0000d160


	//   ....[65]....
        /*0298*/ 	.word	0x0000d1b0


	//   ....[66]....
        /*029c*/ 	.word	0x0000d1c0


	//   ....[67]....
        /*02a0*/ 	.word	0x0000d210


	//   ....[68]....
        /*02a4*/ 	.word	0x0000d220


	//   ....[69]....
        /*02a8*/ 	.word	0x0000d2b0


	//   ....[70]....
        /*02ac*/ 	.word	0x0000d320


	//   ....[71]....
        /*02b0*/ 	.word	0x0000d3b0


	//   ....[72]....
        /*02b4*/ 	.word	0x0000d3d0


	//   ....[73]....
        /*02b8*/ 	.word	0x0000d3e0


	//   ....[74]....
        /*02bc*/ 	.word	0x0000d3f0


	//   ....[75]....
        /*02c0*/ 	.word	0x0000d400


	//   ....[76]....
        /*02c4*/ 	.word	0x0000d410


	//   ....[77]....
        /*02c8*/ 	.word	0x0000e130


	//   ....[78]....
        /*02cc*/ 	.word	0x0000e870


	//----- nvinfo : EIATTR_REG_RECONFIG
	.align		4
.L_163:
        /*02d0*/ 	.byte	0x01, 0x54
	.zero		2


	//----- nvinfo : EIATTR_SYSCALL_OFFSETS
	.align		4
        /*02d4*/ 	.byte	0x04, 0x46
        /*02d6*/ 	.short	(.L_165 - .L_164)


	//   ....[0]....
.L_164:
        /*02d8*/ 	.word	0x00003d60


	//   ....[1]....
        /*02dc*/ 	.word	0x00006140


	//   ....[2]....
        /*02e0*/ 	.word	0x00006230


	//   ....[3]....
        /*02e4*/ 	.word	0x00009b00


	//   ....[4]....
        /*02e8*/ 	.word	0x00009c40


	//----- nvinfo : EIATTR_MBARRIER_INSTR_OFFSETS
	.align		4
.L_165:
        /*02ec*/ 	.byte	0x04, 0x39
        /*02ee*/ 	.short	(.L_167 - .L_166)


	//   ....[0]....
.L_166:
        /*02f0*/ 	.word	0x00000b80
        /*02f4*/ 	.word	0x000000ff
        /*02f8*/ 	.word	0x00033000
        /*02fc*/ 	.short	0x0100
        /*02fe*/ 	.byte	0x0f
	.zero		1


	//   ....[1]....
        /*0300*/ 	.word	0x00000b90
        /*0304*/ 	.word	0x000000ff
        /*0308*/ 	.word	0x00033040
        /*030c*/ 	.short	0x0100
        /*030e*/ 	.byte	0x0f
	.zero		1


	//   ....[2]....
        /*0310*/ 	.word	0x00000ba0
        /*0314*/ 	.word	0x000000ff
        /*0318*/ 	.word	0x00033008
        /*031c*/ 	.short	0x0100
        /*031e*/ 	.byte	0x0f
	.zero		1


	//   ....[3]....
        /*0320*/ 	.word	0x00000bb0
        /*0324*/ 	.word	0x000000ff
        /*0328*/ 	.word	0x00033048
        /*032c*/ 	.short	0x0100
        /*032e*/ 	.byte	0x0f
	.zero		1


	//   ....[4]....
        /*0330*/ 	.word	0x00000bc0
        /*0334*/ 	.word	0x000000ff
        /*0338*/ 	.word	0x00033010
        /*033c*/ 	.short	0x0100
        /*033e*/ 	.byte	0x0f
	.zero		1


	//   ....[5]....
        /*0340*/ 	.word	0x00000bd0
        /*0344*/ 	.word	0x000000ff
        /*0348*/ 	.word	0x00033050
        /*034c*/ 	.short	0x0100
        /*034e*/ 	.byte	0x0f
	.zero		1


	//   ....[6]....
        /*0350*/ 	.word	0x00000be0
        /*0354*/ 	.word	0x000000ff
        /*0358*/ 	.word	0x00033018
        /*035c*/ 	.short	0x0100
        /*035e*/ 	.byte	0x0f
	.zero		1


	//   ....[7]....
        /*0360*/ 	.word	0x00000bf0
        /*0364*/ 	.word	0x000000ff
        /*0368*/ 	.word	0x00033058
        /*036c*/ 	.short	0x0100
        /*036e*/ 	.byte	0x0f
	.zero		1


	//   ....[8]....
        /*0370*/ 	.word	0x00000c00
        /*0374*/ 	.word	0x000000ff
        /*0378*/ 	.word	0x00033020
        /*037c*/ 	.short	0x0100
        /*037e*/ 	.byte	0x0f
	.zero		1


	//   ....[9]....
        /*0380*/ 	.word	0x00000c10
        /*0384*/ 	.word	0x000000ff
        /*0388*/ 	.word	0x00033060
        /*038c*/ 	.short	0x0100
        /*038e*/ 	.byte	0x0f
	.zero		1


	//   ....[10]....
        /*0390*/ 	.word	0x00000c20
        /*0394*/ 	.word	0x000000ff
        /*0398*/ 	.word	0x00033028
        /*039c*/ 	.short	0x0100
        /*039e*/ 	.byte	0x0f
	.zero		1


	//   ....[11]....
        /*03a0*/ 	.word	0x00000c30
        /*03a4*/ 	.word	0x000000ff
        /*03a8*/ 	.word	0x00033068
        /*03ac*/ 	.short	0x0100
        /*03ae*/ 	.byte	0x0f
	.zero		1


	//   ....[12]....
        /*03b0*/ 	.word	0x00000c40
        /*03b4*/ 	.word	0x000000ff
        /*03b8*/ 	.word	0x00033030
        /*03bc*/ 	.short	0x0100
        /*03be*/ 	.byte	0x0f
	.zero		1


	//   ....[13]....
        /*03c0*/ 	.word	0x00000c50
        /*03c4*/ 	.word	0x000000ff
        /*03c8*/ 	.word	0x00033070
        /*03cc*/ 	.short	0x0100
        /*03ce*/ 	.byte	0x0f
	.zero		1


	//   ....[14]....
        /*03d0*/ 	.word	0x00000c60
        /*03d4*/ 	.word	0x000000ff
        /*03d8*/ 	.word	0x00033038
        /*03dc*/ 	.short	0x0100
        /*03de*/ 	.byte	0x0f
	.zero		1


	//   ....[15]....
        /*03e0*/ 	.word	0x00000c70
        /*03e4*/ 	.word	0x000000ff
        /*03e8*/ 	.word	0x00033078
        /*03ec*/ 	.short	0x0100
        /*03ee*/ 	.byte	0x0f
	.zero		1


	//   ....[16]....
        /*03f0*/ 	.word	0x00000e20
        /*03f4*/ 	.word	0x000000ff
        /*03f8*/ 	.word	0x00033080
        /*03fc*/ 	.short	0x0100
        /*03fe*/ 	.byte	0x0f
	.zero		1


	//   ....[17]....
        /*0400*/ 	.word	0x00000e30
        /*0404*/ 	.word	0x000000ff
        /*0408*/ 	.word	0x00033118
        /*040c*/ 	.short	0x0100
        /*040e*/ 	.byte	0x0f
	.zero		1


	//   ....[18]....
        /*0410*/ 	.word	0x00000e40
        /*0414*/ 	.word	0x000000ff
        /*0418*/ 	.word	0x00033088
        /*041c*/ 	.short	0x0100
        /*041e*/ 	.byte	0x0f
	.zero		1


	//   ....[19]....
        /*0420*/ 	.word	0x00000e50
        /*0424*/ 	.word	0x000000ff
        /*0428*/ 	.word	0x00033120
        /*042c*/ 	.short	0x0100
        /*042e*/ 	.byte	0x0f
	.zero		1


	//   ....[20]....
        /*0430*/ 	.word	0x00000e60
        /*0434*/ 	.word	0x000000ff
        /*0438*/ 	.word	0x00033090
        /*043c*/ 	.short	0x0100
        /*043e*/ 	.byte	0x0f
	.zero		1


	//   ....[21]....
        /*0440*/ 	.word	0x00000e70
        /*0444*/ 	.word	0x000000ff
        /*0448*/ 	.word	0x00033128
        /*044c*/ 	.short	0x0100
        /*044e*/ 	.byte	0x0f
	.zero		1


	//   ....[22]....
        /*0450*/ 	.word	0x00000e80
        /*0454*/ 	.word	0x000000ff
        /*0458*/ 	.word	0x00033098
        /*045c*/ 	.short	0x0100
        /*045e*/ 	.byte	0x0f
	.zero		1


	//   ....[23]....
        /*0460*/ 	.word	0x00000e90
        /*0464*/ 	.word	0x000000ff
        /*0468*/ 	.word	0x00033130
        /*046c*/ 	.short	0x0100
        /*046e*/ 	.byte	0x0f
	.zero		1


	//   ....[24]....
        /*0470*/ 	.word	0x00000ea0
        /*0474*/ 	.word	0x000000ff
        /*0478*/ 	.word	0x000330a0
        /*047c*/ 	.short	0x0100
        /*047e*/ 	.byte	0x0f
	.zero		1


	//   ....[25]....
        /*0480*/ 	.word	0x00000eb0
        /*0484*/ 	.word	0x000000ff
        /*0488*/ 	.word	0x00033138
        /*048c*/ 	.short	0x0100
        /*048e*/ 	.byte	0x0f
	.zero		1


	//   ....[26]....
        /*0490*/ 	.word	0x00000ec0
        /*0494*/ 	.word	0x000000ff
        /*0498*/ 	.word	0x000330a8
        /*049c*/ 	.short	0x0100
        /*049e*/ 	.byte	0x0f
	.zero		1


	//   ....[27]....
        /*04a0*/ 	.word	0x00000ed0
        /*04a4*/ 	.word	0x000000ff
        /*04a8*/ 	.word	0x00033140
        /*04ac*/ 	.short	0x0100
        /*04ae*/ 	.byte	0x0f
	.zero		1


	//   ....[28]....
        /*04b0*/ 	.word	0x00000ee0
        /*04b4*/ 	.word	0x000000ff
        /*04b8*/ 	.word	0x000330b0
        /*04bc*/ 	.short	0x0100
        /*04be*/ 	.byte	0x0f
	.zero		1


	//   ....[29]....
        /*04c0*/ 	.word	0x00000ef0
        /*04c4*/ 	.word	0x000000ff
        /*04c8*/ 	.word	0x00033148
        /*04cc*/ 	.short	0x0100
        /*04ce*/ 	.byte	0x0f
	.zero		1


	//   ....[30]....
        /*04d0*/ 	.word	0x00000f00
        /*04d4*/ 	.word	0x000000ff
        /*04d8*/ 	.word	0x000330b8
        /*04dc*/ 	.short	0x0100
        /*04de*/ 	.byte	0x0f
	.zero		1


	//   ....[31]....
        /*04e0*/ 	.word	0x00000f10
        /*04e4*/ 	.word	0x000000ff
        /*04e8*/ 	.word	0x00033150
        /*04ec*/ 	.short	0x0100
        /*04ee*/ 	.byte	0x0f
	.zero		1


	//   ....[32]....
        /*04f0*/ 	.word	0x00000f20
        /*04f4*/ 	.word	0x000000ff
        /*04f8*/ 	.word	0x000330c0
        /*04fc*/ 	.short	0x0100
        /*04fe*/ 	.byte	0x0f
	.zero		1


	//   ....[33]....
        /*0500*/ 	.word	0x00000f30
        /*0504*/ 	.word	0x000000ff
        /*0508*/ 	.word	0x00033158
        /*050c*/ 	.short	0x0100
        /*050e*/ 	.byte	0x0f
	.zero		1


	//   ....[34]....
        /*0510*/ 	.word	0x00000f40
        /*0514*/ 	.word	0x000000ff
        /*0518*/ 	.word	0x000330c8
        /*051c*/ 	.short	0x0100
        /*051e*/ 	.byte	0x0f
	.zero		1


	//   ....[35]....
        /*0520*/ 	.word	0x00000f50
        /*0524*/ 	.word	0x000000ff
        /*0528*/ 	.word	0x00033160
        /*052c*/ 	.short	0x0100
        /*052e*/ 	.byte	0x0f
	.zero		1


	//   ....[36]....
        /*0530*/ 	.word	0x00000f60
        /*0534*/ 	.word	0x000000ff
        /*0538*/ 	.word	0x000330d0
        /*053c*/ 	.short	0x0100
        /*053e*/ 	.byte	0x0f
	.zero		1


	//   ....[37]....
        /*0540*/ 	.word	0x00000f70
        /*0544*/ 	.word	0x000000ff
        /*0548*/ 	.word	0x00033168
        /*054c*/ 	.short	0x0100
        /*054e*/ 	.byte	0x0f
	.zero		1


	//   ....[38]....
        /*0550*/ 	.word	0x00000f80
        /*0554*/ 	.word	0x000000ff
        /*0558*/ 	.word	0x000330d8
        /*055c*/ 	.short	0x0100
        /*055e*/ 	.byte	0x0f
	.zero		1


	//   ....[39]....
        /*0560*/ 	.word	0x00000f90
        /*0564*/ 	.word	0x000000ff
        /*0568*/ 	.word	0x00033170
        /*056c*/ 	.short	0x0100
        /*056e*/ 	.byte	0x0f
	.zero		1


	//   ....[40]....
        /*0570*/ 	.word	0x00000fa0
        /*0574*/ 	.word	0x000000ff
        /*0578*/ 	.word	0x000330e0
        /*057c*/ 	.short	0x0100
        /*057e*/ 	.byte	0x0f
	.zero		1


	//   ....[41]....
        /*0580*/ 	.word	0x00000fb0
        /*0584*/ 	.word	0x000000ff
        /*0588*/ 	.word	0x00033178
        /*058c*/ 	.short	0x0100
        /*058e*/ 	.byte	0x0f
	.zero		1


	//   ....[42]....
        /*0590*/ 	.word	0x00000fc0
        /*0594*/ 	.word	0x000000ff
        /*0598*/ 	.word	0x000330e8
        /*059c*/ 	.short	0x0100
        /*059e*/ 	.byte	0x0f
	.zero		1


	//   ....[43]....
        /*05a0*/ 	.word	0x00000fd0
        /*05a4*/ 	.word	0x000000ff
        /*05a8*/ 	.word	0x00033180
        /*05ac*/ 	.short	0x0100
        /*05ae*/ 	.byte	0x0f
	.zero		1


	//   ....[44]....
        /*05b0*/ 	.word	0x00000fe0
        /*05b4*/ 	.word	0x000000ff
        /*05b8*/ 	.word	0x000330f0
        /*05bc*/ 	.short	0x0100
        /*05be*/ 	.byte	0x0f
	.zero		1


	//   ....[45]....
        /*05c0*/ 	.word	0x00000ff0
        /*05c4*/ 	.word	0x000000ff
        /*05c8*/ 	.word	0x00033188
        /*05cc*/ 	.short	0x0100
        /*05ce*/ 	.byte	0x0f
	.zero		1


	//   ....[46]....
        /*05d0*/ 	.word	0x00001000
        /*05d4*/ 	.word	0x000000ff
        /*05d8*/ 	.word	0x000330f8
        /*05dc*/ 	.short	0x0100
        /*05de*/ 	.byte	0x0f
	.zero		1


	//   ....[47]....
        /*05e0*/ 	.word	0x00001010
        /*05e4*/ 	.word	0x000000ff
        /*05e8*/ 	.word	0x00033190
        /*05ec*/ 	.short	0x0100
        /*05ee*/ 	.byte	0x0f
	.zero		1


	//   ....[48]....
        /*05f0*/ 	.word	0x00001020
        /*05f4*/ 	.word	0x000000ff
        /*05f8*/ 	.word	0x00033100
        /*05fc*/ 	.short	0x0100
        /*05fe*/ 	.byte	0x0f
	.zero		1


	//   ....[49]....
        /*0600*/ 	.word	0x00001030
        /*0604*/ 	.word	0x000000ff
        /*0608*/ 	.word	0x00033198
        /*060c*/ 	.short	0x0100
        /*060e*/ 	.byte	0x0f
	.zero		1


	//   ....[50]....
        /*0610*/ 	.word	0x00001040
        /*0614*/ 	.word	0x000000ff
        /*0618*/ 	.word	0x00033108
        /*061c*/ 	.short	0x0100
        /*061e*/ 	.byte	0x0f
	.zero		1


	//   ....[51]....
        /*0620*/ 	.word	0x00001050
        /*0624*/ 	.word	0x000000ff
        /*0628*/ 	.word	0x000331a0
        /*062c*/ 	.short	0x0100
        /*062e*/ 	.byte	0x0f
	.zero		1


	//   ....[52]....
        /*0630*/ 	.word	0x00001060
        /*0634*/ 	.word	0x000000ff
        /*0638*/ 	.word	0x00033110
        /*063c*/ 	.short	0x0100
        /*063e*/ 	.byte	0x0f
	.zero		1


	//   ....[53]....
        /*0640*/ 	.word	0x00001070
        /*0644*/ 	.word	0x000000ff
        /*0648*/ 	.word	0x000331a8
        /*064c*/ 	.short	0x0100
        /*064e*/ 	.byte	0x0f
	.zero		1


	//   ....[54]....
        /*0650*/ 	.word	0x000011e0
        /*0654*/ 	.word	0x000000ff
        /*0658*/ 	.word	0x000331b0
        /*065c*/ 	.short	0x0100
        /*065e*/ 	.byte	0x0f
	.zero		1


	//   ....[55]....
        /*0660*/ 	.word	0x000011f0
        /*0664*/ 	.word	0x000000ff
        /*0668*/ 	.word	0x000331c0
        /*066c*/ 	.short	0x0100
        /*066e*/ 	.byte	0x0f
	.zero		1


	//   ....[56]....
        /*0670*/ 	.word	0x00001200
        /*0674*/ 	.word	0x000000ff
        /*0678*/ 	.word	0x000331b8
        /*067c*/ 	.short	0x0100
        /*067e*/ 	.byte	0x0f
	.zero		1


	//   ....[57]....
        /*0680*/ 	.word	0x00001210
        /*0684*/ 	.word	0x000000ff
        /*0688*/ 	.word	0x000331c8
        /*068c*/ 	.short	0x0100
        /*068e*/ 	.byte	0x0f
	.zero		1


	//   ....[58]....
        /*0690*/ 	.word	0x000013a0
        /*0694*/ 	.word	0x000000ff
        /*0698*/ 	.word	0x000331d0
        /*069c*/ 	.short	0x0100
        /*069e*/ 	.byte	0x06
	.zero		1


	//   ....[59]....
        /*06a0*/ 	.word	0x000013e0
        /*06a4*/ 	.word	0x000000ff
        /*06a8*/ 	.word	0x000331d8
        /*06ac*/ 	.short	0x0100
        /*06ae*/ 	.byte	0x06
	.zero		1


	//   ....[60]....
        /*06b0*/ 	.word	0x00003e10
        /*06b4*/ 	.word	0x00000003
        /*06b8*/ 	.word	0x00033080
        /*06bc*/ 	.short	0x010a
        /*06be*/ 	.byte	0x3f
	.zero		1


	//   ....[61]....
        /*06c0*/ 	.word	0x00003e50
        /*06c4*/ 	.word	0x00000003
        /*06c8*/ 	.word	0x00033080
        /*06cc*/ 	.short	0x010a
        /*06ce*/ 	.byte	0x3f
	.zero		1


	//   ....[62]....
        /*06d0*/ 	.word	0x00003fd0
        /*06d4*/ 	.word	0x00000034
        /*06d8*/ 	.word	0x00033080
        /*06dc*/ 	.short	0x010a
        /*06de*/ 	.byte	0x3f
	.zero		1


	//   ....[63]....
        /*06e0*/ 	.word	0x00004950
        /*06e4*/ 	.word	0x00000034
        /*06e8*/ 	.word	0x00033080
        /*06ec*/ 	.short	0x010a
        /*06ee*/ 	.byte	0x3f
	.zero		1


	//   ....[64]....
        /*06f0*/ 	.word	0x00004e50
        /*06f4*/ 	.word	0x000000ff
        /*06f8*/ 	.word	0x00033080
        /*06fc*/ 	.short	0x010a
        /*06fe*/ 	.byte	0x0a
	.zero		1


	//   ....[65]....
        /*0700*/ 	.word	0x000053d0
        /*0704*/ 	.word	0x000000ff
        /*0708*/ 	.word	0x00000000
        /*070c*/ 	.short	0x0101
        /*070e*/ 	.byte	0x06
	.zero		1


	//   ....[66]....
        /*0710*/ 	.word	0x00005460
        /*0714*/ 	.word	0x000000ff
        /*0718*/ 	.word	0x00033080
        /*071c*/ 	.short	0x010a
        /*071e*/ 	.byte	0x0a
	.zero		1


	//   ....[67]....
        /*0720*/ 	.word	0x00005de0
        /*0724*/ 	.word	0x000000ff
        /*0728*/ 	.word	0x00000000
        /*072c*/ 	.short	0x0101
        /*072e*/ 	.byte	0x04
	.zero		1


	//   ....[68]....
        /*0730*/ 	.word	0x00005ef0
        /*0734*/ 	.word	0x000000ff
        /*0738*/ 	.word	0x00000000
        /*073c*/ 	.short	0x0101
        /*073e*/ 	.byte	0x04
	.zero		1


	//   ....[69]....
        /*0740*/ 	.word	0x00006620
        /*0744*/ 	.word	0x00000007
        /*0748*/ 	.word	0x000331b0
        /*074c*/ 	.short	0x010a
        /*074e*/ 	.byte	0x3f
	.zero		1


	//   ....[70]....
        /*0750*/ 	.word	0x00006ab0
        /*0754*/ 	.word	0x000000ff
        /*0758*/ 	.word	0x00000000
        /*075c*/ 	.short	0x0101
        /*075e*/ 	.byte	0x04
	.zero		1


	//   ....[71]....
        /*0760*/ 	.word	0x00006b00
        /*0764*/ 	.word	0x000000ff
        /*0768*/ 	.word	0x00033000
        /*076c*/ 	.short	0x010a
        /*076e*/ 	.byte	0x04
	.zero		1


	//   ....[72]....
        /*0770*/ 	.word	0x00006c10
        /*0774*/ 	.word	0x000000ff
        /*0778*/ 	.word	0x00000000
        /*077c*/ 	.short	0x0101
        /*077e*/ 	.byte	0x04
	.zero		1


	//   ....[73]....
        /*0780*/ 	.word	0x00007920
        /*0784*/ 	.word	0x000000ff
        /*0788*/ 	.word	0x000331d8
        /*078c*/ 	.short	0x010a
        /*078e*/ 	.byte	0x0c
	.zero		1


	//   ....[74]....
        /*0790*/ 	.word	0x00007a80
        /*0794*/ 	.word	0x000000ff
        /*0798*/ 	.word	0x00033000
        /*079c*/ 	.short	0x010a
        /*079e*/ 	.byte	0x08
	.zero		1


	//   ....[75]....
        /*07a0*/ 	.word	0x00007ba0
        /*07a4*/ 	.word	0x000000ff
        /*07a8*/ 	.word	0x00000000
        /*07ac*/ 	.short	0x0101
        /*07ae*/ 	.byte	0x08
	.zero		1


	//   ....[76]....
        /*07b0*/ 	.word	0x00007d70
        /*07b4*/ 	.word	0x000000ff
        /*07b8*/ 	.word	0x000331c0
        /*07bc*/ 	.short	0x010a
        /*07be*/ 	.byte	0x0d
	.zero		1


	//   ....[77]....
        /*07c0*/ 	.word	0x00007ed0
        /*07c4*/ 	.word	0x000000ff
        /*07c8*/ 	.word	0x000331b0
        /*07cc*/ 	.short	0x010b
        /*07ce*/ 	.byte	0x0d
	.zero		1


	//   ....[78]....
        /*07d0*/ 	.word	0x00007f90
        /*07d4*/ 	.word	0x000000ff
        /*07d8*/ 	.word	0x00000000
        /*07dc*/ 	.short	0x0101
        /*07de*/ 	.byte	0x08
	.zero		1


	//   ....[79]....
        /*07e0*/ 	.word	0x00008560
        /*07e4*/ 	.word	0x00000003
        /*07e8*/ 	.word	0x000331c0
        /*07ec*/ 	.short	0x010a
        /*07ee*/ 	.byte	0x3f
	.zero		1


	//   ....[80]....
        /*07f0*/ 	.word	0x00008620
        /*07f4*/ 	.word	0x00000003
        /*07f8*/ 	.word	0x000331c0
        /*07fc*/ 	.short	0x010a
        /*07fe*/ 	.byte	0x3f
	.zero		1


	//   ....[81]....
        /*0800*/ 	.word	0x00009d30
        /*0804*/ 	.word	0x00000007
        /*0808*/ 	.word	0x00033118
        /*080c*/ 	.short	0x010a
        /*080e*/ 	.byte	0x3f
	.zero		1


	//   ....[82]....
        /*0810*/ 	.word	0x0000a330
        /*0814*/ 	.word	0x000000ff
        /*0818*/ 	.word	0x000331d8
        /*081c*/ 	.short	0x0101
        /*081e*/ 	.byte	0x26
	.zero		1


	//   ....[83]....
        /*0820*/ 	.word	0x0000a410
        /*0824*/ 	.word	0x00000003
        /*0828*/ 	.word	0x00033000
        /*082c*/ 	.short	0x010a
        /*082e*/ 	.byte	0x3f
	.zero		1


	//   ....[84]....
        /*0830*/ 	.word	0x0000a550
        /*0834*/ 	.word	0x00000000
        /*0838*/ 	.word	0x00000000
        /*083c*/ 	.short	0x0101
        /*083e*/ 	.byte	0x3f
	.zero		1


	//   ....[85]....
        /*0840*/ 	.word	0x0000b220
        /*0844*/ 	.word	0x00000007
        /*0848*/ 	.word	0x00000000
        /*084c*/ 	.short	0x010a
        /*084e*/ 	.byte	0x3f
	.zero		1


	//   ....[86]....
        /*0850*/ 	.word	0x0000b2a0
        /*0854*/ 	.word	0x00000009
        /*0858*/ 	.word	0x00000000
        /*085c*/ 	.short	0x010a
        /*085e*/ 	.byte	0x3f
	.zero		1


	//   ....[87]....
        /*0860*/ 	.word	0x0000b330
        /*0864*/ 	.word	0x00000006
        /*0868*/ 	.word	0x00000000
        /*086c*/ 	.short	0x010a
        /*086e*/ 	.byte	0x3f
	.zero		1


	//   ....[88]....
        /*0870*/ 	.word	0x0000b3c0
        /*0874*/ 	.word	0x00000009
        /*0878*/ 	.word	0x00000000
        /*087c*/ 	.short	0x010a
        /*087e*/ 	.byte	0x3f
	.zero		1


	//   ....[89]....
        /*0880*/ 	.word	0x0000b450
        /*0884*/ 	.word	0x00000006
        /*0888*/ 	.word	0x00000000
        /*088c*/ 	.short	0x010a
        /*088e*/ 	.byte	0x3f
	.zero		1


	//   ....[90]....
        /*0890*/ 	.word	0x0000b4e0
        /*0894*/ 	.word	0x00000009
        /*0898*/ 	.word	0x00000000
        /*089c*/ 	.short	0x010a
        /*089e*/ 	.byte	0x3f
	.zero		1


	//   ....[91]....
        /*08a0*/ 	.word	0x0000b570
        /*08a4*/ 	.word	0x00000006
        /*08a8*/ 	.word	0x00000000
        /*08ac*/ 	.short	0x010a
        /*08ae*/ 	.byte	0x3f
	.zero		1


	//   ....[92]....
        /*08b0*/ 	.word	0x0000b600
        /*08b4*/ 	.word	0x00000009
        /*08b8*/ 	.word	0x00000000
        /*08bc*/ 	.short	0x010a
        /*08be*/ 	.byte	0x3f
	.zero		1


	//   ....[93]....
        /*08c0*/ 	.word	0x0000b690
        /*08c4*/ 	.word	0x00000006
        /*08c8*/ 	.word	0x00000000
        /*08cc*/ 	.short	0x010a
        /*08ce*/ 	.byte	0x3f
	.zero		1


	//   ....[94]....
        /*08d0*/ 	.word	0x0000b720
        /*08d4*/ 	.word	0x00000009
        /*08d8*/ 	.word	0x00000000
        /*08dc*/ 	.short	0x010a
        /*08de*/ 	.byte	0x3f
	.zero		1


	//   ....[95]....
        /*08e0*/ 	.word	0x0000b7b0
        /*08e4*/ 	.word	0x00000006
        /*08e8*/ 	.word	0x00000000
        /*08ec*/ 	.short	0x010a
        /*08ee*/ 	.byte	0x3f
	.zero		1


	//   ....[96]....
        /*08f0*/ 	.word	0x0000b840
        /*08f4*/ 	.word	0x00000009
        /*08f8*/ 	.word	0x00000000
        /*08fc*/ 	.short	0x010a
        /*08fe*/ 	.byte	0x3f
	.zero		1


	//   ....[97]....
        /*0900*/ 	.word	0x0000b8d0
        /*0904*/ 	.word	0x00000006
        /*0908*/ 	.word	0x00000000
        /*090c*/ 	.short	0x010a
        /*090e*/ 	.byte	0x3f
	.zero		1


	//   ....[98]....
        /*0910*/ 	.word	0x0000b960
        /*0914*/ 	.word	0x00000009
        /*0918*/ 	.word	0x00000000
        /*091c*/ 	.short	0x010a
        /*091e*/ 	.byte	0x3f
	.zero		1


	//   ....[99]....
        /*0920*/ 	.word	0x0000b9f0
        /*0924*/ 	.word	0x00000006
        /*0928*/ 	.word	0x00000000
        /*092c*/ 	.short	0x010a
        /*092e*/ 	.byte	0x3f
	.zero		1


	//   ....[100]....
        /*0930*/ 	.word	0x0000ba80
        /*0934*/ 	.word	0x00000009
        /*0938*/ 	.word	0x00000000
        /*093c*/ 	.short	0x010a
        /*093e*/ 	.byte	0x3f
	.zero		1


	//   ....[101]....
        /*0940*/ 	.word	0x0000bb10
        /*0944*/ 	.word	0x00000006
        /*0948*/ 	.word	0x00000000
        /*094c*/ 	.short	0x010a
        /*094e*/ 	.byte	0x3f
	.zero		1


	//   ....[102]....
        /*0950*/ 	.word	0x0000bba0
        /*0954*/ 	.word	0x00000009
        /*0958*/ 	.word	0x00000000
        /*095c*/ 	.short	0x010a
        /*095e*/ 	.byte	0x3f
	.zero		1


	//   ....[103]....
        /*0960*/ 	.word	0x0000bc30
        /*0964*/ 	.word	0x00000003
        /*0968*/ 	.word	0x00000000
        /*096c*/ 	.short	0x010a
        /*096e*/ 	.byte	0x3f
	.zero		1


	//   ....[104]....
        /*0970*/ 	.word	0x0000d940
        /*0974*/ 	.word	0x000000ff
        /*0978*/ 	.word	0x00033040
        /*097c*/ 	.short	0x010a
        /*097e*/ 	.byte	0x1f
	.zero		1


	//   ....[105]....
        /*0980*/ 	.word	0x0000da60
        /*0984*/ 	.word	0x000000ff
        /*0988*/ 	.word	0x00033000
        /*098c*/ 	.short	0x0101
        /*098e*/ 	.byte	0x1f
	.zero		1


	//   ....[106]....
        /*0990*/ 	.word	0x0000db40
        /*0994*/ 	.word	0x000000ff
        /*0998*/ 	.word	0x00033040
        /*099c*/ 	.short	0x010a
        /*099e*/ 	.byte	0x04
	.zero		1


	//   ....[107]....
        /*09a0*/ 	.word	0x0000dc00
        /*09a4*/ 	.word	0x000000ff
        /*09a8*/ 	.word	0x00033040
        /*09ac*/ 	.short	0x010a
        /*09ae*/ 	.byte	0x05
	.zero		1


	//   ....[108]....
        /*09b0*/ 	.word	0x0000dcc0
        /*09b4*/ 	.word	0x000000ff
        /*09b8*/ 	.word	0x00033040
        /*09bc*/ 	.short	0x010a
        /*09be*/ 	.byte	0x05
	.zero		1


	//   ....[109]....
        /*09c0*/ 	.word	0x0000dd80
        /*09c4*/ 	.word	0x000000ff
        /*09c8*/ 	.word	0x00033040
        /*09cc*/ 	.short	0x010a
        /*09ce*/ 	.byte	0x05
	.zero		1


	//   ....[110]....
        /*09d0*/ 	.word	0x0000de40
        /*09d4*/ 	.word	0x000000ff
        /*09d8*/ 	.word	0x00033040
        /*09dc*/ 	.short	0x010a
        /*09de*/ 	.byte	0x05
	.zero		1


	//   ....[111]....
        /*09e0*/ 	.word	0x0000df00
        /*09e4*/ 	.word	0x000000ff
        /*09e8*/ 	.word	0x00033040
        /*09ec*/ 	.short	0x010a
        /*09ee*/ 	.byte	0x05
	.zero		1


	//   ....[112]....
        /*09f0*/ 	.word	0x0000dfc0
        /*09f4*/ 	.word	0x000000ff
        /*09f8*/ 	.word	0x00033040
        /*09fc*/ 	.short	0x010a
        /*09fe*/ 	.byte	0x05
	.zero		1


	//   ....[113]....
        /*0a00*/ 	.word	0x0000e090
        /*0a04*/ 	.word	0x00000003
        /*0a08*/ 	.word	0x00033040
        /*0a0c*/ 	.short	0x010a
        /*0a0e*/ 	.byte	0x3f
	.zero		1


	//   ....[114]....
        /*0a10*/ 	.word	0x0000e160
        /*0a14*/ 	.word	0x00000003
        /*0a18*/ 	.word	0x00033080
        /*0a1c*/ 	.short	0x010a
        /*0a1e*/ 	.byte	0x3f
	.zero		1


	//   ....[115]....
        /*0a20*/ 	.word	0x0000e1b0
        /*0a24*/ 	.word	0x00000034
        /*0a28*/ 	.word	0x00033080
        /*0a2c*/ 	.short	0x010a
        /*0a2e*/ 	.byte	0x3f
	.zero		1


	//   ....[116]....
        /*0a30*/ 	.word	0x0000e210
        /*0a34*/ 	.word	0x00000003
        /*0a38*/ 	.word	0x00033080
        /*0a3c*/ 	.short	0x010a
        /*0a3e*/ 	.byte	0x3f
	.zero		1


	//   ....[117]....
        /*0a40*/ 	.word	0x0000e2c0
        /*0a44*/ 	.word	0x00000007
        /*0a48*/ 	.word	0x000331b0
        /*0a4c*/ 	.short	0x010a
        /*0a4e*/ 	.byte	0x3f
	.zero		1


	//   ....[118]....
        /*0a50*/ 	.word	0x0000e320
        /*0a54*/ 	.word	0x00000003
        /*0a58*/ 	.word	0x00033000
        /*0a5c*/ 	.short	0x010a
        /*0a5e*/ 	.byte	0x3f
	.zero		1


	//   ....[119]....
        /*0a60*/ 	.word	0x0000e380
        /*0a64*/ 	.word	0x00000003
        /*0a68*/ 	.word	0x000331d8
        /*0a6c*/ 	.short	0x010a
        /*0a6e*/ 	.byte	0x3f
	.zero		1


	//   ....[120]....
        /*0a70*/ 	.word	0x0000e3e0
        /*0a74*/ 	.word	0x00000004
        /*0a78*/ 	.word	0x00033000
        /*0a7c*/ 	.short	0x010a
        /*0a7e*/ 	.byte	0x3f
	.zero		1


	//   ....[121]....
        /*0a80*/ 	.word	0x0000e440
        /*0a84*/ 	.word	0x00000003
        /*0a88*/ 	.word	0x000331c0
        /*0a8c*/ 	.short	0x010a
        /*0a8e*/ 	.byte	0x3f
	.zero		1


	//   ....[122]....
        /*0a90*/ 	.word	0x0000e490
        /*0a94*/ 	.word	0x00000003
        /*0a98*/ 	.word	0x000331c0
        /*0a9c*/ 	.short	0x010a
        /*0a9e*/ 	.byte	0x3f
	.zero		1


	//   ....[123]....
        /*0aa0*/ 	.word	0x0000e4e0
        /*0aa4*/ 	.word	0x00000007
        /*0aa8*/ 	.word	0x00033118
        /*0aac*/ 	.short	0x010a
        /*0aae*/ 	.byte	0x3f
	.zero		1


	//   ....[124]....
        /*0ab0*/ 	.word	0x0000e770
        /*0ab4*/ 	.word	0x00000003
        /*0ab8*/ 	.word	0x00033000
        /*0abc*/ 	.short	0x010a
        /*0abe*/ 	.byte	0x3f
	.zero		1


	//   ....[125]....
        /*0ac0*/ 	.word	0x0000e980
        /*0ac4*/ 	.word	0x00000007
        /*0ac8*/ 	.word	0x00000000
        /*0acc*/ 	.short	0x010a
        /*0ace*/ 	.byte	0x3f
	.zero		1


	//   ....[126]....
        /*0ad0*/ 	.word	0x0000e9d0
        /*0ad4*/ 	.word	0x00000009
        /*0ad8*/ 	.word	0x00000000
        /*0adc*/ 	.short	0x010a
        /*0ade*/ 	.byte	0x3f
	.zero		1


	//   ....[127]....
        /*0ae0*/ 	.word	0x0000ea20
        /*0ae4*/ 	.word	0x00000006
        /*0ae8*/ 	.word	0x00000000
        /*0aec*/ 	.short	0x010a
        /*0aee*/ 	.byte	0x3f
	.zero		1


	//   ....[128]....
        /*0af0*/ 	.word	0x0000ea70
        /*0af4*/ 	.word	0x00000009
        /*0af8*/ 	.word	0x00000000
        /*0afc*/ 	.short	0x010a
        /*0afe*/ 	.byte	0x3f
	.zero		1


	//   ....[129]....
        /*0b00*/ 	.word	0x0000eac0
        /*0b04*/ 	.word	0x00000006
        /*0b08*/ 	.word	0x00000000
        /*0b0c*/ 	.short	0x010a
        /*0b0e*/ 	.byte	0x3f
	.zero		1


	//   ....[130]....
        /*0b10*/ 	.word	0x0000eb10
        /*0b14*/ 	.word	0x00000009
        /*0b18*/ 	.word	0x00000000
        /*0b1c*/ 	.short	0x010a
        /*0b1e*/ 	.byte	0x3f
	.zero		1


	//   ....[131]....
        /*0b20*/ 	.word	0x0000eb60
        /*0b24*/ 	.word	0x00000006
        /*0b28*/ 	.word	0x00000000
        /*0b2c*/ 	.short	0x010a
        /*0b2e*/ 	.byte	0x3f
	.zero		1


	//   ....[132]....
        /*0b30*/ 	.word	0x0000ebb0
        /*0b34*/ 	.word	0x00000009
        /*0b38*/ 	.word	0x00000000
        /*0b3c*/ 	.short	0x010a
        /*0b3e*/ 	.byte	0x3f
	.zero		1


	//   ....[133]....
        /*0b40*/ 	.word	0x0000ec00
        /*0b44*/ 	.word	0x00000006
        /*0b48*/ 	.word	0x00000000
        /*0b4c*/ 	.short	0x010a
        /*0b4e*/ 	.byte	0x3f
	.zero		1


	//   ....[134]....
        /*0b50*/ 	.word	0x0000ec50
        /*0b54*/ 	.word	0x00000009
        /*0b58*/ 	.word	0x00000000
        /*0b5c*/ 	.short	0x010a
        /*0b5e*/ 	.byte	0x3f
	.zero		1


	//   ....[135]....
        /*0b60*/ 	.word	0x0000eca0
        /*0b64*/ 	.word	0x00000006
        /*0b68*/ 	.word	0x00000000
        /*0b6c*/ 	.short	0x010a
        /*0b6e*/ 	.byte	0x3f
	.zero		1


	//   ....[136]....
        /*0b70*/ 	.word	0x0000ecf0
        /*0b74*/ 	.word	0x00000009
        /*0b78*/ 	.word	0x00000000
        /*0b7c*/ 	.short	0x010a
        /*0b7e*/ 	.byte	0x3f
	.zero		1


	//   ....[137]....
        /*0b80*/ 	.word	0x0000ed40
        /*0b84*/ 	.word	0x00000006
        /*0b88*/ 	.word	0x00000000
        /*0b8c*/ 	.short	0x010a
        /*0b8e*/ 	.byte	0x3f
	.zero		1


	//   ....[138]....
        /*0b90*/ 	.word	0x0000ed90
        /*0b94*/ 	.word	0x00000009
        /*0b98*/ 	.word	0x00000000
        /*0b9c*/ 	.short	0x010a
        /*0b9e*/ 	.byte	0x3f
	.zero		1


	//   ....[139]....
        /*0ba0*/ 	.word	0x0000ede0
        /*0ba4*/ 	.word	0x00000006
        /*0ba8*/ 	.word	0x00000000
        /*0bac*/ 	.short	0x010a
        /*0bae*/ 	.byte	0x3f
	.zero		1


	//   ....[140]....
        /*0bb0*/ 	.word	0x0000ee30
        /*0bb4*/ 	.word	0x00000009
        /*0bb8*/ 	.word	0x00000000
        /*0bbc*/ 	.short	0x010a
        /*0bbe*/ 	.byte	0x3f
	.zero		1


	//   ....[141]....
        /*0bc0*/ 	.word	0x0000ee80
        /*0bc4*/ 	.word	0x00000006
        /*0bc8*/ 	.word	0x00000000
        /*0bcc*/ 	.short	0x010a
        /*0bce*/ 	.byte	0x3f
	.zero		1


	//   ....[142]....
        /*0bd0*/ 	.word	0x0000eed0
        /*0bd4*/ 	.word	0x00000009
        /*0bd8*/ 	.word	0x00000000
        /*0bdc*/ 	.short	0x010a
        /*0bde*/ 	.byte	0x3f
	.zero		1


	//   ....[143]....
        /*0be0*/ 	.word	0x0000ef30
        /*0be4*/ 	.word	0x00000003
        /*0be8*/ 	.word	0x00033040
        /*0bec*/ 	.short	0x010a
        /*0bee*/ 	.byte	0x3f
	.zero		1


	//   ....[144]....
        /*0bf0*/ 	.word	0x0000ef90
        /*0bf4*/ 	.word	0x00000003
        /*0bf8*/ 	.word	0x00033040
        /*0bfc*/ 	.short	0x010a
        /*0bfe*/ 	.byte	0x3f
	.zero		1


	//   ....[145]....
        /*0c00*/ 	.word	0x0000eff0
        /*0c04*/ 	.word	0x00000003
        /*0c08*/ 	.word	0x00033040
        /*0c0c*/ 	.short	0x010a
        /*0c0e*/ 	.byte	0x3f
	.zero		1


	//   ....[146]....
        /*0c10*/ 	.word	0x0000f050
        /*0c14*/ 	.word	0x00000003
        /*0c18*/ 	.word	0x00033040
        /*0c1c*/ 	.short	0x010a
        /*0c1e*/ 	.byte	0x3f
	.zero		1


	//   ....[147]....
        /*0c20*/ 	.word	0x0000f0b0
        /*0c24*/ 	.word	0x00000003
        /*0c28*/ 	.word	0x00033040
        /*0c2c*/ 	.short	0x010a
        /*0c2e*/ 	.byte	0x3f
	.zero		1


	//   ....[148]....
        /*0c30*/ 	.word	0x0000f110
        /*0c34*/ 	.word	0x00000003
        /*0c38*/ 	.word	0x00033040
        /*0c3c*/ 	.short	0x010a
        /*0c3e*/ 	.byte	0x3f
	.zero		1


	//   ....[149]....
        /*0c40*/ 	.word	0x0000f170
        /*0c44*/ 	.word	0x00000003
        /*0c48*/ 	.word	0x00033040
        /*0c4c*/ 	.short	0x010a
        /*0c4e*/ 	.byte	0x3f
	.zero		1


	//   ....[150]....
        /*0c50*/ 	.word	0x0000f1d0
        /*0c54*/ 	.word	0x00000003
        /*0c58*/ 	.word	0x00033040
        /*0c5c*/ 	.short	0x010a
        /*0c5e*/ 	.byte	0x3f
	.zero		1


	//----- nvinfo : EIATTR_NUM_MBARRIERS
	.align		4
.L_167:
        /*0c60*/ 	.byte	0x03, 0x38
        /*0c62*/ 	.short	0x003c


	//----- nvinfo : EIATTR_EXIT_INSTR_OFFSETS
	.align		4
        /*0c64*/ 	.byte	0x04, 0x1c
        /*0c66*/ 	.short	(.L_169 - .L_168)


	//   ....[0]....
.L_168:
        /*0c68*/ 	.word	0x00002dc0


	//   ....[1]....
        /*0c6c*/ 	.word	0x00002eb0


	//   ....[2]....
        /*0c70*/ 	.word	0x00007180


	//   ....[3]....
        /*0c74*/ 	.word	0x00007210


	//   ....[4]....
        /*0c78*/ 	.word	0x00008670


	//   ....[5]....
        /*0c7c*/ 	.word	0x0000bc80


	//   ....[6]....
        /*0c80*/ 	.word	0x0000e0c0


	//----- nvinfo : EIATTR_MAX_THREADS
	.align		4
.L_169:
        /*0c84*/ 	.byte	0x04, 0x05
        /*0c86*/ 	.short	(.L_171 - .L_170)
.L_170:
        /*0c88*/ 	.word	0x00000180
        /*0c8c*/ 	.word	0x00000001
        /*0c90*/ 	.word	0x00000001


	//----- nvinfo : EIATTR_CRS_STACK_SIZE
	.align		4
.L_171:
        /*0c94*/ 	.byte	0x04, 0x1e
        /*0c96*/ 	.short	(.L_173 - .L_172)
.L_172:
        /*0c98*/ 	.word	0x00000000


	//----- nvinfo : EIATTR_CBANK_PARAM_SIZE
	.align		4
.L_173:
        /*0c9c*/ 	.byte	0x03, 0x19
        /*0c9e*/ 	.short	0x09f0


	//----- nvinfo : EIATTR_PARAM_CBANK
	.align		4
        /*0ca0*/ 	.byte	0x04, 0x0a
        /*0ca2*/ 	.short	(.L_175 - .L_174)
	.align		4
.L_174:
        /*0ca4*/ 	.word	index@(.nv.constant0._ZN7cutlass13device_kernelINS_4gemm6kernel13GemmUniversalINS1_17GroupProblemShapeIN4cute5tupleIJiiiEEEEENS1_10collective13CollectiveMmaINS1_49MainloopSm90ArrayTmaGmmaWarpSpecializedMixedInputILi19ENS6_IJNS5_1CILi1EEESD_SD_EEENS1_43KernelPtrArrayTmaWarpSpecializedCooperativeEEENS6_IJNSC_ILi128EEENSC_ILi16EEENSC_ILi64EEEEEENS6_IJNS_12float_e5m2_tENS_10bfloat16_tEEEEPNS6_IJlSD_NSC_ILi0EEEEEESM_SQ_NS5_8TiledMMAINS5_8MMA_AtomIJNS5_4SM904GMMA27MMA_64x16x16_F32BF16BF16_RSILNSU_5MajorE0ELSW_0ELNSU_7ScaleInE1ELSX_1EEEEEENS5_6LayoutINS6_IJNSC_ILi2EEESD_SD_EEENS6_IJSD_SO_SO_EEEEENS6_IJNS5_10UnderscoreES15_S15_EEEEENS5_13SM90_TMA_LOADENS5_14ComposedLayoutINS5_7SwizzleILi2ELi4ELi3EEENS5_18smem_ptr_flag_bitsILi8EEENS10_INS6_IJNSC_ILi8EEESJ_EEENS6_IJSJ_SD_EEEEEEENS5_9Copy_AtomIJNS5_39AutoVectorizingCopyWithAssumedAlignmentILi128EEESL_EEENS5_8identityES18_NS19_INS1A_ILi3ELi4ELi3EEENS1C_ILi16EEES1H_EEvS1N_EENS_8epilogue10collective18CollectiveEpilogueINS1S_30Sm90PtrArrayTmaWarpSpecializedILi2ELi1ELi8ELb1ELb0ELi2EEEJSK_NS6_IJSH_SI_EEENS_6half_tEPNS6_IJSD_lSO_EEES1Y_S20_NS1S_6fusion15FusionCallbacksIS1W_NS21_17LinearCombinationIS1Y_fS1Y_fLNS_15FloatRoundStyleE2EEESK_S1X_JEEES18_NS19_IS1O_S1P_NS10_INS6_IJSJ_S1E_EEENS6_IJSD_SJ_EEEEEEENS5_17SM75_U16x8_LDSM_TENS5_14SM90_TMA_STOREES2A_NS5_17SM90_U16x8_STSM_TENS1J_IJNS5_17SM90_U32x4_STSM_NES1Y_EEEvEEEvvEEEEvNT_6ParamsE)
        /*0ca8*/ 	.short	0x0210
        /*0caa*/ 	.short	0x09f0


	//----- nvinfo : EIATTR_SW_WAR
	.align		4
.L_175:
        /*0cac*/ 	.byte	0x04, 0x36
        /*0cae*/ 	.short	(.L_177 - .L_176)
.L_176:
        /*0cb0*/ 	.word	0x00000008
.L_177:


//--------------------- .nv.info._ZN7cutlass13device_kernelINS_4gemm6kernel13GemmUniversalINS1_17GroupProblemShapeIN4cute5tupleIJiiiEEEEENS1_10collective13CollectiveMmaINS1_49MainloopSm90ArrayTmaGmmaWarpSpecializedMixedInputILi21ENS6_IJNS5_1CILi1EEESD_SD_EEENS1_43KernelPtrArrayTmaWarpSpecializedCooperativeEEENS6_IJNSC_ILi128EEENSC_ILi16EEENSC_ILi64EEEEEENS6_IJNS_12float_e5m2_tEEEEPNS6_IJlSD_NSC_ILi0EEEEEENS_10bfloat16_tESP_NS5_8TiledMMAINS5_8MMA_AtomIJNS5_4SM904GMMA27MMA_64x16x16_F32BF16BF16_RSILNSU_5MajorE0ELSW_0ELNSU_7ScaleInE1ELSX_1EEEEEENS5_6LayoutINS6_IJNSC_ILi2EEESD_SD_EEENS6_IJSD_SN_SN_EEEEENS6_IJNS5_10UnderscoreES15_S15_EEEEENS5_13SM90_TMA_LOADENS5_14ComposedLayoutINS5_7SwizzleILi2ELi4ELi3EEENS5_18smem_ptr_flag_bitsILi8EEENS10_INS6_IJNSC_ILi8EEESJ_EEENS6_IJSJ_SD_EEEEEEENS5_9Copy_AtomIJNS5_39AutoVectorizingCopyWithAssumedAlignmentILi128EEESL_EEENS5_8identityES18_NS19_INS1A_ILi3ELi4ELi3EEENS1C_ILi16EEES1H_EEvS1N_EENS_8epilogue10collective18CollectiveEpilogueINS1S_30Sm90PtrArrayTmaWarpSpecializedILi2ELi1ELi8ELb1ELb0ELi2EEEJSK_NS6_IJSH_SI_EEENS_6half_tEPNS6_IJSD_lSN_EEES1Y_S20_NS1S_6fusion15FusionCallbacksIS1W_NS21_17LinearCombinationIS1Y_fS1Y_fLNS_15FloatRoundStyleE2EEESK_S1X_JEEES18_NS19_IS1O_S1P_NS10_INS6_IJSJ_S1E_EEENS6_IJSD_SJ_EEEEEEENS5_17SM75_U16x8_LDSM_TENS5_14SM90_TMA_STOREES2A_NS5_17SM90_U16x8_STSM_TENS1J_IJNS5_17SM90_U32x4_STSM_NES1Y_EEEvEEEvvEEEEvNT_6ParamsE --------------------------
	.section	.nv.info._ZN7cutlass13device_kernelINS_4gemm6kernel13GemmUniversalINS1_17GroupProblemShapeIN4cute5tupleIJiiiEEEEENS1_10collective13CollectiveMmaINS1_49MainloopSm90ArrayTmaGmmaWarpSpecializedMixedInputILi21ENS6_IJNS5_1CILi1EEESD_SD_EEENS1_43KernelPtrArrayTmaWarpSpecializedCooperativeEEENS6_IJNSC_ILi128EEENSC_ILi16EEENSC_ILi64EEEEEENS6_IJNS_12float_e5m2_tEEEEPNS6_IJlSD_NSC_ILi0EEEEEENS_10bfloat16_tESP_NS5_8TiledMMAINS5_8MMA_AtomIJNS5_4SM904GMMA27MMA_64x16x16_F32BF16BF16_RSILNSU_5MajorE0ELSW_0ELNSU_7ScaleInE1ELSX_1EEEEEENS5_6LayoutINS6_IJNSC_ILi2EEESD_SD_EEENS6_IJSD_SN_SN_EEEEENS6_IJNS5_10UnderscoreES15_S15_EEEEENS5_13SM90_TMA_LOADENS5_14ComposedLayoutINS5_7SwizzleILi2ELi4ELi3EEENS5_18smem_ptr_flag_bitsILi8EEENS10_INS6_IJNSC_ILi8EEESJ_EEENS6_IJSJ_SD_EEEEEEENS5_9Copy_AtomIJNS5_39AutoVectorizingCopyWithAssumedAlignmentILi128EEESL_EEENS5_8identityES18_NS19_INS1A_ILi3ELi4ELi3EEENS1C_ILi16EEES1H_EEvS1N_EENS_8epilogue10collective18CollectiveEpilogueINS1S_30Sm90PtrArrayTmaWarpSpecializedILi2ELi1ELi8ELb1ELb0ELi2EEEJSK_NS6_IJSH_SI_EEENS_6half_tEPNS6_IJSD_lSN_EEES1Y_S20_NS1S_6fusion15FusionCallbacksIS1W_NS21_17LinearCombinationIS1Y_fS1Y_fLNS_15FloatRoundStyleE2EEESK_S1X_JEEES18_NS19_IS1O_S1P_NS10_INS6_IJSJ_S1E_EEENS6_IJSD_SJ_EEEEEEENS5_17SM75_U16x8_LDSM_TENS5_14SM90_TMA_STOREES2A_NS5_17SM90_U16x8_STSM_TENS1J_IJNS5_17SM90_U32x4_STSM_NES1Y_EEEvEEEvvEEEEvNT_6ParamsE,"",@"SHT_CUDA_INFO"
	.sectionflags	@""
	.align	4


	//----- nvinfo : EIATTR_CUDA_API_VERSION
	.align		4
        /*0000*/ 	.byte	0x04, 0x37
        /*0002*/ 	.short	(.L_179 - .L_178)
.L_178:
        /*0004*/ 	.word	0x00000082


	//----- nvinfo : EIATTR_KPARAM_INFO
	.align		4
.L_179:
        /*0008*/ 	.byte	0x04, 0x17
        /*000a*/ 	.short	(.L_181 - .L_180)
.L_180:
        /*000c*/ 	.word	0x00000000
        /*0010*/ 	.short	0x0000
        /*0012*/ 	.short	0x0070
        /*0014*/ 	.byte	0x00, 0xf0, 0x01, 0x26


	//----- nvinfo : EIATTR_SPARSE_MMA_MASK
	.align		4
.L_181:
        /*0018*/ 	.byte	0x03, 0x50
        /*001a*/ 	.short	0x0000


	//----- nvinfo : EIATTR_MAXREG_COUNT
	.align		4
        /*001c*/ 	.byte	0x03, 0x1b
        /*001e*/ 	.short	0x00a8


	//----- nvinfo : EIATTR_NUM_BARRIERS
	.align		4
        /*0020*/ 	.byte	0x02, 0x4c
        /*0022*/ 	.byte	0x02
	.zero		1


	//----- nvinfo : EIATTR_EXTERNS
	.align		4
        /*0024*/ 	.byte	0x04, 0x0f
        /*0026*/ 	.short	(.L_183 - .L_182)


	//   ....[0]....
	.align		4
.L_182:
        /*0028*/ 	.word	index@(__assertfail)


	//----- nvinfo : EIATTR_MERCURY_ISA_VERSION
	.align		4
.L_183:
        /*002c*/ 	.byte	0x03, 0x5f
        /*002e*/ 	.short	0x0101


	//----- nvinfo : EIATTR_INT_WARP_WIDE_INSTR_OFFSETS
	.align		4
        /*0030*/ 	.byte	0x04, 0x31
        /*0032*/ 	.short	(.L_185 - .L_184)


	//   ....[0]....
.L_184:
        /*0034*/ 	.word	0x00001330


	//   ....[1]....
        /*0038*/ 	.word	0x00001340


	//   ....[2]....
        /*003c*/ 	.word	0x000013b0


	//   ....[3]....
        /*0040*/ 	.word	0x000093d0


	//   ....[4]....
        /*0044*/ 	.word	0x00009500


	//----- nvinfo : EIATTR_COOP_GROUP_MASK_REGIDS
	.align		4
.L_185:
        /*0048*/ 	.byte	0x04, 0x29
        /*004a*/ 	.short	(.L_187 - .L_186)


	//   ....[0]....
.L_186:
        /*004c*/ 	.word	0xffffffff


	//   ....[1]....
        /*0050*/ 	.word	0xffffffff


	//   ....[2]....
        /*0054*/ 	.word	0xffffffff


	//   ....[3]....
        /*0058*/ 	.word	0xffffffff


	//   ....[4]....
        /*005c*/ 	.word	0xffffffff


	//   ....[5]....
        /*0060*/ 	.word	0xffffffff


	//   ....[6]....
        /*0064*/ 	.word	0xffffffff


	//   ....[7]....
        /*0068*/ 	.word	0xffffffff


	//   ....[8]....
        /*006c*/ 	.word	0xffffffff


	//   ....[9]....
        /*0070*/ 	.word	0xffffffff


	//   ....[10]....
        /*0074*/ 	.word	0xffffffff


	//   ....[11]....
        /*0078*/ 	.word	0xffffffff


	//   ....[12]....
        /*007c*/ 	.word	0xffffffff


	//   ....[13]....
        /*0080*/ 	.word	0xffffffff


	//   ....[14]....
        /*0084*/ 	.word	0xffffffff


	//   ....[15]....
        /*0088*/ 	.word	0xffffffff


	//   ....[16]....
        /*008c*/ 	.word	0xffffffff


	//   ....[17]....
        /*0090*/ 	.word	0xffffffff


	//   ....[18]....
        /*0094*/ 	.word	0xffffffff


	//   ....[19]....
        /*0098*/ 	.word	0xffffffff


	//   ....[20]....
        /*009c*/ 	.word	0xffffffff


	//   ....[21]....
        /*00a0*/ 	.word	0xffffffff


	//   ....[22]....
        /*00a4*/ 	.word	0xffffffff


	//   ....[23]....
        /*00a8*/ 	.word	0xffffffff


	//   ....[24]....
        /*00ac*/ 	.word	0xffffffff


	//   ....[25]....
        /*00b0*/ 	.word	0xffffffff


	//   ....[26]....
        /*00b4*/ 	.word	0xffffffff


	//   ....[27]....
        /*00b8*/ 	.word	0xffffffff


	//   ....[28]....
        /*00bc*/ 	.word	0xffffffff


	//   ....[29]....
        /*00c0*/ 	.word	0xffffffff


	//   ....[30]....
        /*00c4*/ 	.word	0xffffffff


	//   ....[31]....
        /*00c8*/ 	.word	0xffffffff


	//   ....[32]....
        /*00cc*/ 	.word	0xffffffff


	//   ....[33]....
        /*00d0*/ 	.word	0xffffffff


	//   ....[34]....
        /*00d4*/ 	.word	0xffffffff


	//   ....[35]....
        /*00d8*/ 	.word	0xffffffff


	//   ....[36]....
        /*00dc*/ 	.word	0xffffffff


	//   ....[37]....
        /*00e0*/ 	.word	0xffffffff


	//   ....[38]....
        /*00e4*/ 	.word	0xffffffff


	//   ....[39]....
        /*00e8*/ 	.word	0xffffffff


	//   ....[40]....
        /*00ec*/ 	.word	0xffffffff


	//   ....[41]....
        /*00f0*/ 	.word	0xffffffff


	//   ....[42]....
        /*00f4*/ 	.word	0xffffffff


	//   ....[43]....
        /*00f8*/ 	.word	0xffffffff


	//   ....[44]....
        /*00fc*/ 	.word	0xffffffff


	//   ....[45]....
        /*0100*/ 	.word	0xffffffff


	//   ....[46]....
        /*0104*/ 	.word	0xffffffff


	//   ....[47]....
        /*0108*/ 	.word	0xffffffff


	//   ....[48]....
        /*010c*/ 	.word	0xffffffff


	//   ....[49]....
        /*0110*/ 	.word	0xffffffff


	//   ....[50]....
        /*0114*/ 	.word	0xffffffff


	//   ....[51]....
        /*0118*/ 	.word	0xffffffff


	//   ....[52]....
        /*011c*/ 	.word	0xffffffff


	//   ....[53]....
        /*0120*/ 	.word	0xffffffff


	//   ....[54]....
        /*0124*/ 	.word	0xffffffff


	//   ....[55]....
        /*0128*/ 	.word	0xffffffff


	//   ....[56]....
        /*012c*/ 	.word	0xffffffff


	//   ....[57]....
        /*0130*/ 	.word	0xffffffff


	//   ....[58]....
        /*0134*/ 	.word	0xffffffff


	//   ....[59]....
        /*0138*/ 	.word	0xffffffff


	//   ....[60]....
        /*013c*/ 	.word	0xffffffff


	//   ....[61]....
        /*0140*/ 	.word	0xffffffff


	//   ....[62]....
        /*0144*/ 	.word	0xffffffff


	//   ....[63]....
        /*0148*/ 	.word	0xffffffff


	//   ....[64]....
        /*014c*/ 	.word	0xffffffff


	//   ....[65]....
        /*0150*/ 	.word	0xffffffff


	//   ....[66]....
        /*0154*/ 	.word	0xffffffff


	//   ....[67]....
        /*0158*/ 	.word	0xffffffff


	//   ....[68]....
        /*015c*/ 	.word	0xffffffff


	//   ....[69]....
        /*0160*/ 	.word	0xffffffff


	//   ....[70]....
        /*0164*/ 	.word	0xffffffff


	//   ....[71]....
        /*0168*/ 	.word	0xffffffff


	//   ....[72]....
        /*016c*/ 	.word	0xffffffff


	//   ....[73]....
        /*0170*/ 	.word	0xffffffff


	//   ....[74]....
        /*0174*/ 	.word	0xffffffff


	//   ....[75]....
        /*0178*/ 	.word	0xffffffff


	//   ....[76]....
        /*017c*/ 	.word	0xffffffff


	//   ....[77]....
        /*0180*/ 	.word	0x0500000f


	//   ....[78]....
        /*0184*/ 	.word	0x0500000f


	//----- nvinfo : EIATTR_COOP_GROUP_INSTR_OFFSETS
	.align		4
.L_187:
        /*0188*/ 	.byte	0x04, 0x28
        /*018a*/ 	.short	(.L_189 - .L_188)


	//   ....[0]....
.L_188:
        /*018c*/ 	.word	0x000007e0


	//   ....[1]....
        /*0190*/ 	.word	0x00000840


	//   ....[2]....
        /*0194*/ 	.word	0x00000ca0


	//   ....[3]....
        /*0198*/ 	.word	0x000010e0


	//   ....[4]....
        /*019c*/ 	.word	0x00001270


	//   ....[5]....
        /*01a0*/ 	.word	0x00001a80


	//   ....[6]....
        /*01a4*/ 	.word	0x00001aa0


	//   ....[7]....
        /*01a8*/ 	.word	0x00001af0


	//   ....[8]....
        /*01ac*/ 	.word	0x00001b10


	//   ....[9]....
        /*01b0*/ 	.word	0x00001b50


	//   ....[10]....
        /*01b4*/ 	.word	0x00001b80


	//   ....[11]....
        /*01b8*/ 	.word	0x00001bc0


	//   ....[12]....
        /*01bc*/ 	.word	0x00001bf0


	//   ....[13]....
        /*01c0*/ 	.word	0x00001c30


	//   ....[14]....
        /*01c4*/ 	.word	0x00001c60


	//   ....[15]....
        /*01c8*/ 	.word	0x00001cd0


	//   ....[16]....
        /*01cc*/ 	.word	0x00001e20


	//   ....[17]....
        /*01d0*/ 	.word	0x00001e90


	//   ....[18]....
        /*01d4*/ 	.word	0x00002500


	//   ....[19]....
        /*01d8*/ 	.word	0x00002510


	//   ....[20]....
        /*01dc*/ 	.word	0x00002560


	//   ....[21]....
        /*01e0*/ 	.word	0x00002570


	//   ....[22]....
        /*01e4*/ 	.word	0x000025c0


	//   ....[23]....
        /*01e8*/ 	.word	0x000025d0


	//   ....[24]....
        /*01ec*/ 	.word	0x00002620


	//   ....[25]....
        /*01f0*/ 	.word	0x00002630


	//   ....[26]....
        /*01f4*/ 	.word	0x00002680


	//   ....[27]....
        /*01f8*/ 	.word	0x00002690


	//   ....[28]....
        /*01fc*/ 	.word	0x00002720


	//   ....[29]....
        /*0200*/ 	.word	0x000027a0


	//   ....[30]....
        /*0204*/ 	.word	0x00002830


	//   ....[31]....
        /*0208*/ 	.word	0x00002850


	//   ....[32]....
        /*020c*/ 	.word	0x00002860


	//   ....[33]....
        /*0210*/ 	.word	0x00002870


	//   ....[34]....
        /*0214*/ 	.word	0x00002880


	//   ....[35]....
        /*0218*/ 	.word	0x00002890


	//   ....[36]....
        /*021c*/ 	.word	0x00002f40


	//   ....[37]....
        /*0220*/ 	.word	0x000031d0


	//   ....[38]....
        /*0224*/ 	.word	0x000035c0


	//   ....[39]....
        /*0228*/ 	.word	0x00006b80


	//   ....[40]....
        /*022c*/ 	.word	0x00007030


	//   ....[41]....
        /*0230*/ 	.word	0x00007420


	//   ....[42]....
        /*0234*/ 	.word	0x00007f70


	//   ....[43]....
        /*0238*/ 	.word	0x00008600


	//   ....[44]....
        /*023c*/ 	.word	0x00008b90


	//   ....[45]....
        /*0240*/ 	.word	0x00009d90


	//   ....[46]....
        /*0244*/ 	.word	0x0000b5c0


	//   ....[47]....
        /*0248*/ 	.word	0x0000b5f0


	//   ....[48]....
        /*024c*/ 	.word	0x0000b670


	//   ....[49]....
        /*0250*/ 	.word	0x0000b680


	//   ....[50]....
        /*0254*/ 	.word	0x0000b6c0


	//   ....[51]....
        /*0258*/ 	.word	0x0000b6e0


	//   ....[52]....
        /*025c*/ 	.word	0x0000b720


	//   ....[53]....
        /*0260*/ 	.word	0x0000b740


	//   ....[54]....
        /*0264*/ 	.word	0x0000b780


	//   ....[55]....
        /*0268*/ 	.word	0x0000b7a0


	//   ....[56]....
        /*026c*/ 	.word	0x0000b830


	//   ....[57]....
        /*0270*/ 	.word	0x0000b950


	//   ....[58]....
        /*0274*/ 	.word	0x0000b970


	//   ....[59]....
        /*0278*/ 	.word	0x0000bfb0


	//   ....[60]....
        /*027c*/ 	.word	0x0000bfc0


	//   ....[61]....
        /*0280*/ 	.word	0x0000c010


	//   ....[62]....
        /*0284*/ 	.word	0x0000c020


	//   ....[63]....
        /*0288*/ 	.word	0x0000c070


	//   ....[64]....
        /*028c*/ 	.word	0x0000c080


	//   ....[65]....
        /*0290*/ 	.word	0x0000c0d0


	//   ....[66]....
        /*0294*/ 	.word	0x0000c0e0


	//   ....[67]....
        /*0298*/ 	.word	0x0000c130


	//   ....[68]....
        /*029c*/ 	.word	0x0000c140


	//   ....[69]....
        /*02a0*/ 	.word	0x0000c1d0


	//   ....[70]....
        /*02a4*/ 	.word	0x0000c240


	//   ....[71]....
        /*02a8*/ 	.word	0x0000c2d0


	//   ....[72]....
        /*02ac*/ 	.word	0x0000c2f0


	//   ....[73]....
        /*02b0*/ 	.word	0x0000c300


	//   ....[74]....
        /*02b4*/ 	.word	0x0000c310


	//   ....[75]....
        /*02b8*/ 	.word	0x0000c320


	//   ....[76]....
        /*02bc*/ 	.word	0x0000c330


	//   ....[77]....
        /*02c0*/ 	.word	0x0000d050


	//   ....[78]....
        /*02c4*/ 	.word	0x0000d5d0


	//----- nvinfo : EIATTR_REG_RECONFIG
	.align		4
.L_189:
        /*02c8*/ 	.byte	0x01, 0x54
	.zero		2


	//----- nvinfo : EIATTR_SYSCALL_OFFSETS
	.align		4
        /*02cc*/ 	.byte	0x04, 0x46
        /*02ce*/ 	.short	(.L_191 - .L_190)


	//   ....[0]....
.L_190:
        /*02d0*/ 	.word	0x00003d80


	//   ....[1]....
        /*02d4*/ 	.word	0x00005d50


	//   ....[2]....
        /*02d8*/ 	.word	0x00005e40


	//   ....[3]....
        /*02dc*/ 	.word	0x00009030


	//   ....[4]....
        /*02e0*/ 	.word	0x00009170


	//----- nvinfo : EIATTR_MBARRIER_INSTR_OFFSETS
	.align		4
.L_191:
        /*02e4*/ 	.byte	0x04, 0x39
        /*02e6*/ 	.short	(.L_193 - .L_192)


	//   ....[0]....
.L_192:
        /*02e8*/ 	.word	0x00000b80
        /*02ec*/ 	.word	0x000000ff
        /*02f0*/ 	.word	0x00037000
        /*02f4*/ 	.short	0x0100
        /*02f6*/ 	.byte	0x0f
	.zero		1


	//   ....[1]....
        /*02f8*/ 	.word	0x00000b90
        /*02fc*/ 	.word	0x000000ff
        /*0300*/ 	.word	0x00037040
        /*0304*/ 	.short	0x0100
        /*0306*/ 	.byte	0x0f
	.zero		1


	//   ....[2]....
        /*0308*/ 	.word	0x00000ba0
        /*030c*/ 	.word	0x000000ff
        /*0310*/ 	.word	0x00037008
        /*0314*/ 	.short	0x0100
        /*0316*/ 	.byte	0x0f
	.zero		1


	//   ....[3]....
        /*0318*/ 	.word	0x00000bb0
        /*031c*/ 	.word	0x000000ff
        /*0320*/ 	.word	0x00037048
        /*0324*/ 	.short	0x0100
        /*0326*/ 	.byte	0x0f
	.zero		1


	//   ....[4]....
        /*0328*/ 	.word	0x00000bc0
        /*032c*/ 	.word	0x000000ff
        /*0330*/ 	.word	0x00037010
        /*0334*/ 	.short	0x0100
        /*0336*/ 	.byte	0x0f
	.zero		1


	//   ....[5]....
        /*0338*/ 	.word	0x00000bd0
        /*033c*/ 	.word	0x000000ff
        /*0340*/ 	.word	0x00037050
        /*0344*/ 	.short	0x0100
        /*0346*/ 	.byte	0x0f
	.zero		1


	//   ....[6]....
        /*0348*/ 	.word	0x00000be0
        /*034c*/ 	.word	0x000000ff
        /*0350*/ 	.word	0x00037018
        /*0354*/ 	.short	0x0100
        /*0356*/ 	.byte	0x0f
	.zero		1


	//   ....[7]....
        /*0358*/ 	.word	0x00000bf0
        /*035c*/ 	.word	0x000000ff
        /*0360*/ 	.word	0x00037058
        /*0364*/ 	.short	0x0100
        /*0366*/ 	.byte	0x0f
	.zero		1


	//   ....[8]....
        /*0368*/ 	.word	0x00000c00
        /*036c*/ 	.word	0x000000ff
        /*0370*/ 	.word	0x00037020
        /*0374*/ 	.short	0x0100
        /*0376*/ 	.byte	0x0f
	.zero		1


	//   ....[9]....
        /*0378*/ 	.word	0x00000c10
        /*037c*/ 	.word	0x000000ff
        /*0380*/ 	.word	0x00037060
        /*0384*/ 	.short	0x0100
        /*0386*/ 	.byte	0x0f
	.zero		1


	//   ....[10]....
        /*0388*/ 	.word	0x00000c20
        /*038c*/ 	.word	0x000000ff
        /*0390*/ 	.word	0x00037028
        /*0394*/ 	.short	0x0100
        /*0396*/ 	.byte	0x0f
	.zero		1


	//   ....[11]....
        /*0398*/ 	.word	0x00000c30
        /*039c*/ 	.word	0x000000ff
        /*03a0*/ 	.word	0x00037068
        /*03a4*/ 	.short	0x0100
        /*03a6*/ 	.byte	0x0f
	.zero		1


	//   ....[12]....
        /*03a8*/ 	.word	0x00000c40
        /*03ac*/ 	.word	0x000000ff
        /*03b0*/ 	.word	0x00037030
        /*03b4*/ 	.short	0x0100
        /*03b6*/ 	.byte	0x0f
	.zero		1


	//   ....[13]....
        /*03b8*/ 	.word	0x00000c50
        /*03bc*/ 	.word	0x000000ff
        /*03c0*/ 	.word	0x00037070
        /*03c4*/ 	.short	0x0100
        /*03c6*/ 	.byte	0x0f
	.zero		1


	//   ....[14]....
        /*03c8*/ 	.word	0x00000c60
        /*03cc*/ 	.word	0x000000ff
        /*03d0*/ 	.word	0x00037038
        /*03d4*/ 	.short	0x0100
        /*03d6*/ 	.byte	0x0f
	.zero		1


	//   ....[15]....
        /*03d8*/ 	.word	0x00000c70
        /*03dc*/ 	.word	0x000000ff
        /*03e0*/ 	.word	0x00037078
        /*03e4*/ 	.short	0x0100
        /*03e6*/ 	.byte	0x0f
	.zero		1


	//   ....[16]....
        /*03e8*/ 	.word	0x00000e20
        /*03ec*/ 	.word	0x000000ff
        /*03f0*/ 	.word	0x00037080
        /*03f4*/ 	.short	0x0100
        /*03f6*/ 	.byte	0x0f
	.zero		1


	//   ....[17]....
        /*03f8*/ 	.word	0x00000e30
        /*03fc*/ 	.word	0x000000ff
        /*0400*/ 	.word	0x00037128
        /*0404*/ 	.short	0x0100
        /*0406*/ 	.byte	0x0f
	.zero		1


	//   ....[18]....
        /*0408*/ 	.word	0x00000e40
        /*040c*/ 	.word	0x000000ff
        /*0410*/ 	.word	0x00037088
        /*0414*/ 	.short	0x0100
        /*0416*/ 	.byte	0x0f
	.zero		1


	//   ....[19]....
        /*0418*/ 	.word	0x00000e50
        /*041c*/ 	.word	0x000000ff
        /*0420*/ 	.word	0x00037130
        /*0424*/ 	.short	0x0100
        /*0426*/ 	.byte	0x0f
	.zero		1


	//   ....[20]....
        /*0428*/ 	.word	0x00000e60
        /*042c*/ 	.word	0x000000ff
        /*0430*/ 	.word	0x00037090
        /*0434*/ 	.short	0x0100
        /*0436*/ 	.byte	0x0f
	.zero		1


	//   ....[21]....
        /*0438*/ 	.word	0x00000e70
        /*043c*/ 	.word	0x000000ff
        /*0440*/ 	.word	0x00037138
        /*0444*/ 	.short	0x0100
        /*0446*/ 	.byte	0x0f
	.zero		1


	//   ....[22]....
        /*0448*/ 	.word	0x00000e80
        /*044c*/ 	.word	0x000000ff
        /*0450*/ 	.word	0x00037098
        /*0454*/ 	.short	0x0100
        /*0456*/ 	.byte	0x0f
	.zero		1


	//   ....[23]....
        /*0458*/ 	.word	0x00000e90
        /*045c*/ 	.word	0x000000ff
        /*0460*/ 	.word	0x00037140
        /*0464*/ 	.short	0x0100
        /*0466*/ 	.byte	0x0f
	.zero		1


	//   ....[24]....
        /*0468*/ 	.word	0x00000ea0
        /*046c*/ 	.word	0x000000ff
        /*0470*/ 	.word	0x000370a0
        /*0474*/ 	.short	0x0100
        /*0476*/ 	.byte	0x0f
	.zero		1


	//   ....[25]....
        /*0478*/ 	.word	0x00000eb0
        /*047c*/ 	.word	0x000000ff
        /*0480*/ 	.word	0x00037148
        /*0484*/ 	.short	0x0100
        /*0486*/ 	.byte	0x0f
	.zero		1


	//   ....[26]....
        /*0488*/ 	.word	0x00000ec0
        /*048c*/ 	.word	0x000000ff
        /*0490*/ 	.word	0x000370a8
        /*0494*/ 	.short	0x0100
        /*0496*/ 	.byte	0x0f
	.zero		1


	//   ....[27]....
        /*0498*/ 	.word	0x00000ed0
        /*049c*/ 	.word	0x000000ff
        /*04a0*/ 	.word	0x00037150
        /*04a4*/ 	.short	0x0100
        /*04a6*/ 	.byte	0x0f
	.zero		1


	//   ....[28]....
        /*04a8*/ 	.word	0x00000ee0
        /*04ac*/ 	.word	0x000000ff
        /*04b0*/ 	.word	0x000370b0
        /*04b4*/ 	.short	0x0100
        /*04b6*/ 	.byte	0x0f
	.zero		1


	//   ....[29]....
        /*04b8*/ 	.word	0x00000ef0
        /*04bc*/ 	.word	0x000000ff
        /*04c0*/ 	.word	0x00037158
        /*04c4*/ 	.short	0x0100
        /*04c6*/ 	.byte	0x0f
	.zero		1


	//   ....[30]....
        /*04c8*/ 	.word	0x00000f00
        /*04cc*/ 	.word	0x000000ff
        /*04d0*/ 	.word	0x000370b8
        /*04d4*/ 	.short	0x0100
        /*04d6*/ 	.byte	0x0f
	.zero		1


	//   ....[31]....
        /*04d8*/ 	.word	0x00000f10
        /*04dc*/ 	.word	0x000000ff
        /*04e0*/ 	.word	0x00037160
        /*04e4*/ 	.short	0x0100
        /*04e6*/ 	.byte	0x0f
	.zero		1


	//   ....[32]....
        /*04e8*/ 	.word	0x00000f20
        /*04ec*/ 	.word	0x000000ff
        /*04f0*/ 	.word	0x000370c0
        /*04f4*/ 	.short	0x0100
        /*04f6*/ 	.byte	0x0f
	.zero		1


	//   ....[33]....
        /*04f8*/ 	.word	0x00000f30
        /*04fc*/ 	.word	0x000000ff
        /*0500*/ 	.word	0x00037168
        /*0504*/ 	.short	0x0100
        /*0506*/ 	.byte	0x0f
	.zero		1


	//   ....[34]....
        /*0508*/ 	.word	0x00000f40
        /*050c*/ 	.word	0x000000ff
        /*0510*/ 	.word	0x000370c8
        /*0514*/ 	.short	0x0100
        /*0516*/ 	.byte	0x0f
	.zero		1


	//   ....[35]....
        /*0518*/ 	.word	0x00000f50
        /*051c*/ 	.word	0x000000ff
        /*0520*/ 	.word	0x00037170
        /*0524*/ 	.short	0x0100
        /*0526*/ 	.byte	0x0f
	.zero		1


	//   ....[36]....
        /*0528*/ 	.word	0x00000f60
        /*052c*/ 	.word	0x000000ff
        /*0530*/ 	.word	0x000370d0
        /*0534*/ 	.short	0x0100
        /*0536*/ 	.byte	0x0f
	.zero		1


	//   ....[37]....
        /*0538*/ 	.word	0x00000f70
        /*053c*/ 	.word	0x000000ff
        /*0540*/ 	.word	0x00037178
        /*0544*/ 	.short	0x0100
        /*0546*/ 	.byte	0x0f
	.zero		1


	//   ....[38]....
        /*0548*/ 	.word	0x00000f80
        /*054c*/ 	.word	0x000000ff
        /*0550*/ 	.word	0x000370d8
        /*0554*/ 	.short	0x0100
        /*0556*/ 	.byte	0x0f
	.zero		1


	//   ....[39]....
        /*0558*/ 	.word	0x00000f90
        /*055c*/ 	.word	0x000000ff
        /*0560*/ 	.word	0x00037180
        /*0564*/ 	.short	0x0100
        /*0566*/ 	.byte	0x0f
	.zero		1


	//   ....[40]....
        /*0568*/ 	.word	0x00000fa0
        /*056c*/ 	.word	0x000000ff
        /*0570*/ 	.word	0x000370e0
        /*0574*/ 	.short	0x0100
        /*0576*/ 	.byte	0x0f
	.zero		1


	//   ....[41]....
        /*0578*/ 	.word	0x00000fb0
        /*057c*/ 	.word	0x000000ff
        /*0580*/ 	.word	0x00037188
        /*0584*/ 	.short	0x0100
        /*0586*/ 	.byte	0x0f
	.zero		1


	//   ....[42]....
        /*0588*/ 	.word	0x00000fc0
        /*058c*/ 	.word	0x000000ff
        /*0590*/ 	.word	0x000370e8
        /*0594*/ 	.short	0x0100
        /*0596*/ 	.byte	0x0f
	.zero		1


	//   ....[43]....
        /*0598*/ 	.word	0x00000fd0
        /*059c*/ 	.word	0x000000ff
        /*05a0*/ 	.word	0x00037190
        /*05a4*/ 	.short	0x0100
        /*05a6*/ 	.byte	0x0f
	.zero		1


	//   ....[44]....
        /*05a8*/ 	.word	0x00000fe0
        /*05ac*/ 	.word	0x000000ff
        /*05b0*/ 	.word	0x000370f0
        /*05b4*/ 	.short	0x0100
        /*05b6*/ 	.byte	0x0f
	.zero		1


	//   ....[45]....
        /*05b8*/ 	.word	0x00000ff0
        /*05bc*/ 	.word	0x000000ff
        /*05c0*/ 	.word	0x00037198
        /*05c4*/ 	.short	0x0100
        /*05c6*/ 	.byte	0x0f
	.zero		1


	//   ....[46]....
        /*05c8*/ 	.word	0x00001000
        /*05cc*/ 	.word	0x000000ff
        /*05d0*/ 	.word	0x000370f8
        /*05d4*/ 	.short	0x0100
        /*05d6*/ 	.byte	0x0f
	.zero		1


	//   ....[47]....
        /*05d8*/ 	.word	0x00001010
        /*05dc*/ 	.word	0x000000ff
        /*05e0*/ 	.word	0x000371a0
        /*05e4*/ 	.short	0x0100
        /*05e6*/ 	.byte	0x0f
	.zero		1


	//   ....[48]....
        /*05e8*/ 	.word	0x00001020
        /*05ec*/ 	.word	0x000000ff
        /*05f0*/ 	.word	0x00037100
        /*05f4*/ 	.short	0x0100
        /*05f6*/ 	.byte	0x0f
	.zero		1


	//   ....[49]....
        /*05f8*/ 	.word	0x00001030
        /*05fc*/ 	.word	0x000000ff
        /*0600*/ 	.word	0x000371a8
        /*0604*/ 	.short	0x0100
        /*0606*/ 	.byte	0x0f
	.zero		1


	//   ....[50]....
        /*0608*/ 	.word	0x00001040
        /*060c*/ 	.word	0x000000ff
        /*0610*/ 	.word	0x00037108
        /*0614*/ 	.short	0x0100
        /*0616*/ 	.byte	0x0f
	.zero		1


	//   ....[51]....
        /*0618*/ 	.word	0x00001050
        /*061c*/ 	.word	0x000000ff
        /*0620*/ 	.word	0x000371b0
        /*0624*/ 	.short	0x0100
        /*0626*/ 	.byte	0x0f
	.zero		1


	//   ....[52]....
        /*0628*/ 	.word	0x00001060
        /*062c*/ 	.word	0x000000ff
        /*0630*/ 	.word	0x00037110
        /*0634*/ 	.short	0x0100
        /*0636*/ 	.byte	0x0f
	.zero		1


	//   ....[53]....
        /*0638*/ 	.word	0x00001070
        /*063c*/ 	.word	0x000000ff
        /*0640*/ 	.word	0x000371b8
        /*0644*/ 	.short	0x0100
        /*0646*/ 	.byte	0x0f
	.zero		1


	//   ....[54]....
        /*0648*/ 	.word	0x00001080
        /*064c*/ 	.word	0x000000ff
        /*0650*/ 	.word	0x00037118
        /*0654*/ 	.short	0x0100
        /*0656*/ 	.byte	0x0f
	.zero		1


	//   ....[55]....
        /*0658*/ 	.word	0x00001090
        /*065c*/ 	.word	0x000000ff
        /*0660*/ 	.word	0x000371c0
        /*0664*/ 	.short	0x0100
        /*0666*/ 	.byte	0x0f
	.zero		1


	//   ....[56]....
        /*0668*/ 	.word	0x000010a0
        /*066c*/ 	.word	0x000000ff
        /*0670*/ 	.word	0x00037120
        /*0674*/ 	.short	0x0100
        /*0676*/ 	.byte	0x0f
	.zero		1


	//   ....[57]....
        /*0678*/ 	.word	0x000010b0
        /*067c*/ 	.word	0x000000ff
        /*0680*/ 	.word	0x000371c8
        /*0684*/ 	.short	0x0100
        /*0686*/ 	.byte	0x0f
	.zero		1


	//   ....[58]....
        /*0688*/ 	.word	0x00001220
        /*068c*/ 	.word	0x000000ff
        /*0690*/ 	.word	0x000371d0
        /*0694*/ 	.short	0x0100
        /*0696*/ 	.byte	0x0f
	.zero		1


	//   ....[59]....
        /*0698*/ 	.word	0x00001230
        /*069c*/ 	.word	0x000000ff
        /*06a0*/ 	.word	0x000371e0
        /*06a4*/ 	.short	0x0100
        /*06a6*/ 	.byte	0x0f
	.zero		1


	//   ....[60]....
        /*06a8*/ 	.word	0x00001240
        /*06ac*/ 	.word	0x000000ff
        /*06b0*/ 	.word	0x000371d8
        /*06b4*/ 	.short	0x0100
        /*06b6*/ 	.byte	0x0f
	.zero		1


	//   ....[61]....
        /*06b8*/ 	.word	0x00001250
        /*06bc*/ 	.word	0x000000ff
        /*06c0*/ 	.word	0x000371e8
        /*06c4*/ 	.short	0x0100
        /*06c6*/ 	.byte	0x0f
	.zero		1


	//   ....[62]....
        /*06c8*/ 	.word	0x000013e0
        /*06cc*/ 	.word	0x000000ff
        /*06d0*/ 	.word	0x000371f0
        /*06d4*/ 	.short	0x0100
        /*06d6*/ 	.byte	0x06
	.zero		1


	//   ....[63]....
        /*06d8*/ 	.word	0x00001420
        /*06dc*/ 	.word	0x000000ff
        /*06e0*/ 	.word	0x000371f8
        /*06e4*/ 	.short	0x0100
        /*06e6*/ 	.byte	0x06
	.zero		1


	//   ....[64]....
        /*06e8*/ 	.word	0x00003e30
        /*06ec*/ 	.word	0x00000003
        /*06f0*/ 	.word	0x00037080
        /*06f4*/ 	.short	0x010a
        /*06f6*/ 	.byte	0x3f
	.zero		1


	//   ....[65]....
        /*06f8*/ 	.word	0x00003e70
        /*06fc*/ 	.word	0x00000003
        /*0700*/ 	.word	0x00037080
        /*0704*/ 	.short	0x010a
        /*0706*/ 	.byte	0x3f
	.zero		1


	//   ....[66]....
        /*0708*/ 	.word	0x00003fd0
        /*070c*/ 	.word	0x0000002a
        /*0710*/ 	.word	0x00037080
        /*0714*/ 	.short	0x010a
        /*0716*/ 	.byte	0x3f
	.zero		1


	//   ....[67]....
        /*0718*/ 	.word	0x00004820
        /*071c*/ 	.word	0x0000002a
        /*0720*/ 	.word	0x00037080
        /*0724*/ 	.short	0x010a
        /*0726*/ 	.byte	0x3f
	.zero		1


	//   ....[68]....
        /*0728*/ 	.word	0x00004ce0
        /*072c*/ 	.word	0x000000ff
        /*0730*/ 	.word	0x00037080
        /*0734*/ 	.short	0x010a
        /*0736*/ 	.byte	0x0a
	.zero		1


	//   ....[69]....
        /*0738*/ 	.word	0x00005140
        /*073c*/ 	.word	0x000000ff
        /*0740*/ 	.word	0x00000000
        /*0744*/ 	.short	0x0101
        /*0746*/ 	.byte	0x06
	.zero		1


	//   ....[70]....
        /*0748*/ 	.word	0x000051d0
        /*074c*/ 	.word	0x000000ff
        /*0750*/ 	.word	0x00037080
        /*0754*/ 	.short	0x010a
        /*0756*/ 	.byte	0x0a
	.zero		1


	//   ....[71]....
        /*0758*/ 	.word	0x000059f0
        /*075c*/ 	.word	0x000000ff
        /*0760*/ 	.word	0x00000000
        /*0764*/ 	.short	0x0101
        /*0766*/ 	.byte	0x04
	.zero		1


	//   ....[72]....
        /*0768*/ 	.word	0x00005b00
        /*076c*/ 	.word	0x000000ff
        /*0770*/ 	.word	0x00000000
        /*0774*/ 	.short	0x0101
        /*0776*/ 	.byte	0x04
	.zero		1


	//   ....[73]....
        /*0778*/ 	.word	0x00006230
        /*077c*/ 	.word	0x00000007
        /*0780*/ 	.word	0x000371d0
        /*0784*/ 	.short	0x010a
        /*0786*/ 	.byte	0x3f
	.zero		1


	//   ....[74]....
        /*0788*/ 	.word	0x000066c0
        /*078c*/ 	.word	0x000000ff
        /*0790*/ 	.word	0x00000000
        /*0794*/ 	.short	0x0101
        /*0796*/ 	.byte	0x04
	.zero		1


	//   ....[75]....
        /*0798*/ 	.word	0x00006710
        /*079c*/ 	.word	0x000000ff
        /*07a0*/ 	.word	0x00037000
        /*07a4*/ 	.short	0x010a
        /*07a6*/ 	.byte	0x04
	.zero		1


	//   ....[76]....
        /*07a8*/ 	.word	0x00006820
        /*07ac*/ 	.word	0x000000ff
        /*07b0*/ 	.word	0x00000000
        /*07b4*/ 	.short	0x0101
        /*07b6*/ 	.byte	0x04
	.zero		1


	//   ....[77]....
        /*07b8*/ 	.word	0x00007520
        /*07bc*/ 	.word	0x000000ff
        /*07c0*/ 	.word	0x000371f8
        /*07c4*/ 	.short	0x010a
        /*07c6*/ 	.byte	0x0c
	.zero		1


	//   ....[78]....
        /*07c8*/ 	.word	0x00007680
        /*07cc*/ 	.word	0x000000ff
        /*07d0*/ 	.word	0x00037000
        /*07d4*/ 	.short	0x010a
        /*07d6*/ 	.byte	0x08
	.zero		1


	//   ....[79]....
        /*07d8*/ 	.word	0x000077a0
        /*07dc*/ 	.word	0x000000ff
        /*07e0*/ 	.word	0x00000000
        /*07e4*/ 	.short	0x0101
        /*07e6*/ 	.byte	0x08
	.zero		1


	//   ....[80]....
        /*07e8*/ 	.word	0x00007970
        /*07ec*/ 	.word	0x000000ff
        /*07f0*/ 	.word	0x000371e0
        /*07f4*/ 	.short	0x010a
        /*07f6*/ 	.byte	0x0d
	.zero		1


	//   ....[81]....
        /*07f8*/ 	.word	0x00007ad0
        /*07fc*/ 	.word	0x000000ff
        /*0800*/ 	.word	0x000371d0
        /*0804*/ 	.short	0x010b
        /*0806*/ 	.byte	0x0d
	.zero		1


	//   ....[82]....
        /*0808*/ 	.word	0x00007b90
        /*080c*/ 	.word	0x000000ff
        /*0810*/ 	.word	0x00000000
        /*0814*/ 	.short	0x0101
        /*0816*/ 	.byte	0x08
	.zero		1


	//   ....[83]....
        /*0818*/ 	.word	0x00008160
        /*081c*/ 	.word	0x00000003
        /*0820*/ 	.word	0x000371e0
        /*0824*/ 	.short	0x010a
        /*0826*/ 	.byte	0x3f
	.zero		1


	//   ....[84]....
        /*0828*/ 	.word	0x00008220
        /*082c*/ 	.word	0x00000003
        /*0830*/ 	.word	0x000371e0
        /*0834*/ 	.short	0x010a
        /*0836*/ 	.byte	0x3f
	.zero		1


	//   ....[85]....
        /*0838*/ 	.word	0x00009260
        /*083c*/ 	.word	0x00000007
        /*0840*/ 	.word	0x00037128
        /*0844*/ 	.short	0x010a
        /*0846*/ 	.byte	0x3f
	.zero		1


	//   ....[86]....
        /*0848*/ 	.word	0x000095f0
        /*084c*/ 	.word	0x000000ff
        /*0850*/ 	.word	0x000371f8
        /*0854*/ 	.short	0x0101
        /*0856*/ 	.byte	0x2b
	.zero		1


	//   ....[87]....
        /*0858*/ 	.word	0x000096d0
        /*085c*/ 	.word	0x00000003
        /*0860*/ 	.word	0x00037000
        /*0864*/ 	.short	0x010a
        /*0866*/ 	.byte	0x3f
	.zero		1


	//   ....[88]....
        /*0868*/ 	.word	0x00009810
        /*086c*/ 	.word	0x00000000
        /*0870*/ 	.word	0x00000000
        /*0874*/ 	.short	0x0101
        /*0876*/ 	.byte	0x3f
	.zero		1


	//   ....[89]....
        /*0878*/ 	.word	0x0000a020
        /*087c*/ 	.word	0x00000007
        /*0880*/ 	.word	0x00000000
        /*0884*/ 	.short	0x010a
        /*0886*/ 	.byte	0x3f
	.zero		1


	//   ....[90]....
        /*0888*/ 	.word	0x0000a0a0
        /*088c*/ 	.word	0x00000006
        /*0890*/ 	.word	0x00000000
        /*0894*/ 	.short	0x010a
        /*0896*/ 	.byte	0x3f
	.zero		1


	//   ....[91]....
        /*0898*/ 	.word	0x0000a130
        /*089c*/ 	.word	0x00000007
        /*08a0*/ 	.word	0x00000000
        /*08a4*/ 	.short	0x010a
        /*08a6*/ 	.byte	0x3f
	.zero		1


	//   ....[92]....
        /*08a8*/ 	.word	0x0000a1c0
        /*08ac*/ 	.word	0x00000006
        /*08b0*/ 	.word	0x00000000
        /*08b4*/ 	.short	0x010a
        /*08b6*/ 	.byte	0x3f
	.zero		1


	//   ....[93]....
        /*08b8*/ 	.word	0x0000a250
        /*08bc*/ 	.word	0x00000007
        /*08c0*/ 	.word	0x00000000
        /*08c4*/ 	.short	0x010a
        /*08c6*/ 	.byte	0x3f
	.zero		1


	//   ....[94]....
        /*08c8*/ 	.word	0x0000a2e0
        /*08cc*/ 	.word	0x00000006
        /*08d0*/ 	.word	0x00000000
        /*08d4*/ 	.short	0x010a
        /*08d6*/ 	.byte	0x3f
	.zero		1


	//   ....[95]....
        /*08d8*/ 	.word	0x0000a370
        /*08dc*/ 	.word	0x00000007
        /*08e0*/ 	.word	0x00000000
        /*08e4*/ 	.short	0x010a
        /*08e6*/ 	.byte	0x3f
	.zero		1


	//   ....[96]....
        /*08e8*/ 	.word	0x0000a400
        /*08ec*/ 	.word	0x00000006
        /*08f0*/ 	.word	0x00000000
        /*08f4*/ 	.short	0x010a
        /*08f6*/ 	.byte	0x3f
	.zero		1


	//   ....[97]....
        /*08f8*/ 	.word	0x0000a490
        /*08fc*/ 	.word	0x00000007
        /*0900*/ 	.word	0x00000000
        /*0904*/ 	.short	0x010a
        /*0906*/ 	.byte	0x3f
	.zero		1


	//   ....[98]....
        /*0908*/ 	.word	0x0000a520
        /*090c*/ 	.word	0x00000006
        /*0910*/ 	.word	0x00000000
        /*0914*/ 	.short	0x010a
        /*0916*/ 	.byte	0x3f
	.zero		1


	//   ....[99]....
        /*0918*/ 	.word	0x0000a5b0
        /*091c*/ 	.word	0x00000007
        /*0920*/ 	.word	0x00000000
        /*0924*/ 	.short	0x010a
        /*0926*/ 	.byte	0x3f
	.zero		1


	//   ....[100]....
        /*0928*/ 	.word	0x0000a640
        /*092c*/ 	.word	0x00000006
        /*0930*/ 	.word	0x00000000
        /*0934*/ 	.short	0x010a
        /*0936*/ 	.byte	0x3f
	.zero		1


	//   ....[101]....
        /*0938*/ 	.word	0x0000a6d0
        /*093c*/ 	.word	0x00000007
        /*0940*/ 	.word	0x00000000
        /*0944*/ 	.short	0x010a
        /*0946*/ 	.byte	0x3f
	.zero		1


	//   ....[102]....
        /*0948*/ 	.word	0x0000a760
        /*094c*/ 	.word	0x00000006
        /*0950*/ 	.word	0x00000000
        /*0954*/ 	.short	0x010a
        /*0956*/ 	.byte	0x3f
	.zero		1


	//   ....[103]....
        /*0958*/ 	.word	0x0000a7f0
        /*095c*/ 	.word	0x00000007
        /*0960*/ 	.word	0x00000000
        /*0964*/ 	.short	0x010a
        /*0966*/ 	.byte	0x3f
	.zero		1


	//   ....[104]....
        /*0968*/ 	.word	0x0000a880
        /*096c*/ 	.word	0x00000006
        /*0970*/ 	.word	0x00000000
        /*0974*/ 	.short	0x010a
        /*0976*/ 	.byte	0x3f
	.zero		1


	//   ....[105]....
        /*0978*/ 	.word	0x0000a910
        /*097c*/ 	.word	0x00000007
        /*0980*/ 	.word	0x00000000
        /*0984*/ 	.short	0x010a
        /*0986*/ 	.byte	0x3f
	.zero		1


	//   ....[106]....
        /*0988*/ 	.word	0x0000a9a0
        /*098c*/ 	.word	0x00000006
        /*0990*/ 	.word	0x00000000
        /*0994*/ 	.short	0x010a
        /*0996*/ 	.byte	0x3f
	.zero		1


	//   ....[107]....
        /*0998*/ 	.word	0x0000aa30
        /*099c*/ 	.word	0x00000007
        /*09a0*/ 	.word	0x00000000
        /*09a4*/ 	.short	0x010a
        /*09a6*/ 	.byte	0x3f
	.zero		1


	//   ....[108]....
        /*09a8*/ 	.word	0x0000aac0
        /*09ac*/ 	.word	0x00000006
        /*09b0*/ 	.word	0x00000000
        /*09b4*/ 	.short	0x010a
        /*09b6*/ 	.byte	0x3f
	.zero		1


	//   ....[109]....
        /*09b8*/ 	.word	0x0000ab50
        /*09bc*/ 	.word	0x00000003
        /*09c0*/ 	.word	0x00000000
        /*09c4*/ 	.short	0x010a
        /*09c6*/ 	.byte	0x3f
	.zero		1


	//   ....[110]....
        /*09c8*/ 	.word	0x0000c860
        /*09cc*/ 	.word	0x000000ff
        /*09d0*/ 	.word	0x00037040
        /*09d4*/ 	.short	0x010a
        /*09d6*/ 	.byte	0x1f
	.zero		1


	//   ....[111]....
        /*09d8*/ 	.word	0x0000c980
        /*09dc*/ 	.word	0x000000ff
        /*09e0*/ 	.word	0x00037000
        /*09e4*/ 	.short	0x0101
        /*09e6*/ 	.byte	0x1f
	.zero		1


	//   ....[112]....
        /*09e8*/ 	.word	0x0000ca60
        /*09ec*/ 	.word	0x000000ff
        /*09f0*/ 	.word	0x00037040
        /*09f4*/ 	.short	0x010a
        /*09f6*/ 	.byte	0x04
	.zero		1


	//   ....[113]....
        /*09f8*/ 	.word	0x0000cb20
        /*09fc*/ 	.word	0x000000ff
        /*0a00*/ 	.word	0x00037040
        /*0a04*/ 	.short	0x010a
        /*0a06*/ 	.byte	0x05
	.zero		1


	//   ....[114]....
        /*0a08*/ 	.word	0x0000cbe0
        /*0a0c*/ 	.word	0x000000ff
        /*0a10*/ 	.word	0x00037040
        /*0a14*/ 	.short	0x010a
        /*0a16*/ 	.byte	0x05
	.zero		1


	//   ....[115]....
        /*0a18*/ 	.word	0x0000cca0
        /*0a1c*/ 	.word	0x000000ff
        /*0a20*/ 	.word	0x00037040
        /*0a24*/ 	.short	0x010a
        /*0a26*/ 	.byte	0x05
	.zero		1


	//   ....[116]....
        /*0a28*/ 	.word	0x0000cd60
        /*0a2c*/ 	.word	0x000000ff
        /*0a30*/ 	.word	0x00037040
        /*0a34*/ 	.short	0x010a
        /*0a36*/ 	.byte	0x05
	.zero		1


	//   ....[117]....
        /*0a38*/ 	.word	0x0000ce20
        /*0a3c*/ 	.word	0x000000ff
        /*0a40*/ 	.word	0x00037040
        /*0a44*/ 	.short	0x010a
        /*0a46*/ 	.byte	0x05
	.zero		1


	//   ....[118]....
        /*0a48*/ 	.word	0x0000cee0
        /*0a4c*/ 	.word	0x000000ff
        /*0a50*/ 	.word	0x00037040
        /*0a54*/ 	.short	0x010a
        /*0a56*/ 	.byte	0x05
	.zero		1


	//   ....[119]....
        /*0a58*/ 	.word	0x0000cfb0
        /*0a5c*/ 	.word	0x00000003
        /*0a60*/ 	.word	0x00037040
        /*0a64*/ 	.short	0x010a
        /*0a66*/ 	.byte	0x3f
	.zero		1


	//   ....[120]....
        /*0a68*/ 	.word	0x0000d080
        /*0a6c*/ 	.word	0x00000003
        /*0a70*/ 	.word	0x00037080
        /*0a74*/ 	.short	0x010a
        /*0a76*/ 	.byte	0x3f
	.zero		1


	//   ....[121]....
        /*0a78*/ 	.word	0x0000d0d0
        /*0a7c*/ 	.word	0x0000002a
        /*0a80*/ 	.word	0x00037080
        /*0a84*/ 	.short	0x010a
        /*0a86*/ 	.byte	0x3f
	.zero		1


	//   ....[122]....
        /*0a88*/ 	.word	0x0000d130
        /*0a8c*/ 	.word	0x00000003
        /*0a90*/ 	.word	0x00037080
        /*0a94*/ 	.short	0x010a
        /*0a96*/ 	.byte	0x3f
	.zero		1


	//   ....[123]....
        /*0a98*/ 	.word	0x0000d1e0
        /*0a9c*/ 	.word	0x00000007
        /*0aa0*/ 	.word	0x000371d0
        /*0aa4*/ 	.short	0x010a
        /*0aa6*/ 	.byte	0x3f
	.zero		1


	//   ....[124]....
        /*0aa8*/ 	.word	0x0000d240
        /*0aac*/ 	.word	0x00000003
        /*0ab0*/ 	.word	0x00037000
        /*0ab4*/ 	.short	0x010a
        /*0ab6*/ 	.byte	0x3f
	.zero		1


	//   ....[125]....
        /*0ab8*/ 	.word	0x0000d2a0
        /*0abc*/ 	.word	0x00000003
        /*0ac0*/ 	.word	0x000371f8
        /*0ac4*/ 	.short	0x010a
        /*0ac6*/ 	.byte	0x3f
	.zero		1


	//   ....[126]....
        /*0ac8*/ 	.word	0x0000d300
        /*0acc*/ 	.word	0x00000004
        /*0ad0*/ 	.word	0x00037000
        /*0ad4*/ 	.short	0x010a
        /*0ad6*/ 	.byte	0x3f
	.zero		1


	//   ....[127]....
        /*0ad8*/ 	.word	0x0000d360
        /*0adc*/ 	.word	0x00000003
        /*0ae0*/ 	.word	0x000371e0
        /*0ae4*/ 	.short	0x010a
        /*0ae6*/ 	.byte	0x3f
	.zero		1


	//   ....[128]....
        /*0ae8*/ 	.word	0x0000d3b0
        /*0aec*/ 	.word	0x00000003
        /*0af0*/ 	.word	0x000371e0
        /*0af4*/ 	.short	0x010a
        /*0af6*/ 	.byte	0x3f
	.zero		1


	//   ....[129]....
        /*0af8*/ 	.word	0x0000d400
        /*0afc*/ 	.word	0x00000007
        /*0b00*/ 	.word	0x00037128
        /*0b04*/ 	.short	0x010a
        /*0b06*/ 	.byte	0x3f
	.zero		1


	//   ....[130]....
        /*0b08*/ 	.word	0x0000d4d0
        /*0b0c*/ 	.word	0x00000003
        /*0b10*/ 	.word	0x00037000
        /*0b14*/ 	.short	0x010a
        /*0b16*/ 	.byte	0x3f
	.zero		1


	//   ....[131]....
        /*0b18*/ 	.word	0x0000d6e0
        /*0b1c*/ 	.word	0x00000007
        /*0b20*/ 	.word	0x00000000
        /*0b24*/ 	.short	0x010a
        /*0b26*/ 	.byte	0x3f
	.zero		1


	//   ....[132]....
        /*0b28*/ 	.word	0x0000d730
        /*0b2c*/ 	.word	0x00000006
        /*0b30*/ 	.word	0x00000000
        /*0b34*/ 	.short	0x010a
        /*0b36*/ 	.byte	0x3f
	.zero		1


	//   ....[133]....
        /*0b38*/ 	.word	0x0000d780
        /*0b3c*/ 	.word	0x00000007
        /*0b40*/ 	.word	0x00000000
        /*0b44*/ 	.short	0x010a
        /*0b46*/ 	.byte	0x3f
	.zero		1


	//   ....[134]....
        /*0b48*/ 	.word	0x0000d7d0
        /*0b4c*/ 	.word	0x00000006
        /*0b50*/ 	.word	0x00000000
        /*0b54*/ 	.short	0x010a
        /*0b56*/ 	.byte	0x3f
	.zero		1


	//   ....[135]....
        /*0b58*/ 	.word	0x0000d820
        /*0b5c*/ 	.word	0x00000007
        /*0b60*/ 	.word	0x00000000
        /*0b64*/ 	.short	0x010a
        /*0b66*/ 	.byte	0x3f
	.zero		1


	//   ....[136]....
        /*0b68*/ 	.word	0x0000d870
        /*0b6c*/ 	.word	0x00000006
        /*0b70*/ 	.word	0x00000000
        /*0b74*/ 	.short	0x010a
        /*0b76*/ 	.byte	0x3f
	.zero		1


	//   ....[137]....
        /*0b78*/ 	.word	0x0000d8c0
        /*0b7c*/ 	.word	0x00000007
        /*0b80*/ 	.word	0x00000000
        /*0b84*/ 	.short	0x010a
        /*0b86*/ 	.byte	0x3f
	.zero		1


	//   ....[138]....
        /*0b88*/ 	.word	0x0000d910
        /*0b8c*/ 	.word	0x00000006
        /*0b90*/ 	.word	0x00000000
        /*0b94*/ 	.short	0x010a
        /*0b96*/ 	.byte	0x3f
	.zero		1


	//   ....[139]....
        /*0b98*/ 	.word	0x0000d960
        /*0b9c*/ 	.word	0x00000007
        /*0ba0*/ 	.word	0x00000000
        /*0ba4*/ 	.short	0x010a
        /*0ba6*/ 	.byte	0x3f
	.zero		1


	//   ....[140]....
        /*0ba8*/ 	.word	0x0000d9b0
        /*0bac*/ 	.word	0x00000006
        /*0bb0*/ 	.word	0x00000000
        /*0bb4*/ 	.short	0x010a
        /*0bb6*/ 	.byte	0x3f
	.zero		1


	//   ....[141]....
        /*0bb8*/ 	.word	0x0000da00
        /*0bbc*/ 	.word	0x00000007
        /*0bc0*/ 	.word	0x00000000
        /*0bc4*/ 	.short	0x010a
        /*0bc6*/ 	.byte	0x3f
	.zero		1


	//   ....[142]....
        /*0bc8*/ 	.word	0x0000da50
        /*0bcc*/ 	.word	0x00000006
        /*0bd0*/ 	.word	0x00000000
        /*0bd4*/ 	.short	0x010a
        /*0bd6*/ 	.byte	0x3f
	.zero		1


	//   ....[143]....
        /*0bd8*/ 	.word	0x0000daa0
        /*0bdc*/ 	.word	0x00000007
        /*0be0*/ 	.word	0x00000000
        /*0be4*/ 	.short	0x010a
        /*0be6*/ 	.byte	0x3f
	.zero		1


	//   ....[144]....
        /*0be8*/ 	.word	0x0000daf0
        /*0bec*/ 	.word	0x00000006
        /*0bf0*/ 	.word	0x00000000
        /*0bf4*/ 	.short	0x010a
        /*0bf6*/ 	.byte	0x3f
	.zero		1


	//   ....[145]....
        /*0bf8*/ 	.word	0x0000db40
        /*0bfc*/ 	.word	0x00000007
        /*0c00*/ 	.word	0x00000000
        /*0c04*/ 	.short	0x010a
        /*0c06*/ 	.byte	0x3f
	.zero		1


	//   ....[146]....
        /*0c08*/ 	.word	0x0000db90
        /*0c0c*/ 	.word	0x00000006
        /*0c10*/ 	.word	0x00000000
        /*0c14*/ 	.short	0x010a
        /*0c16*/ 	.byte	0x3f
	.zero		1


	//   ....[147]....
        /*0c18*/ 	.word	0x0000dbe0
        /*0c1c*/ 	.word	0x00000007
        /*0c20*/ 	.word	0x00000000
        /*0c24*/ 	.short	0x010a
        /*0c26*/ 	.byte	0x3f
	.zero		1


	//   ....[148]....
        /*0c28*/ 	.word	0x0000dc30
        /*0c2c*/ 	.word	0x00000006
        /*0c30*/ 	.word	0x00000000
        /*0c34*/ 	.short	0x010a
        /*0c36*/ 	.byte	0x3f
	.zero		1


	//   ....[149]....
        /*0c38*/ 	.word	0x0000dc80
        /*0c3c*/ 	.word	0x00000007
        /*0c40*/ 	.word	0x00000000
        /*0c44*/ 	.short	0x010a
        /*0c46*/ 	.byte	0x3f
	.zero		1


	//   ....[150]....
        /*0c48*/ 	.word	0x0000dcd0
        /*0c4c*/ 	.word	0x00000006
        /*0c50*/ 	.word	0x00000000
        /*0c54*/ 	.short	0x010a
        /*0c56*/ 	.byte	0x3f
	.zero		1


	//   ....[151]....
        /*0c58*/ 	.word	0x0000dd30
        /*0c5c*/ 	.word	0x00000003
        /*0c60*/ 	.word	0x00037040
        /*0c64*/ 	.short	0x010a
        /*0c66*/ 	.byte	0x3f
	.zero		1


	//   ....[152]....
        /*0c68*/ 	.word	0x0000dd90
        /*0c6c*/ 	.word	0x00000003
        /*0c70*/ 	.word	0x00037040
        /*0c74*/ 	.short	0x010a
        /*0c76*/ 	.byte	0x3f
	.zero		1


	//   ....[153]....
        /*0c78*/ 	.word	0x0000ddf0
        /*0c7c*/ 	.word	0x00000003
        /*0c80*/ 	.word	0x00037040
        /*0c84*/ 	.short	0x010a
        /*0c86*/ 	.byte	0x3f
	.zero		1


	//   ....[154]....
        /*0c88*/ 	.word	0x0000de50
        /*0c8c*/ 	.word	0x00000003
        /*0c90*/ 	.word	0x00037040
        /*0c94*/ 	.short	0x010a
        /*0c96*/ 	.byte	0x3f
	.zero		1


	//   ....[155]....
        /*0c98*/ 	.word	0x0000deb0
        /*0c9c*/ 	.word	0x00000003
        /*0ca0*/ 	.word	0x00037040
        /*0ca4*/ 	.short	0x010a
        /*0ca6*/ 	.byte	0x3f
	.zero		1


	//   ....[156]....
        /*0ca8*/ 	.word	0x0000df10
        /*0cac*/ 	.word	0x00000003
        /*0cb0*/ 	.word	0x00037040
        /*0cb4*/ 	.short	0x010a
        /*0cb6*/ 	.byte	0x3f
	.zero		1


	//   ....[157]....
        /*0cb8*/ 	.word	0x0000df70
        /*0cbc*/ 	.word	0x00000003
        /*0cc0*/ 	.word	0x00037040
        /*0cc4*/ 	.short	0x010a
        /*0cc6*/ 	.byte	0x3f
	.zero		1


	//   ....[158]....
        /*0cc8*/ 	.word	0x0000dfd0
        /*0ccc*/ 	.word	0x00000003
        /*0cd0*/ 	.word	0x00037040
        /*0cd4*/ 	.short	0x010a
        /*0cd6*/ 	.byte	0x3f
	.zero		1


	//----- nvinfo : EIATTR_NUM_MBARRIERS
	.align		4
.L_193:
        /*0cd8*/ 	.byte	0x03, 0x38
        /*0cda*/ 	.short	0x0040


	//----- nvinfo : EIATTR_EXIT_INSTR_OFFSETS
	.align		4
        /*0cdc*/ 	.byte	0x04, 0x1c
        /*0cde*/ 	.short	(.L_195 - .L_194)


	//   ....[0]....
.L_194:
        /*0ce0*/ 	.word	0x00002e10


	//   ....[1]....
        /*0ce4*/ 	.word	0x00002ef0


	//   ....[2]....
        /*0ce8*/ 	.word	0x00006d90


	//   ....[3]....
        /*0cec*/ 	.word	0x00006e20


	//   ....[4]....
        /*0cf0*/ 	.word	0x00008270


	//   ....[5]....
        /*0cf4*/ 	.word	0x0000aba0


	//   ....[6]....
        /*0cf8*/ 	.word	0x0000cfe0


	//----- nvinfo : EIATTR_MAX_THREADS
	.align		4
.L_195:
        /*0cfc*/ 	.byte	0x04, 0x05
        /*0cfe*/ 	.short	(.L_197 - .L_196)
.L_196:
        /*0d00*/ 	.word	0x00000180
        /*0d04*/ 	.word	0x00000001
        /*0d08*/ 	.word	0x00000001


	//----- nvinfo : EIATTR_CRS_STACK_SIZE
	.align		4
.L_197:
        /*0d0c*/ 	.byte	0x04, 0x1e
        /*0d0e*/ 	.short	(.L_199 - .L_198)
.L_198:
        /*0d10*/ 	.word	0x00000000


	//----- nvinfo : EIATTR_CBANK_PARAM_SIZE
	.align		4
.L_199:
        /*0d14*/ 	.byte	0x03, 0x19
        /*0d16*/ 	.short	0x09f0


	//----- nvinfo : EIATTR_PARAM_CBANK
	.align		4
        /*0d18*/ 	.byte	0x04, 0x0a
        /*0d1a*/ 	.short	(.L_201 - .L_200)
	.align		4
.L_200:
        /*0d1c*/ 	.word	index@(.nv.constant0._ZN7cutlass13device_kernelINS_4gemm6kernel13GemmUniversalINS1_17GroupProblemShapeIN4cute5tupleIJiiiEEEEENS1_10collective13CollectiveMmaINS1_49MainloopSm90ArrayTmaGmmaWarpSpecializedMixedInputILi21ENS6_IJNS5_1CILi1EEESD_SD_EEENS1_43KernelPtrArrayTmaWarpSpecializedCooperativeEEENS6_IJNSC_ILi128EEENSC_ILi16EEENSC_ILi64EEEEEENS6_IJNS_12float_e5m2_tEEEEPNS6_IJlSD_NSC_ILi0EEEEEENS_10bfloat16_tESP_NS5_8TiledMMAINS5_8MMA_AtomIJNS5_4SM904GMMA27MMA_64x16x16_F32BF16BF16_RSILNSU_5MajorE0ELSW_0ELNSU_7ScaleInE1ELSX_1EEEEEENS5_6LayoutINS6_IJNSC_ILi2EEESD_SD_EEENS6_IJSD_SN_SN_EEEEENS6_IJNS5_10UnderscoreES15_S15_EEEEENS5_13SM90_TMA_LOADENS5_14ComposedLayoutINS5_7SwizzleILi2ELi4ELi3EEENS5_18smem_ptr_flag_bitsILi8EEENS10_INS6_IJNSC_ILi8EEESJ_EEENS6_IJSJ_SD_EEEEEEENS5_9Copy_AtomIJNS5_39AutoVectorizingCopyWithAssumedAlignmentILi128EEESL_EEENS5_8identityES18_NS19_INS1A_ILi3ELi4ELi3EEENS1C_ILi16EEES1H_EEvS1N_EENS_8epilogue10collective18CollectiveEpilogueINS1S_30Sm90PtrArrayTmaWarpSpecializedILi2ELi1ELi8ELb1ELb0ELi2EEEJSK_NS6_IJSH_SI_EEENS_6half_tEPNS6_IJSD_lSN_EEES1Y_S20_NS1S_6fusion15FusionCallbacksIS1W_NS21_17LinearCombinationIS1Y_fS1Y_fLNS_15FloatRoundStyleE2EEESK_S1X_JEEES18_NS19_IS1O_S1P_NS10_INS6_IJSJ_S1E_EEENS6_IJSD_SJ_EEEEEEENS5_17SM75_U16x8_LDSM_TENS5_14SM90_TMA_STOREES2A_NS5_17SM90_U16x8_STSM_TENS1J_IJNS5_17SM90_U32x4_STSM_NES1Y_EEEvEEEvvEEEEvNT_6ParamsE)
        /*0d20*/ 	.short	0x0210
        /*0d22*/ 	.short	0x09f0


	//----- nvinfo : EIATTR_SW_WAR
	.align		4
.L_201:
        /*0d24*/ 	.byte	0x04, 0x36
        /*0d26*/ 	.short	(.L_203 - .L_202)
.L_202:
        /*0d28*/ 	.word	0x00000008
.L_203:


//--------------------- .nv.info._ZN7cutlass17dequantize_kernelINS_12float_e5m2_tENS_10bfloat16_tEN4cute6LayoutINS3_5tupleIJiiNS3_1CILi1EEEEEENS5_IJlS7_NS6_ILi0EEEEEEEES2_S2_NS4_INS5_IJiNS5_IJiiEEES7_EEENS5_IJS7_NS5_IJilEEElEEEEENS4_INS5_IJNS6_ILi128EEEEEENS5_IJS7_EEEEEEEvPT0_PKT_T1_PKT2_PKT3_T4_T5_ --------------------------
	.section	.nv.info._ZN7cutlass17dequantize_kernelINS_12float_e5m2_tENS_10bfloat16_tEN4cute6LayoutINS3_5tupleIJiiNS3_1CILi1EEEEEENS5_IJlS7_NS6_ILi0EEEEEEEES2_S2_NS4_INS5_IJiNS5_IJiiEEES7_EEENS5_IJS7_NS5_IJilEEElEEEEENS4_INS5_IJNS6_ILi128EEEEEENS5_IJS7_EEEEEEEvPT0_PKT_T1_PKT2_PKT3_T4_T5_,"",@"SHT_CUDA_INFO"
	.sectionflags	@""
	.align	4


	//----- nvinfo : EIATTR_CUDA_API_VERSION
	.align		4
        /*0000*/ 	.byte	0x04, 0x37
        /*0002*/ 	.short	(.L_205 - .L_204)
.L_204:
        /*0004*/ 	.word	0x00000082


	//----- nvinfo : EIATTR_KPARAM_INFO
	.align		4
.L_205:
        /*0008*/ 	.byte	0x04, 0x17
        /*000a*/ 	.short	(.L_207 - .L_206)
.L_206:
        /*000c*/ 	.word	0x00000000
        /*0010*/ 	.short	0x0006
        /*0012*/ 	.short	0x0058
        /*0014*/ 	.byte	0x00, 0xf0, 0x05, 0x00


	//----- nvinfo : EIATTR_KPARAM_INFO
	.align		4
.L_207:
        /*0018*/ 	.byte	0x04, 0x17
        /*001a*/ 	.short	(.L_209 - .L_208)
.L_208:
        /*001c*/ 	.word	0x00000000
        /*0020*/ 	.short	0x0005
        /*0022*/ 	.short	0x0030
        /*0024*/ 	.byte	0x00, 0xf0, 0xa1, 0x00


	//----- nvinfo : EIATTR_KPARAM_INFO
	.align		4
.L_209:
        /*0028*/ 	.byte	0x04, 0x17
        /*002a*/ 	.short	(.L_211 - .L_210)
.L_210:
        /*002c*/ 	.word	0x00000000
        /*0030*/ 	.short	0x0004
        /*0032*/ 	.short	0x0028
        /*0034*/ 	.byte	0x00, 0xf0, 0x21, 0x00


	//----- nvinfo : EIATTR_KPARAM_INFO
	.align		4
.L_211:
        /*0038*/ 	.byte	0x04, 0x17
        /*003a*/ 	.short	(.L_213 - .L_212)
.L_212:
        /*003c*/ 	.word	0x00000000
        /*0040*/ 	.short	0x0003
        /*0042*/ 	.short	0x0020
        /*0044*/ 	.byte	0x00, 0xf0, 0x21, 0x00


	//----- nvinfo : EIATTR_KPARAM_INFO
	.align		4
.L_213:
        /*0048*/ 	.byte	0x04, 0x17
        /*004a*/ 	.short	(.L_215 - .L_214)
.L_214:
        /*004c*/ 	.word	0x00000000
        /*0050*/ 	.short	0x0002
        /*0052*/ 	.short	0x0010
        /*0054*/ 	.byte	0x00, 0xf0, 0x41, 0x00


	//----- nvinfo : EIATTR_KPARAM_INFO
	.align		4
.L_215:
        /*0058*/ 	.byte	0x04, 0x17
        /*005a*/ 	.short	(.L_217 - .L_216)
.L_216:
        /*005c*/ 	.word	0x00000000
        /*0060*/ 	.short	0x0001
        /*0062*/ 	.short	0x0008
        /*0064*/ 	.byte	0x00, 0xf0, 0x21, 0x00


	//----- nvinfo : EIATTR_KPARAM_INFO
	.align		4
.L_217:
        /*0068*/ 	.byte	0x04, 0x17
        /*006a*/ 	.short	(.L_219 - .L_218)
.L_218:
        /*006c*/ 	.word	0x00000000
        /*0070*/ 	.short	0x0000
        /*0072*/ 	.short	0x0000
        /*0074*/ 	.byte	0x00, 0xf0, 0x21, 0x00


	//----- nvinfo : EIATTR_SPARSE_MMA_MASK
	.align		4
.L_219:
        /*0078*/ 	.byte	0x03, 0x50
        /*007a*/ 	.short	0x0000


	//----- nvinfo : EIATTR_MAXREG_COUNT
	.align		4
        /*007c*/ 	.byte	0x03, 0x1b
        /*007e*/ 	.short	0x00ff


	//----- nvinfo : EIATTR_MERCURY_ISA_VERSION
	.align		4
        /*0080*/ 	.byte	0x03, 0x5f
        /*0082*/ 	.short	0x0101


	//----- nvinfo : EIATTR_EXIT_INSTR_OFFSETS
	.align		4
        /*0084*/ 	.byte	0x04, 0x1c
        /*0086*/ 	.short	(.L_221 - .L_220)


	//   ....[0]....
.L_220:
        /*0088*/ 	.word	0x00000030


	//   ....[1]....
        /*008c*/ 	.word	0x00000b40


	//   ....[2]....
        /*0090*/ 	.word	0x00000ee0


	//----- nvinfo : EIATTR_CRS_STACK_SIZE
	.align		4
.L_221:
        /*0094*/ 	.byte	0x04, 0x1e
        /*0096*/ 	.short	(.L_223 - .L_222)
.L_222:
        /*0098*/ 	.word	0x00000000


	//----- nvinfo : EIATTR_CBANK_PARAM_SIZE
	.align		4
.L_223:
        /*009c*/ 	.byte	0x03, 0x19
        /*009e*/ 	.short	0x0059


	//----- nvinfo : EIATTR_PARAM_CBANK
	.align		4
        /*00a0*/ 	.byte	0x04, 0x0a
        /*00a2*/ 	.short	(.L_225 - .L_224)
	.align		4
.L_224:
        /*00a4*/ 	.word	index@(.nv.constant0._ZN7cutlass17dequantize_kernelINS_12float_e5m2_tENS_10bfloat16_tEN4cute6LayoutINS3_5tupleIJiiNS3_1CILi1EEEEEENS5_IJlS7_NS6_ILi0EEEEEEEES2_S2_NS4_INS5_IJiNS5_IJiiEEES7_EEENS5_IJS7_NS5_IJilEEElEEEEENS4_INS5_IJNS6_ILi128EEEEEENS5_IJS7_EEEEEEEvPT0_PKT_T1_PKT2_PKT3_T4_T5_)
        /*00a8*/ 	.short	0x0210
        /*00aa*/ 	.short	0x0059


	//----- nvinfo : EIATTR_SW_WAR
	.align		4
.L_225:
        /*00ac*/ 	.byte	0x04, 0x36
        /*00ae*/ 	.short	(.L_227 - .L_226)
.L_226:
        /*00b0*/ 	.word	0x00000008
.L_227:


//--------------------- .nv.info._ZN7cutlass13device_kernelINS_4gemm6kernel13GemmUniversalIN4cute5tupleIJiiiEEENS1_10collective13CollectiveMmaINS1_34MainloopSm90TmaGmmaWarpSpecializedILi12ENS5_IJNS4_1CILi1EEESB_SB_EEENS1_35KernelTmaWarpSpecializedCooperativeEEENS5_IJNSA_ILi128EEENSA_ILi16EEENSA_ILi64EEEEEENS_10bfloat16_tENS5_IJlSB_lEEESJ_SK_NS4_8TiledMMAINS4_8MMA_AtomIJNS4_4SM904GMMA27MMA_64x16x16_F32BF16BF16_SSILNSO_5MajorE0ELSQ_0ELNSO_7ScaleInE1ELSR_1EEEEEENS4_6LayoutINS5_IJNSA_ILi2EEESB_SB_EEENS5_IJSB_NSA_ILi0EEESX_EEEEENS5_IJNS4_10UnderscoreES10_S10_EEEEENS4_13SM90_TMA_LOADENS4_14ComposedLayoutINS4_7SwizzleILi3ELi4ELi3EEENS4_18smem_ptr_flag_bitsILi16EEENSU_INS5_IJNSA_ILi8EEESH_EEENS5_IJSH_SB_EEEEEEEvNS4_8identityES13_S1D_vS1E_EENS_8epilogue10collective6detail29Sm90TmaWarpSpecializedAdapterINS1H_15DefaultEpilogueINS_6half_tESK_SK_NS1G_6thread17LinearCombinationIS1L_Li1EffLNS1M_9ScaleType4KindE0ELNS_15FloatRoundStyleE2ES1L_EENS1_15EpilogueDefaultEEEEEvvEEEEvNT_6ParamsE --------------------------
	.section	.nv.info._ZN7cutlass13device_kernelINS_4gemm6kernel13GemmUniversalIN4cute5tupleIJiiiEEENS1_10collective13CollectiveMmaINS1_34MainloopSm90TmaGmmaWarpSpecializedILi12ENS5_IJNS4_1CILi1EEESB_SB_EEENS1_35KernelTmaWarpSpecializedCooperativeEEENS5_IJNSA_ILi128EEENSA_ILi16EEENSA_ILi64EEEEEENS_10bfloat16_tENS5_IJlSB_lEEESJ_SK_NS4_8TiledMMAINS4_8MMA_AtomIJNS4_4SM904GMMA27MMA_64x16x16_F32BF16BF16_SSILNSO_5MajorE0ELSQ_0ELNSO_7ScaleInE1ELSR_1EEEEEENS4_6LayoutINS5_IJNSA_ILi2EEESB_SB_EEENS5_IJSB_NSA_ILi0EEESX_EEEEENS5_IJNS4_10UnderscoreES10_S10_EEEEENS4_13SM90_TMA_LOADENS4_14ComposedLayoutINS4_7SwizzleILi3ELi4ELi3EEENS4_18smem_ptr_flag_bitsILi16EEENSU_INS5_IJNSA_ILi8EEESH_EEENS5_IJSH_SB_EEEEEEEvNS4_8identityES13_S1D_vS1E_EENS_8epilogue10collective6detail29Sm90TmaWarpSpecializedAdapterINS1H_15DefaultEpilogueINS_6half_tESK_SK_NS1G_6thread17LinearCombinationIS1L_Li1EffLNS1M_9ScaleType4KindE0ELNS_15FloatRoundStyleE2ES1L_EENS1_15EpilogueDefaultEEEEEvvEEEEvNT_6ParamsE,"",@"SHT_CUDA_INFO"
	.sectionflags	@""
	.align	4


	//----- nvinfo : EIATTR_CUDA_API_VERSION
	.align		4
        /*0000*/ 	.byte	0x04, 0x37
        /*0002*/ 	.short	(.L_229 - .L_228)
.L_228:
        /*0004*/ 	.word	0x00000082


	//----- nvinfo : EIATTR_KPARAM_INFO
	.align		4
.L_229:
        /*0008*/ 	.byte	0x04, 0x17
        /*000a*/ 	.short	(.L_231 - .L_230)
.L_230:
        /*000c*/ 	.word	0x00000000
        /*0010*/ 	.short	0x0000
        /*0012*/ 	.short	0x0070
        /*0014*/ 	.byte	0x00, 0xf0, 0x01, 0x10


	//----- nvinfo : EIATTR_SPARSE_MMA_MASK
	.align		4
.L_231:
        /*0018*/ 	.byte	0x03, 0x50
        /*001a*/ 	.short	0x0000


	//----- nvinfo : EIATTR_MAXREG_COUNT
	.align		4
        /*001c*/ 	.byte	0x03, 0x1b
        /*001e*/ 	.short	0x00a8


	//----- nvinfo : EIATTR_NUM_BARRIERS
	.align		4
        /*0020*/ 	.byte	0x02, 0x4c
        /*0022*/ 	.byte	0x01
	.zero		1


	//----- nvinfo : EIATTR_EXTERNS
	.align		4
        /*0024*/ 	.byte	0x04, 0x0f
        /*0026*/ 	.short	(.L_233 - .L_232)


	//   ....[0]....
	.align		4
.L_232:
        /*0028*/ 	.word	index@(__assertfail)


	//----- nvinfo : EIATTR_MERCURY_ISA_VERSION
	.align		4
.L_233:
        /*002c*/ 	.byte	0x03, 0x5f
        /*002e*/ 	.short	0x0101


	//----- nvinfo : EIATTR_INT_WARP_WIDE_INSTR_OFFSETS
	.align		4
        /*0030*/ 	.byte	0x04, 0x31
        /*0032*/ 	.short	(.L_235 - .L_234)


	//   ....[0]....
.L_234:
        /*0034*/ 	.word	0x000004e0


	//   ....[1]....
        /*0038*/ 	.word	0x00000510


	//   ....[2]....
        /*003c*/ 	.word	0x000005f0


	//----- nvinfo : EIATTR_COOP_GROUP_MASK_REGIDS
	.align		4
.L_235:
        /*0040*/ 	.byte	0x04, 0x29
        /*0042*/ 	.short	(.L_237 - .L_236)


	//   ....[0]....
.L_236:
        /*0044*/ 	.word	0xffffffff


	//   ....[1]....
        /*0048*/ 	.word	0xffffffff


	//   ....[2]....
        /*004c*/ 	.word	0xffffffff


	//   ....[3]....
        /*0050*/ 	.word	0xffffffff


	//   ....[4]....
        /*0054*/ 	.word	0xffffffff


	//----- nvinfo : EIATTR_COOP_GROUP_INSTR_OFFSETS
	.align		4
.L_237:
        /*0058*/ 	.byte	0x04, 0x28
        /*005a*/ 	.short	(.L_239 - .L_238)


	//   ....[0]....
.L_238:
        /*005c*/ 	.word	0x00000060


	//   ....[1]....
        /*0060*/ 	.word	0x00000070


	//   ....[2]....
        /*0064*/ 	.word	0x00000130


	//   ....[3]....
        /*0068*/ 	.word	0x000003f0


	//   ....[4]....
        /*006c*/ 	.word	0x000010b0


	//----- nvinfo : EIATTR_REG_RECONFIG
	.align		4
.L_239:
        /*0070*/ 	.byte	0x01, 0x54
	.zero		2


	//----- nvinfo : EIATTR_SYSCALL_OFFSETS
	.align		4
        /*0074*/ 	.byte	0x04, 0x46
        /*0076*/ 	.short	(.L_241 - .L_240)


	//   ....[0]....
.L_240:
        /*0078*/ 	.word	0x00001270


	//----- nvinfo : EIATTR_MBARRIER_INSTR_OFFSETS
	.align		4
.L_241:
        /*007c*/ 	.byte	0x04, 0x39
        /*007e*/ 	.short	(.L_243 - .L_242)


	//   ....[0]....
.L_242:
        /*0080*/ 	.word	0x00000250
        /*0084*/ 	.word	0x000000ff
        /*0088*/ 	.word	0x00000000
        /*008c*/ 	.short	0x0100
        /*008e*/ 	.byte	0x08
	.zero		1


	//   ....[1]....
        /*0090*/ 	.word	0x00000260
        /*0094*/ 	.word	0x000000ff
        /*0098*/ 	.word	0x00000060
        /*009c*/ 	.short	0x0100
        /*009e*/ 	.byte	0x08
	.zero		1


	//   ....[2]....
        /*00a0*/ 	.word	0x00000270
        /*00a4*/ 	.word	0x000000ff
        /*00a8*/ 	.word	0x00000008
        /*00ac*/ 	.short	0x0100
        /*00ae*/ 	.byte	0x08
	.zero		1


	//   ....[3]....
        /*00b0*/ 	.word	0x00000280
        /*00b4*/ 	.word	0x000000ff
        /*00b8*/ 	.word	0x00000068
        /*00bc*/ 	.short	0x0100
        /*00be*/ 	.byte	0x08
	.zero		1


	//   ....[4]....
        /*00c0*/ 	.word	0x00000290
        /*00c4*/ 	.word	0x000000ff
        /*00c8*/ 	.word	0x00000010
        /*00cc*/ 	.short	0x0100
        /*00ce*/ 	.byte	0x08
	.zero		1


	//   ....[5]....
        /*00d0*/ 	.word	0x000002a0
        /*00d4*/ 	.word	0x000000ff
        /*00d8*/ 	.word	0x00000070
        /*00dc*/ 	.short	0x0100
        /*00de*/ 	.byte	0x08
	.zero		1


	//   ....[6]....
        /*00e0*/ 	.word	0x000002b0
        /*00e4*/ 	.word	0x000000ff
        /*00e8*/ 	.word	0x00000018
        /*00ec*/ 	.short	0x0100
        /*00ee*/ 	.byte	0x08
	.zero		1


	//   ....[7]....
        /*00f0*/ 	.word	0x000002c0
        /*00f4*/ 	.word	0x000000ff
        /*00f8*/ 	.word	0x00000078
        /*00fc*/ 	.short	0x0100
        /*00fe*/ 	.byte	0x08
	.zero		1


	//   ....[8]....
        /*0100*/ 	.word	0x000002d0
        /*0104*/ 	.word	0x000000ff
        /*0108*/ 	.word	0x00000020
        /*010c*/ 	.short	0x0100
        /*010e*/ 	.byte	0x08
	.zero		1


	//   ....[9]....
        /*0110*/ 	.word	0x000002e0
        /*0114*/ 	.word	0x000000ff
        /*0118*/ 	.word	0x00000080
        /*011c*/ 	.short	0x0100
        /*011e*/ 	.byte	0x08
	.zero		1


	//   ....[10]....
        /*0120*/ 	.word	0x000002f0
        /*0124*/ 	.word	0x000000ff
        /*0128*/ 	.word	0x00000028
        /*012c*/ 	.short	0x0100
        /*012e*/ 	.byte	0x08
	.zero		1


	//   ....[11]....
        /*0130*/ 	.word	0x00000300
        /*0134*/ 	.word	0x000000ff
        /*0138*/ 	.word	0x00000088
        /*013c*/ 	.short	0x0100
        /*013e*/ 	.byte	0x08
	.zero		1


	//   ....[12]....
        /*0140*/ 	.word	0x00000310
        /*0144*/ 	.word	0x000000ff
        /*0148*/ 	.word	0x00000030
        /*014c*/ 	.short	0x0100
        /*014e*/ 	.byte	0x08
	.zero		1


	//   ....[13]....
        /*0150*/ 	.word	0x00000320
        /*0154*/ 	.word	0x000000ff
        /*0158*/ 	.word	0x00000090
        /*015c*/ 	.short	0x0100
        /*015e*/ 	.byte	0x08
	.zero		1


	//   ....[14]....
        /*0160*/ 	.word	0x00000330
        /*0164*/ 	.word	0x000000ff
        /*0168*/ 	.word	0x00000038
        /*016c*/ 	.short	0x0100
        /*016e*/ 	.byte	0x08
	.zero		1


	//   ....[15]....
        /*0170*/ 	.word	0x00000340
        /*0174*/ 	.word	0x000000ff
        /*0178*/ 	.word	0x00000098
        /*017c*/ 	.short	0x0100
        /*017e*/ 	.byte	0x08
	.zero		1


	//   ....[16]....
        /*0180*/ 	.word	0x00000350
        /*0184*/ 	.word	0x000000ff
        /*0188*/ 	.word	0x00000040
        /*018c*/ 	.short	0x0100
        /*018e*/ 	.byte	0x08
	.zero		1


	//   ....[17]....
        /*0190*/ 	.word	0x00000360
        /*0194*/ 	.word	0x000000ff
        /*0198*/ 	.word	0x000000a0
        /*019c*/ 	.short	0x0100
        /*019e*/ 	.byte	0x08
	.zero		1


	//   ....[18]....
        /*01a0*/ 	.word	0x00000370
        /*01a4*/ 	.word	0x000000ff
        /*01a8*/ 	.word	0x00000048
        /*01ac*/ 	.short	0x0100
        /*01ae*/ 	.byte	0x08
	.zero		1


	//   ....[19]....
        /*01b0*/ 	.word	0x00000380
        /*01b4*/ 	.word	0x000000ff
        /*01b8*/ 	.word	0x000000a8
        /*01bc*/ 	.short	0x0100
        /*01be*/ 	.byte	0x08
	.zero		1


	//   ....[20]....
        /*01c0*/ 	.word	0x00000390
        /*01c4*/ 	.word	0x000000ff
        /*01c8*/ 	.word	0x00000050
        /*01cc*/ 	.short	0x0100
        /*01ce*/ 	.byte	0x08
	.zero		1


	//   ....[21]....
        /*01d0*/ 	.word	0x000003a0
        /*01d4*/ 	.word	0x000000ff
        /*01d8*/ 	.word	0x000000b0
        /*01dc*/ 	.short	0x0100
        /*01de*/ 	.byte	0x08
	.zero		1


	//   ....[22]....
        /*01e0*/ 	.word	0x000003b0
        /*01e4*/ 	.word	0x000000ff
        /*01e8*/ 	.word	0x00000058
        /*01ec*/ 	.short	0x0100
        /*01ee*/ 	.byte	0x08
	.zero		1


	//   ....[23]....
        /*01f0*/ 	.word	0x000003c0
        /*01f4*/ 	.word	0x000000ff
        /*01f8*/ 	.word	0x000000b8
        /*01fc*/ 	.short	0x0100
        /*01fe*/ 	.byte	0x08
	.zero		1


	//   ....[24]....
        /*0200*/ 	.word	0x00000660
        /*0204*/ 	.word	0x000000ff
        /*0208*/ 	.word	0x000000d0
        /*020c*/ 	.short	0x0100
        /*020e*/ 	.byte	0x06
	.zero		1


	//   ....[25]....
        /*0210*/ 	.word	0x000006c0
        /*0214*/ 	.word	0x000000ff
        /*0218*/ 	.word	0x000000d8
        /*021c*/ 	.short	0x0100
        /*021e*/ 	.byte	0x06
	.zero		1


	//   ....[26]....
        /*0220*/ 	.word	0x000012f0
        /*0224*/ 	.word	0x00000003
        /*0228*/ 	.word	0x00000000
        /*022c*/ 	.short	0x010a
        /*022e*/ 	.byte	0x3f
	.zero		1


	//   ....[27]....
        /*0230*/ 	.word	0x00001330
        /*0234*/ 	.word	0x00000003
        /*0238*/ 	.word	0x00000000
        /*023c*/ 	.short	0x010a
        /*023e*/ 	.byte	0x3f
	.zero		1


	//   ....[28]....
        /*0240*/ 	.word	0x000016d0
        /*0244*/ 	.word	0x000000ff
        /*0248*/ 	.word	0x00000000
        /*024c*/ 	.short	0x010a
        /*024e*/ 	.byte	0x08
	.zero		1


	//   ....[29]....
        /*0250*/ 	.word	0x00001710
        /*0254*/ 	.word	0x000000ff
        /*0258*/ 	.word	0x00000000
        /*025c*/ 	.short	0x010a
        /*025e*/ 	.byte	0x08
	.zero		1


	//   ....[30]....
        /*0260*/ 	.word	0x00001970
        /*0264*/ 	.word	0x000000ff
        /*0268*/ 	.word	0x00000000
        /*026c*/ 	.short	0x0101
        /*026e*/ 	.byte	0x08
	.zero		1


	//   ....[31]....
        /*0270*/ 	.word	0x00001b70
        /*0274*/ 	.word	0x000000ff
        /*0278*/ 	.word	0x00000000
        /*027c*/ 	.short	0x0101
        /*027e*/ 	.byte	0x06
	.zero		1


	//   ....[32]....
        /*0280*/ 	.word	0x00003940
        /*0284*/ 	.word	0x0000000d
        /*0288*/ 	.word	0x00000060
        /*028c*/ 	.short	0x010a
        /*028e*/ 	.byte	0x3f
	.zero		1


	//   ....[33]....
        /*0290*/ 	.word	0x00003cd0
        /*0294*/ 	.word	0x00000005
        /*0298*/ 	.word	0x000000d8
        /*029c*/ 	.short	0x0101
        /*029e*/ 	.byte	0x3f
	.zero		1


	//   ....[34]....
        /*02a0*/ 	.word	0x00004400
        /*02a4*/ 	.word	0x00000005
        /*02a8*/ 	.word	0x00000000
        /*02ac*/ 	.short	0x010a
        /*02ae*/ 	.byte	0x3f
	.zero		1


	//   ....[35]....
        /*02b0*/ 	.word	0x00004480
        /*02b4*/ 	.word	0x00000007
        /*02b8*/ 	.word	0x00000000
        /*02bc*/ 	.short	0x010a
        /*02be*/ 	.byte	0x3f
	.zero		1


	//   ....[36]....
        /*02c0*/ 	.word	0x00004510
        /*02c4*/ 	.word	0x00000006
        /*02c8*/ 	.word	0x00000000
        /*02cc*/ 	.short	0x010a
        /*02ce*/ 	.byte	0x3f
	.zero		1


	//   ....[37]....
        /*02d0*/ 	.word	0x000045a0
        /*02d4*/ 	.word	0x00000009
        /*02d8*/ 	.word	0x00000000
        /*02dc*/ 	.short	0x010a
        /*02de*/ 	.byte	0x3f
	.zero		1


	//   ....[38]....
        /*02e0*/ 	.word	0x00004630
        /*02e4*/ 	.word	0x00000006
        /*02e8*/ 	.word	0x00000000
        /*02ec*/ 	.short	0x010a
        /*02ee*/ 	.byte	0x3f
	.zero		1


	//   ....[39]....
        /*02f0*/ 	.word	0x000046c0
        /*02f4*/ 	.word	0x00000009
        /*02f8*/ 	.word	0x00000000
        /*02fc*/ 	.short	0x010a
        /*02fe*/ 	.byte	0x3f
	.zero		1


	//   ....[40]....
        /*0300*/ 	.word	0x00004750
        /*0304*/ 	.word	0x00000006
        /*0308*/ 	.word	0x00000000
        /*030c*/ 	.short	0x010a
        /*030e*/ 	.byte	0x3f
	.zero		1


	//   ....[41]....
        /*0310*/ 	.word	0x000047e0
        /*0314*/ 	.word	0x00000009
        /*0318*/ 	.word	0x00000000
        /*031c*/ 	.short	0x010a
        /*031e*/ 	.byte	0x3f
	.zero		1


	//   ....[42]....
        /*0320*/ 	.word	0x00004870
        /*0324*/ 	.word	0x00000006
        /*0328*/ 	.word	0x00000000
        /*032c*/ 	.short	0x010a
        /*032e*/ 	.byte	0x3f
	.zero		1


	//   ....[43]....
        /*0330*/ 	.word	0x00004900
        /*0334*/ 	.word	0x00000009
        /*0338*/ 	.word	0x00000000
        /*033c*/ 	.short	0x010a
        /*033e*/ 	.byte	0x3f
	.zero		1


	//   ....[44]....
        /*0340*/ 	.word	0x00004990
        /*0344*/ 	.word	0x00000006
        /*0348*/ 	.word	0x00000000
        /*034c*/ 	.short	0x010a
        /*034e*/ 	.byte	0x3f
	.zero		1


	//   ....[45]....
        /*0350*/ 	.word	0x00004a20
        /*0354*/ 	.word	0x00000003
        /*0358*/ 	.word	0x00000000
        /*035c*/ 	.short	0x010a
        /*035e*/ 	.byte	0x3f
	.zero		1


	//   ....[46]....
        /*0360*/ 	.word	0x00004a80
        /*0364*/ 	.word	0x00000003
        /*0368*/ 	.word	0x00000000
        /*036c*/ 	.short	0x010a
        /*036e*/ 	.byte	0x3f
	.zero		1


	//   ....[47]....
        /*0370*/ 	.word	0x00004ae0
        /*0374*/ 	.word	0x00000003
        /*0378*/ 	.word	0x00000000
        /*037c*/ 	.short	0x010a
        /*037e*/ 	.byte	0x3f
	.zero		1


	//   ....[48]....
        /*0380*/ 	.word	0x00004bb0
        /*0384*/ 	.word	0x0000000d
        /*0388*/ 	.word	0x00000060
        /*038c*/ 	.short	0x010a
        /*038e*/ 	.byte	0x3f
	.zero		1


	//   ....[49]....
        /*0390*/ 	.word	0x00004c80
        /*0394*/ 	.word	0x00000005
        /*0398*/ 	.word	0x00000000
        /*039c*/ 	.short	0x010a
        /*039e*/ 	.byte	0x3f
	.zero		1


	//   ....[50]....
        /*03a0*/ 	.word	0x00004cd0
        /*03a4*/ 	.word	0x00000007
        /*03a8*/ 	.word	0x00000000
        /*03ac*/ 	.short	0x010a
        /*03ae*/ 	.byte	0x3f
	.zero		1


	//   ....[51]....
        /*03b0*/ 	.word	0x00004d20
        /*03b4*/ 	.word	0x00000006
        /*03b8*/ 	.word	0x00000000
        /*03bc*/ 	.short	0x010a
        /*03be*/ 	.byte	0x3f
	.zero		1


	//   ....[52]....
        /*03c0*/ 	.word	0x00004d70
        /*03c4*/ 	.word	0x00000009
        /*03c8*/ 	.word	0x00000000
        /*03cc*/ 	.short	0x010a
        /*03ce*/ 	.byte	0x3f
	.zero		1


	//   ....[53]....
        /*03d0*/ 	.word	0x00004dc0
        /*03d4*/ 	.word	0x00000006
        /*03d8*/ 	.word	0x00000000
        /*03dc*/ 	.short	0x010a
        /*03de*/ 	.byte	0x3f
	.zero		1


	//   ....[54]....
        /*03e0*/ 	.word	0x00004e10
        /*03e4*/ 	.word	0x00000009
        /*03e8*/ 	.word	0x00000000
        /*03ec*/ 	.short	0x010a
        /*03ee*/ 	.byte	0x3f
	.zero		1


	//   ....[55]....
        /*03f0*/ 	.word	0x00004e60
        /*03f4*/ 	.word	0x00000006
        /*03f8*/ 	.word	0x00000000
        /*03fc*/ 	.short	0x010a
        /*03fe*/ 	.byte	0x3f
	.zero		1


	//   ....[56]....
        /*0400*/ 	.word	0x00004eb0
        /*0404*/ 	.word	0x00000009
        /*0408*/ 	.word	0x00000000
        /*040c*/ 	.short	0x010a
        /*040e*/ 	.byte	0x3f
	.zero		1


	//   ....[57]....
        /*0410*/ 	.word	0x00004f00
        /*0414*/ 	.word	0x00000006
        /*0418*/ 	.word	0x00000000
        /*041c*/ 	.short	0x010a
        /*041e*/ 	.byte	0x3f
	.zero		1


	//   ....[58]....
        /*0420*/ 	.word	0x00004f50
        /*0424*/ 	.word	0x00000009
        /*0428*/ 	.word	0x00000000
        /*042c*/ 	.short	0x010a
        /*042e*/ 	.byte	0x3f
	.zero		1


	//   ....[59]....
        /*0430*/ 	.word	0x00004fa0
        /*0434*/ 	.word	0x00000006
        /*0438*/ 	.word	0x00000000
        /*043c*/ 	.short	0x010a
        /*043e*/ 	.byte	0x3f
	.zero		1


	//----- nvinfo : EIATTR_NUM_MBARRIERS
	.align		4
.L_243:
        /*0440*/ 	.byte	0x03, 0x38
        /*0442*/ 	.short	0x001a


	//----- nvinfo : EIATTR_EXIT_INSTR_OFFSETS
	.align		4
        /*0444*/ 	.byte	0x04, 0x1c
        /*0446*/ 	.short	(.L_245 - .L_244)


	//   ....[0]....
.L_244:
        /*0448*/ 	.word	0x00000710


	//   ....[1]....
        /*044c*/ 	.word	0x00000fe0


	//   ....[2]....
        /*0450*/ 	.word	0x00002fe0


	//   ....[3]....
        /*0454*/ 	.word	0x00003610


	//   ....[4]....
        /*0458*/ 	.word	0x00004a70


	//----- nvinfo : EIATTR_MAX_THREADS
	.align		4
.L_245:
        /*045c*/ 	.byte	0x04, 0x05
        /*045e*/ 	.short	(.L_247 - .L_246)
.L_246:
        /*0460*/ 	.word	0x00000180
        /*0464*/ 	.word	0x00000001
        /*0468*/ 	.word	0x00000001


	//----- nvinfo : EIATTR_CRS_STACK_SIZE
	.align		4
.L_247:
        /*046c*/ 	.byte	0x04, 0x1e
        /*046e*/ 	.short	(.L_249 - .L_248)
.L_248:
        /*0470*/ 	.word	0x00000000


	//----- nvinfo : EIATTR_CBANK_PARAM_SIZE
	.align		4
.L_249:
        /*0474*/ 	.byte	0x03, 0x19
        /*0476*/ 	.short	0x0470


	//----- nvinfo : EIATTR_PARAM_CBANK
	.align		4
        /*0478*/ 	.byte	0x04, 0x0a
        /*047a*/ 	.short	(.L_251 - .L_250)
	.align		4
.L_250:
        /*047c*/ 	.word	index@(.nv.constant0._ZN7cutlass13device_kernelINS_4gemm6kernel13GemmUniversalIN4cute5tupleIJiiiEEENS1_10collective13CollectiveMmaINS1_34MainloopSm90TmaGmmaWarpSpecializedILi12ENS5_IJNS4_1CILi1EEESB_SB_EEENS1_35KernelTmaWarpSpecializedCooperativeEEENS5_IJNSA_ILi128EEENSA_ILi16EEENSA_ILi64EEEEEENS_10bfloat16_tENS5_IJlSB_lEEESJ_SK_NS4_8TiledMMAINS4_8MMA_AtomIJNS4_4SM904GMMA27MMA_64x16x16_F32BF16BF16_SSILNSO_5MajorE0ELSQ_0ELNSO_7ScaleInE1ELSR_1EEEEEENS4_6LayoutINS5_IJNSA_ILi2EEESB_SB_EEENS5_IJSB_NSA_ILi0EEESX_EEEEENS5_IJNS4_10UnderscoreES10_S10_EEEEENS4_13SM90_TMA_LOADENS4_14ComposedLayoutINS4_7SwizzleILi3ELi4ELi3EEENS4_18smem_ptr_flag_bitsILi16EEENSU_INS5_IJNSA_ILi8EEESH_EEENS5_IJSH_SB_EEEEEEEvNS4_8identityES13_S1D_vS1E_EENS_8epilogue10collective6detail29Sm90TmaWarpSpecializedAdapterINS1H_15DefaultEpilogueINS_6half_tESK_SK_NS1G_6thread17LinearCombinationIS1L_Li1EffLNS1M_9ScaleType4KindE0ELNS_15FloatRoundStyleE2ES1L_EENS1_15EpilogueDefaultEEEEEvvEEEEvNT_6ParamsE)
        /*0480*/ 	.short	0x0210
        /*0482*/ 	.short	0x0470


	//----- nvinfo : EIATTR_SW_WAR
	.align		4
.L_251:
        /*0484*/ 	.byte	0x04, 0x36
        /*0486*/ 	.short	(.L_253 - .L_252)
.L_252:
        /*0488*/ 	.word	0x00000008
.L_253:


//--------------------- .nv.callgraph             --------------------------
	.section	.nv.callgraph,"",@"SHT_CUDA_CALLGRAPH"
	.align	4
	.sectionentsize	8
	.align		4
        /*0000*/ 	.word	0x00000000
	.align		4
        /*0004*/ 	.word	0xffffffff
	.align		4
        /*0008*/ 	.word	index@(_ZN7cutlass13device_kernelINS_4gemm6kernel13GemmUniversalINS1_17GroupProblemShapeIN4cute5tupleIJiiiEEEEENS1_10collective13CollectiveMmaINS1_49MainloopSm90ArrayTmaGmmaWarpSpecializedMixedInputILi19ENS6_IJNS5_1CILi1EEESD_SD_EEENS1_43KernelPtrArrayTmaWarpSpecializedCooperativeEEENS6_IJNSC_ILi128EEENSC_ILi16EEENSC_ILi64EEEEEENS6_IJNS_12float_e5m2_tENS_10bfloat16_tEEEEPNS6_IJlSD_NSC_ILi0EEEEEESM_SQ_NS5_8TiledMMAINS5_8MMA_AtomIJNS5_4SM904GMMA27MMA_64x16x16_F32BF16BF16_RSILNSU_5MajorE0ELSW_0ELNSU_7ScaleInE1ELSX_1EEEEEENS5_6LayoutINS6_IJNSC_ILi2EEESD_SD_EEENS6_IJSD_SO_SO_EEEEENS6_IJNS5_10UnderscoreES15_S15_EEEEENS5_13SM90_TMA_LOADENS5_14ComposedLayoutINS5_7SwizzleILi2ELi4ELi3EEENS5_18smem_ptr_flag_bitsILi8EEENS10_INS6_IJNSC_ILi8EEESJ_EEENS6_IJSJ_SD_EEEEEEENS5_9Copy_AtomIJNS5_39AutoVectorizingCopyWithAssumedAlignmentILi128EEESL_EEENS5_8identityES18_NS19_INS1A_ILi3ELi4ELi3EEENS1C_ILi16EEES1H_EEvS1N_EENS_8epilogue10collective18CollectiveEpilogueINS1S_30Sm90PtrArrayTmaWarpSpecializedILi2ELi1ELi8ELb1ELb0ELi2EEEJSK_NS6_IJSH_SI_EEENS_6half_tEPNS6_IJSD_lSO_EEES1Y_S20_NS1S_6fusion15FusionCallbacksIS1W_NS21_17LinearCombinationIS1Y_fS1Y_fLNS_15FloatRoundStyleE2EEESK_S1X_JEEES18_NS19_IS1O_S1P_NS10_INS6_IJSJ_S1E_EEENS6_IJSD_SJ_EEEEEEENS5_17SM75_U16x8_LDSM_TENS5_14SM90_TMA_STOREES2A_NS5_17SM90_U16x8_STSM_TENS1J_IJNS5_17SM90_U32x4_STSM_NES1Y_EEEvEEEvvEEEEvNT_6ParamsE)
	.align		4
        /*000c*/ 	.word	index@(__assertfail)
	.align		4
        /*0010*/ 	.word	index@(_ZN7cutlass13device_kernelINS_4gemm6kernel13GemmUniversalINS1_17GroupProblemShapeIN4cute5tupleIJiiiEEEEENS1_10collective13CollectiveMmaINS1_49MainloopSm90ArrayTmaGmmaWarpSpecializedMixedInputILi21ENS6_IJNS5_1CILi1EEESD_SD_EEENS1_43KernelPtrArrayTmaWarpSpecializedCooperativeEEENS6_IJNSC_ILi128EEENSC_ILi16EEENSC_ILi64EEEEEENS6_IJNS_12float_e5m2_tEEEEPNS6_IJlSD_NSC_ILi0EEEEEENS_10bfloat16_tESP_NS5_8TiledMMAINS5_8MMA_AtomIJNS5_4SM904GMMA27MMA_64x16x16_F32BF16BF16_RSILNSU_5MajorE0ELSW_0ELNSU_7ScaleInE1ELSX_1EEEEEENS5_6LayoutINS6_IJNSC_ILi2EEESD_SD_EEENS6_IJSD_SN_SN_EEEEENS6_IJNS5_10UnderscoreES15_S15_EEEEENS5_13SM90_TMA_LOADENS5_14ComposedLayoutINS5_7SwizzleILi2ELi4ELi3EEENS5_18smem_ptr_flag_bitsILi8EEENS10_INS6_IJNSC_ILi8EEESJ_EEENS6_IJSJ_SD_EEEEEEENS5_9Copy_AtomIJNS5_39AutoVectorizingCopyWithAssumedAlignmentILi128EEESL_EEENS5_8identityES18_NS19_INS1A_ILi3ELi4ELi3EEENS1C_ILi16EEES1H_EEvS1N_EENS_8epilogue10collective18CollectiveEpilogueINS1S_30Sm90PtrArrayTmaWarpSpecializedILi2ELi1ELi8ELb1ELb0ELi2EEEJSK_NS6_IJSH_SI_EEENS_6half_tEPNS6_IJSD_lSN_EEES1Y_S20_NS1S_6fusion15FusionCallbacksIS1W_NS21_17LinearCombinationIS1Y_fS1Y_fLNS_15FloatRoundStyleE2EEESK_S1X_JEEES18_NS19_IS1O_S1P_NS10_INS6_IJSJ_S1E_EEENS6_IJSD_SJ_EEEEEEENS5_17SM75_U16x8_LDSM_TENS5_14SM90_TMA_STOREES2A_NS5_17SM90_U16x8_STSM_TENS1J_IJNS5_17SM90_U32x4_STSM_NES1Y_EEEvEEEvvEEEEvNT_6ParamsE)
	.align		4
        /*0014*/ 	.word	index@(__assertfail)
	.align		4
        /*0018*/ 	.word	index@(_ZN7cutlass13device_kernelINS_4gemm6kernel13GemmUniversalIN4cute5tupleIJiiiEEENS1_10collective13CollectiveMmaINS1_34MainloopSm90TmaGmmaWarpSpecializedILi12ENS5_IJNS4_1CILi1EEESB_SB_EEENS1_35KernelTmaWarpSpecializedCooperativeEEENS5_IJNSA_ILi128EEENSA_ILi16EEENSA_ILi64EEEEEENS_10bfloat16_tENS5_IJlSB_lEEESJ_SK_NS4_8TiledMMAINS4_8MMA_AtomIJNS4_4SM904GMMA27MMA_64x16x16_F32BF16BF16_SSILNSO_5MajorE0ELSQ_0ELNSO_7ScaleInE1ELSR_1EEEEEENS4_6LayoutINS5_IJNSA_ILi2EEESB_SB_EEENS5_IJSB_NSA_ILi0EEESX_EEEEENS5_IJNS4_10UnderscoreES10_S10_EEEEENS4_13SM90_TMA_LOADENS4_14ComposedLayoutINS4_7SwizzleILi3ELi4ELi3EEENS4_18smem_ptr_flag_bitsILi16EEENSU_INS5_IJNSA_ILi8EEESH_EEENS5_IJSH_SB_EEEEEEEvNS4_8identityES13_S1D_vS1E_EENS_8epilogue10collective6detail29Sm90TmaWarpSpecializedAdapterINS1H_15DefaultEpilogueINS_6half_tESK_SK_NS1G_6thread17LinearCombinationIS1L_Li1EffLNS1M_9ScaleType4KindE0ELNS_15FloatRoundStyleE2ES1L_EENS1_15EpilogueDefaultEEEEEvvEEEEvNT_6ParamsE)
	.align		4
        /*001c*/ 	.word	index@(__assertfail)
	.align		4
        /*0020*/ 	.word	0x00000000
	.align		4
        /*0024*/ 	.word	0xfffffffe
	.align		4
        /*0028*/ 	.word	0x00000000
	.align		4
        /*002c*/ 	.word	0xfffffffd
	.align		4
        /*0030*/ 	.word	0x00000000
	.align		4
        /*0034*/ 	.word	0xfffffffc


//--------------------- .nv.constant4             --------------------------
	.section	.nv.constant4,"a",@progbits
	.align	8
	.align		8
.nv.constant4:
        /*0000*/ 	.dword	precalc_xorwow_matrix
	.align		8
        /*0008*/ 	.dword	precalc_xorwow_offset_matrix
	.align		8
        /*0010*/ 	.dword	mrg32k3aM1
	.align		8
        /*0018*/ 	.dword	mrg32k3aM2
	.align		8
        /*0020*/ 	.dword	mrg32k3aM1SubSeq
	.align		8
        /*0028*/ 	.dword	mrg32k3aM2SubSeq
	.align		8
        /*0030*/ 	.dword	mrg32k3aM1Seq
	.align		8
        /*0038*/ 	.dword	mrg32k3aM2Seq
	.align		8
        /*0040*/ 	.dword	__unnamed_1
	.align		8
        /*0048*/ 	.dword	__unnamed_2
	.align		8
        /*0050*/ 	.dword	__unnamed_3
	.align		8
        /*0058*/ 	.dword	__unnamed_4
	.align		8
        /*0060*/ 	.dword	__unnamed_5
	.align		8
        /*0068*/ 	.dword	__unnamed_6
	.align		8
        /*0070*/ 	.dword	_ZN34_INTERNAL_cd6b2b7b_4_k_cu_offset_A4cuda3std3__45__cpo5beginE
	.align		8
        /*0078*/ 	.dword	_ZN34_INTERNAL_cd6b2b7b_4_k_cu_offset_A4cuda3std3__45__cpo3endE
	.align		8
        /*0080*/ 	.dword	_ZN34_INTERNAL_cd6b2b7b_4_k_cu_offset_A4cuda3std3__45__cpo6cbeginE
	.align		8
        /*0088*/ 	.dword	_ZN34_INTERNAL_cd6b2b7b_4_k_cu_offset_A4cuda3std3__45__cpo4cendE
	.align		8
        /*0090*/ 	.dword	_ZN34_INTERNAL_cd6b2b7b_4_k_cu_offset_A4cuda3std3__436_GLOBAL__N__cd6b2b7b_4_k_cu_offset_A6ignoreE
	.align		8
        /*0098*/ 	.dword	_ZN34_INTERNAL_cd6b2b7b_4_k_cu_offset_A4cuda3std3__419piecewise_constructE
	.align		8
        /*00a0*/ 	.dword	_ZN34_INTERNAL_cd6b2b7b_4_k_cu_offset_A4cuda3std3__48in_placeE
	.align		8
        /*00a8*/ 	.dword	_ZN34_INTERNAL_cd6b2b7b_4_k_cu_offset_A4cuda3std6ranges3__45__cpo4swapE
	.align		8
        /*00b0*/ 	.dword	_ZN34_INTERNAL_cd6b2b7b_4_k_cu_offset_A4cuda3std6ranges3__45__cpo9iter_moveE
	.align		8
        /*00b8*/ 	.dword	_ZN34_INTERNAL_cd6b2b7b_4_k_cu_offset_A4cute7productE
	.align		8
        /*00c0*/ 	.dword	_ZN34_INTERNAL_cd6b2b7b_4_k_cu_offset_A4cute1_E
	.align		8
        /*00c8*/ 	.dword	$str$24
	.align		8
        /*00d0*/ 	.dword	$str$25
	.align		8
        /*00d8*/ 	.dword	$str$38
	.align		8
        /*00e0*/ 	.dword	$str$39
	.align		8
        /*00e8*/ 	.dword	__assertfail


//--------------------- .nv.constant3             --------------------------
	.section	.nv.constant3,"a",@progbits
	.align	8
.nv.constant3:
	.type		__cr_lgamma_table,@object
	.size		__cr_lgamma_table,(.L_8 - __cr_lgamma_table)
__cr_lgamma_table:
        /*0000*/ 	.byte	0x00, 0x00, 0x00, 0x00, 0x00, 0x00, 0x00, 0x00, 0x00, 0x00, 0x00, 0x00, 0x00, 0x00, 0x00, 0x00
        /*0010*/ 	.byte	0xef, 0x39, 0xfa, 0xfe, 0x42, 0x2e, 0xe6, 0x3f, 0x02, 0x20, 0x2a, 0xfa, 0x0b, 0xab, 0xfc, 0x3f
        /*0020*/ 	.byte	0xf9, 0x2c, 0x92, 0x7c, 0xa7, 0x6c, 0x09, 0x40, 0xc9, 0x79, 0x44, 0x3c, 0x64, 0x26, 0x13, 0x40
        /*0030*/ 	.byte	0xca, 0x01, 0xcf, 0x3a, 0x27, 0x51, 0x1a, 0x40, 0x30, 0xcc, 0x2d, 0xf3, 0xe1, 0x0c, 0x21, 0x40
        /*0040*/ 	.byte	0x0d, 0xb7, 0xfc, 0x82, 0x8e, 0x35, 0x25, 0x40
.L_8:


//--------------------- .text._ZN7cutlass9reference6device6kernel27BlockCompareRelativelyEqualINS_6half_tEEEvPiPKT_S8_mS6_S6_ --------------------------
	.section	.text._ZN7cutlass9reference6device6kernel27BlockCompareRelativelyEqualINS_6half_tEEEvPiPKT_S8_mS6_S6_,"ax",@progbits
	.align	128
        .global         _ZN7cutlass9reference6device6kernel27BlockCompareRelativelyEqualINS_6half_tEEEvPiPKT_S8_mS6_S6_
        .type           _ZN7cutlass9reference6device6kernel27BlockCompareRelativelyEqualINS_6half_tEEEvPiPKT_S8_mS6_S6_,@function
        .size           _ZN7cutlass9reference6device6kernel27BlockCompareRelativelyEqualINS_6half_tEEEvPiPKT_S8_mS6_S6_,(.L_x_701 - _ZN7cutlass9reference6device6kernel27BlockCompareRelativelyEqualINS_6half_tEEEvPiPKT_S8_mS6_S6_)
        .other          _ZN7cutlass9reference6device6kernel27BlockCompareRelativelyEqualINS_6half_tEEEvPiPKT_S8_mS6_S6_,@"STO_CUDA_ENTRY STV_DEFAULT"
_ZN7cutlass9reference6device6kernel27BlockCompareRelativelyEqualINS_6half_tEEEvPiPKT_S8_mS6_S6_:
.text._ZN7cutlass9reference6device6kernel27BlockCompareRelativelyEqualINS_6half_tEEEvPiPKT_S8_mS6_S6_:
[----:B------:R-:W-:Y:S01]  /*0000*/  LDC R1, c[0x0][0x28] ;  /* 0x00000a00ff017b82 */ /* 0x000fe20000000800 */
[----:B------:R-:W0:Y:S07]  /*0010*/  S2R R3, SR_TID.X ;  /* 0x0000000000037919 */ /* 0x000e2e0000002100 */
[----:B------:R-:W0:Y:S08]  /*0020*/  S2UR UR4, SR_CTAID.X ;  /* 0x00000000000479c3 */ /* 0x000e300000002500 */
[----:B------:R-:W0:Y:S02]  /*0030*/  LDC R2, c[0x0][RZ] ;  /* 0x00000000ff027b82 */ /* 0x000e240000000800 */
[----:B0-----:R-:W-:Y:S01]  /*0040*/  IMAD R0, R2, UR4, R3 ;  /* 0x0000000402007c24 */ /* 0x001fe2000f8e0203 */
[----:B------:R-:W-:-:S04]  /*0050*/  ULDC.64 UR4, c[0x0][0x228] ;  /* 0x00008a0000047ab9 */ /* 0x000fc80000000a00 */
[----:B------:R-:W-:-:S04]  /*0060*/  ISETP.GE.U32.AND P0, PT, R0, UR4, PT ;  /* 0x0000000400007c0c */ /* 0x000fc8000bf06070 */
[----:B------:R-:W-:-:S13]  /*0070*/  ISETP.GE.U32.AND.EX P0, PT, RZ, UR5, PT, P0 ;  /* 0x00000005ff007c0c */ /* 0x000fda000bf06100 */
[----:B------:R-:W-:Y:S05]  /*0080*/  @P0 EXIT ;  /* 0x000000000000094d */ /* 0x000fea0003800000 */
[----:B------:R-:W0:Y:S01]  /*0090*/  LDC R6, c[0x0][0x230] ;  /* 0x00008c00ff067b82 */ /* 0x000e220000000800 */
[----:B------:R-:W-:Y:S01]  /*00a0*/  ULDC UR4, c[0x0][0xc] ;  /* 0x0000030000047ab9 */ /* 0x000fe20000000800 */
[----:B------:R-:W-:Y:S01]  /*00b0*/  IMAD.MOV.U32 R8, RZ, RZ, RZ ;  /* 0x000000ffff087224 */ /* 0x000fe200078e00ff */
[----:B------:R-:W-:Y:S01]  /*00c0*/  ULDC.64 UR6, c[0x0][0x208] ;  /* 0x0000820000067ab9 */ /* 0x000fe20000000a00 */
[----:B------:R-:W-:Y:S01]  /*00d0*/  IMAD.MOV.U32 R7, RZ, RZ, R0 ;  /* 0x000000ffff077224 */ /* 0x000fe200078e0000 */
[----:B------:R-:W-:Y:S01]  /*00e0*/  ULDC.U16 UR10, c[0x0][0x232] ;  /* 0x00008c80000a7ab9 */ /* 0x000fe20000000400 */
[----:B------:R-:W-:Y:S01]  /*00f0*/  IMAD R0, R2, UR4, RZ ;  /* 0x0000000402007c24 */ /* 0x000fe2000f8e02ff */
[----:B------:R-:W-:Y:S01]  /*0100*/  ULDC.U16 UR11, c[0x0][0x230] ;  /* 0x00008c00000b7ab9 */ /* 0x000fe20000000400 */
[----:B------:R-:W-:Y:S01]  /*0110*/  ULDC.64 UR12, c[0x0][0x228] ;  /* 0x00008a00000c7ab9 */ /* 0x000fe20000000a00 */
[----:B------:R-:W-:Y:S01]  /*0120*/  ULDC.64 UR4, c[0x0][0x220] ;  /* 0x0000880000047ab9 */ /* 0x000fe20000000a00 */
[----:B------:R-:W-:Y:S01]  /*0130*/  ULDC.64 UR8, c[0x0][0x218] ;  /* 0x0000860000087ab9 */ /* 0x000fe20000000a00 */
[----:B0-----:R-:W-:-:S07]  /*0140*/  HMUL2 R6, R6.H0_H0, R6.H1_H1 ;  /* 0x3000000606067232 */ /* 0x001fce0000000800 */
.L_x_7:
[C---:B------:R-:W-:Y:S01]  /*0150*/  IMAD.SHL.U32 R4, R7.reuse, 0x2, RZ ;  /* 0x0000000207047824 */ /* 0x040fe200078e00ff */
[----:B------:R-:W-:-:S04]  /*0160*/  SHF.L.U64.HI R5, R7, 0x1, R8 ;  /* 0x0000000107057819 */ /* 0x000fc80000010208 */
[C---:B------:R-:W-:Y:S02]  /*0170*/  IADD3 R2, P1, R4.reuse, UR8, RZ ;  /* 0x0000000804027c10 */ /* 0x040fe4000ff3e0ff */
[----:B------:R-:W-:Y:S02]  /*0180*/  IADD3 R4, P0, R4, UR4, RZ ;  /* 0x0000000404047c10 */ /* 0x000fe4000ff1e0ff */
[C---:B------:R-:W-:Y:S02]  /*0190*/  IADD3.X R3, R5.reuse, UR9, RZ, P1, !PT ;  /* 0x0000000905037c10 */ /* 0x040fe40008ffe4ff */
[----:B------:R-:W-:-:S04]  /*01a0*/  IADD3.X R5, R5, UR5, RZ, P0, !PT ;  /* 0x0000000505057c10 */ /* 0x000fc800087fe4ff */
[----:B------:R-:W2:Y:S04]  /*01b0*/  LDG.E.U16 R3, desc[UR6][R2.64] ;  /* 0x0000000602037981 */ /* 0x000ea8000c1e1500 */
[----:B------:R-:W2:Y:S01]  /*01c0*/  LDG.E.U16 R4, desc[UR6][R4.64] ;  /* 0x0000000604047981 */ /* 0x000ea2000c1e1500 */
[----:B------:R-:W-:Y:S01]  /*01d0*/  BSSY B0, `(.L_x_0) ;  /* 0x0000019000007945 */ /* 0x000fe20003800000 */
[----:B--2---:R-:W-:-:S13]  /*01e0*/  HSETP2.NEU.AND P0, PT, R3.H0_H0, R4.H0_H0, PT ;  /* 0x2000000403007234 */ /* 0x004fda0003f0d800 */
[----:B------:R-:W-:Y:S05]  /*01f0*/  @!P0 BRA `(.L_x_1) ;  /* 0x0000000000588947 */ /* 0x000fea0003800000 */
[C---:B------:R-:W-:Y:S01]  /*0200*/  HSETP2.NEU.AND P0, PT, R3.reuse.H0_H0, RZ.H0_H0, PT ;  /* 0x200000ff03007234 */ /* 0x040fe20003f0d800 */
[----:B------:R-:W-:Y:S01]  /*0210*/  HADD2 R2, R3.H0_H0, -R4.H0_H0 ;  /* 0xa000000403027230 */ /* 0x000fe20000000800 */
[----:B------:R-:W-:Y:S04]  /*0220*/  BSSY B1, `(.L_x_2) ;  /* 0x0000010000017945 */ /* 0x000fe80003800000 */
[----:B------:R-:W-:-:S07]  /*0230*/  LOP3.LUT R5, R2, 0x7fff, RZ, 0xc0, !PT ;  /* 0x00007fff02057812 */ /* 0x000fce00078ec0ff */
[----:B------:R-:W-:Y:S05]  /*0240*/  @!P0 BRA `(.L_x_3) ;  /* 0x00000000001c8947 */ /* 0x000fea0003800000 */
[----:B------:R-:W-:Y:S02]  /*0250*/  LOP3.LUT R2, R3, 0x7fff, RZ, 0xc0, !PT ;  /* 0x00007fff03027812 */ /* 0x000fe400078ec0ff */
[----:B------:R-:W-:Y:S02]  /*0260*/  LOP3.LUT R3, R4, 0x7fff, RZ, 0xc0, !PT ;  /* 0x00007fff04037812 */ /* 0x000fe400078ec0ff */
[----:B------:R-:W-:-:S03]  /*0270*/  HSETP2.NEU.AND P0, PT, R4.H0_H0, RZ.H0_H0, PT ;  /* 0x200000ff04007234 */ /* 0x000fc60003f0d800 */
[----:B------:R-:W-:-:S05]  /*0280*/  HADD2 R2, R2.H0_H0, R3.H0_H0 ;  /* 0x2000000302027230 */ /* 0x000fca0000000800 */
[----:B------:R-:W-:-:S05]  /*0290*/  HSETP2.GEU.AND P1, PT, R2.H0_H0, UR10.H0_H0, PT ;  /* 0x2000000a02007e34 */ /* 0x000fca000bf2e800 */
[----:B------:R-:W-:-:S13]  /*02a0*/  PLOP3.LUT P0, PT, P0, P1, PT, 0x80, 0x0 ;  /* 0x000000000000781c */ /* 0x000fda0000703070 */
[----:B------:R-:W-:Y:S05]  /*02b0*/  @P0 BRA `(.L_x_4) ;  /* 0x00000000000c0947 */ /* 0x000fea0003800000 */
.L_x_3:
[----:B------:R-:W-:-:S05]  /*02c0*/  HSETP2.GEU.AND P0, PT, R5.H0_H0, R6.H0_H0, PT ;  /* 0x2000000605007234 */ /* 0x000fca0003f0e800 */
[----:B------:R-:W-:Y:S01]  /*02d0*/  SEL R2, RZ, 0x1, P0 ;  /* 0x00000001ff027807 */ /* 0x000fe20000000000 */
[----:B------:R-:W-:Y:S07]  /*02e0*/  BRA `(.L_x_5) ;  /* 0x00000000000c7947 */ /* 0x000fee0003800000 */
.L_x_4:
[----:B------:R-:W-:-:S05]  /*02f0*/  HMUL2 R2, R2.H0_H0, UR11.H0_H0 ;  /* 0x2000000b02027c32 */ /* 0x000fca0008000800 */
[----:B------:R-:W-:-:S05]  /*0300*/  HSETP2.GEU.AND P0, PT, R5.H0_H0, R2.H0_H0, PT ;  /* 0x2000000205007234 */ /* 0x000fca0003f0e800 */
[----:B------:R-:W-:-:S08]  /*0310*/  SEL R2, RZ, 0x1, P0 ;  /* 0x00000001ff027807 */ /* 0x000fd00000000000 */
.L_x_5:
[----:B------:R-:W-:Y:S05]  /*0320*/  BSYNC B1 ;  /* 0x0000000000017941 */ /* 0x000fea0003800000 */
.L_x_2:
[----:B------:R-:W-:-:S04]  /*0330*/  PRMT R2, R2, 0x9910, RZ ;  /* 0x0000991002027816 */ /* 0x000fc800000000ff */
[----:B------:R-:W-:-:S13]  /*0340*/  ISETP.NE.AND P0, PT, R2, RZ, PT ;  /* 0x000000ff0200720c */ /* 0x000fda0003f05270 */
[----:B------:R-:W-:Y:S05]  /*0350*/  @!P0 BRA `(.L_x_6) ;  /* 0x00000000001c8947 */ /* 0x000fea0003800000 */
.L_x_1:
[----:B------:R-:W-:Y:S05]  /*0360*/  BSYNC B0 ;  /* 0x0000000000007941 */ /* 0x000fea0003800000 */
.L_x_0:
[----:B------:R-:W-:-:S05]  /*0370*/  IADD3 R7, P0, R0, R7, RZ ;  /* 0x0000000700077210 */ /* 0x000fca0007f1e0ff */
[----:B------:R-:W-:Y:S01]  /*0380*/  IMAD.X R8, RZ, RZ, R8, P0 ;  /* 0x000000ffff087224 */ /* 0x000fe200000e0608 */
[----:B------:R-:W-:-:S04]  /*0390*/  ISETP.GE.U32.AND P0, PT, R7, UR12, PT ;  /* 0x0000000c07007c0c */ /* 0x000fc8000bf06070 */
[----:B------:R-:W-:-:S13]  /*03a0*/  ISETP.GE.U32.AND.EX P0, PT, R8, UR13, PT, P0 ;  /* 0x0000000d08007c0c */ /* 0x000fda000bf06100 */
[----:B------:R-:W-:Y:S05]  /*03b0*/  @!P0 BRA `(.L_x_7) ;  /* 0xfffffffc00648947 */ /* 0x000fea000383ffff */
[----:B------:R-:W-:Y:S05]  /*03c0*/  EXIT ;  /* 0x000000000000794d */ /* 0x000fea0003800000 */
.L_x_6:
[----:B------:R-:W0:Y:S02]  /*03d0*/  LDC.64 R2, c[0x0][0x210] ;  /* 0x00008400ff027b82 */ /* 0x000e240000000a00 */
[----:B0-----:R-:W-:Y:S01]  /*03e0*/  STG.E desc[UR6][R2.64], RZ ;  /* 0x000000ff02007986 */ /* 0x001fe2000c101906 */
[----:B------:R-:W-:Y:S05]  /*03f0*/  EXIT ;  /* 0x000000000000794d */ /* 0x000fea0003800000 */
.L_x_8:
[----:B------:R-:W-:-:S00]  /*0400*/  BRA `(.L_x_8) ;  /* 0xfffffffc00fc7947 */ /* 0x000fc0000383ffff */
[----:B------:R-:W-:-:S00]  /*0410*/  NOP ;  /* 0x0000000000007918 */ /* 0x000fc00000000000 */
        /* <DEDUP_REMOVED lines=14> */
.L_x_701:


//--------------------- .text._ZN7cutlass9reference6device6kernel12BlockForEachINS_6half_tENS1_6detail17RandomUniformFuncIS4_EEEEvPT_mNT0_6ParamsE --------------------------
	.section	.text._ZN7cutlass9reference6device6kernel12BlockForEachINS_6half_tENS1_6detail17RandomUniformFuncIS4_EEEEvPT_mNT0_6ParamsE,"ax",@progbits
	.align	128
        .global         _ZN7cutlass9reference6device6kernel12BlockForEachINS_6half_tENS1_6detail17RandomUniformFuncIS4_EEEEvPT_mNT0_6ParamsE
        .type           _ZN7cutlass9reference6device6kernel12BlockForEachINS_6half_tENS1_6detail17RandomUniformFuncIS4_EEEEvPT_mNT0_6ParamsE,@function
        .size           _ZN7cutlass9reference6device6kernel12BlockForEachINS_6half_tENS1_6detail17RandomUniformFuncIS4_EEEEvPT_mNT0_6ParamsE,(.L_x_702 - _ZN7cutlass9reference6device6kernel12BlockForEachINS_6half_tENS1_6detail17RandomUniformFuncIS4_EEEEvPT_mNT0_6ParamsE)
        .other          _ZN7cutlass9reference6device6kernel12BlockForEachINS_6half_tENS1_6detail17RandomUniformFuncIS4_EEEEvPT_mNT0_6ParamsE,@"STO_CUDA_ENTRY STV_DEFAULT"
_ZN7cutlass9reference6device6kernel12BlockForEachINS_6half_tENS1_6detail17RandomUniformFuncIS4_EEEEvPT_mNT0_6ParamsE:
.text._ZN7cutlass9reference6device6kernel12BlockForEachINS_6half_tENS1_6detail17RandomUniformFuncIS4_EEEEvPT_mNT0_6ParamsE:
[----:B------:R-:W0:Y:S08]  /*0000*/  LDC R1, c[0x0][0x28] ;  /* 0x00000a00ff017b82 */ /* 0x000e300000000800 */
[----:B------:R-:W1:Y:S01]  /*0010*/  LDC.U8 R0, c[0x0][0x24c] ;  /* 0x00009300ff007b82 */ /* 0x000e620000000000 */
[----:B------:R-:W2:Y:S01]  /*0020*/  S2R R15, SR_CTAID.X ;  /* 0x00000000000f7919 */ /* 0x000ea20000002500 */
[----:B0-----:R-:W-:Y:S01]  /*0030*/  VIADD R1, R1, 0xffffffa0 ;  /* 0xffffffa001017836 */ /* 0x001fe20000000000 */
[----:B------:R-:W-:Y:S01]  /*0040*/  ULDC UR4, c[0x0][0x0] ;  /* 0x0000000000047ab9 */ /* 0x000fe20000000800 */
[----:B------:R-:W-:Y:S01]  /*0050*/  ULDC.64 UR16, c[0x0][0x208] ;  /* 0x0000820000107ab9 */ /* 0x000fe20000000a00 */
[----:B------:R-:W2:Y:S01]  /*0060*/  S2R R14, SR_TID.X ;  /* 0x00000000000e7919 */ /* 0x000ea20000002100 */
[----:B------:R-:W-:Y:S02]  /*0070*/  BSSY B1, `(.L_x_9) ;  /* 0x0000123000017945 */ /* 0x000fe40003800000 */
[----:B------:R-:W1:Y:S08]  /*0080*/  LDC.U8 R5, c[0x0][0x24d] ;  /* 0x00009340ff057b82 */ /* 0x000e700000000000 */
[----:B------:R-:W0:Y:S08]  /*0090*/  LDC.U8 R4, c[0x0][0x24e] ;  /* 0x00009380ff047b82 */ /* 0x000e300000000000 */
[----:B------:R-:W3:Y:S08]  /*00a0*/  LDC.64 R2, c[0x0][0x220] ;  /* 0x00008800ff027b82 */ /* 0x000ef00000000a00 */
[----:B------:R-:W4:Y:S01]  /*00b0*/  LDC.U8 R13, c[0x0][0x24f] ;  /* 0x000093c0ff0d7b82 */ /* 0x000f220000000000 */
[----:B-1----:R-:W-:-:S07]  /*00c0*/  PRMT R5, R5, 0x7604, R0 ;  /* 0x0000760405057816 */ /* 0x002fce0000000000 */
[----:B------:R-:W1:Y:S01]  /*00d0*/  LDC R12, c[0x0][0x248] ;  /* 0x00009200ff0c7b82 */ /* 0x000e620000000800 */
[----:B0-----:R-:W-:-:S07]  /*00e0*/  PRMT R4, R4, 0x7054, R5 ;  /* 0x0000705404047816 */ /* 0x001fce0000000005 */
[----:B------:R-:W0:Y:S01]  /*00f0*/  LDC.64 R18, c[0x0][0x220] ;  /* 0x00008800ff127b82 */ /* 0x000e220000000a00 */
[----:B---3--:R-:W-:Y:S02]  /*0100*/  LOP3.LUT R5, R2, 0xaad26b49, RZ, 0x3c, !PT ;  /* 0xaad26b4902057812 */ /* 0x008fe400078e3cff */
[----:B------:R-:W-:-:S03]  /*0110*/  LOP3.LUT R2, R3, 0xf7dcefdd, RZ, 0x3c, !PT ;  /* 0xf7dcefdd03027812 */ /* 0x000fc600078e3cff */
[----:B------:R-:W-:Y:S02]  /*0120*/  IMAD R3, R5, 0x4182bed5, RZ ;  /* 0x4182bed505037824 */ /* 0x000fe400078e02ff */
[----:B------:R-:W3:Y:S01]  /*0130*/  LDC.64 R10, c[0x0][0x228] ;  /* 0x00008a00ff0a7b82 */ /* 0x000ee20000000a00 */
[----:B------:R-:W-:Y:S01]  /*0140*/  IMAD R2, R2, -0x658354e5, RZ ;  /* 0x9a7cab1b02027824 */ /* 0x000fe200078e02ff */
[----:B----4-:R-:W-:Y:S01]  /*0150*/  PRMT R13, R13, 0x654, R4 ;  /* 0x000006540d0d7816 */ /* 0x010fe20000000004 */
[C---:B------:R-:W-:Y:S01]  /*0160*/  VIADD R7, R3.reuse, 0x75bcd15 ;  /* 0x075bcd1503077836 */ /* 0x040fe20000000000 */
[C---:B------:R-:W-:Y:S01]  /*0170*/  LOP3.LUT R4, R3.reuse, 0x159a55e5, RZ, 0x3c, !PT ;  /* 0x159a55e503047812 */ /* 0x040fe200078e3cff */
[C---:B------:R-:W-:Y:S01]  /*0180*/  VIADD R5, R2.reuse, 0x1f123bb5 ;  /* 0x1f123bb502057836 */ /* 0x040fe20000000000 */
[C---:B------:R-:W-:Y:S01]  /*0190*/  IADD3 R6, R3.reuse, 0x64f0c9, R2 ;  /* 0x0064f0c903067810 */ /* 0x040fe20007ffe002 */
[----:B------:R-:W-:Y:S01]  /*01a0*/  VIADD R3, R3, 0x583f19 ;  /* 0x00583f1903037836 */ /* 0x000fe20000000000 */
[----:B------:R-:W4:Y:S01]  /*01b0*/  LDC.64 R16, c[0x0][0x238] ;  /* 0x00008e00ff107b82 */ /* 0x000f220000000a00 */
[----:B------:R-:W-:Y:S01]  /*01c0*/  LOP3.LUT R2, R2, 0x5491333, RZ, 0x3c, !PT ;  /* 0x0549133302027812 */ /* 0x000fe200078e3cff */
[----:B-1----:R2:W-:Y:S04]  /*01d0*/  STL.64 [R1+0x28], R12 ;  /* 0x0000280c01007387 */ /* 0x0025e80000100a00 */
[----:B------:R1:W-:Y:S02]  /*01e0*/  STL.64 [R1+0x30], R6 ;  /* 0x0000300601007387 */ /* 0x0003e40000100a00 */
[----:B------:R-:W5:Y:S02]  /*01f0*/  LDC R0, c[0x0][0x230] ;  /* 0x00008c00ff007b82 */ /* 0x000f640000000800 */
[----:B0-----:R1:W-:Y:S04]  /*0200*/  STL.64 [R1], R18 ;  /* 0x0000001201007387 */ /* 0x0013e80000100a00 */
[----:B------:R1:W-:Y:S02]  /*0210*/  STL.64 [R1+0x38], R4 ;  /* 0x0000380401007387 */ /* 0x0003e40000100a00 */
[----:B------:R-:W0:Y:S02]  /*0220*/  LDC.64 R8, c[0x0][0x240] ;  /* 0x00009000ff087b82 */ /* 0x000e240000000a00 */
[----:B---3--:R1:W-:Y:S04]  /*0230*/  STL.64 [R1+0x8], R10 ;  /* 0x0000080a01007387 */ /* 0x0083e80000100a00 */
[----:B------:R1:W-:Y:S04]  /*0240*/  STL.64 [R1+0x40], R2 ;  /* 0x0000400201007387 */ /* 0x0003e80000100a00 */
[----:B----4-:R1:W-:Y:S01]  /*0250*/  STL.64 [R1+0x18], R16 ;  /* 0x0000181001007387 */ /* 0x0103e20000100a00 */
[----:B--2---:R-:W-:-:S02]  /*0260*/  IMAD R13, R15, UR4, R14 ;  /* 0x000000040f0d7c24 */ /* 0x004fc4000f8e020e */
[----:B------:R-:W-:Y:S01]  /*0270*/  IMAD.MOV.U32 R12, RZ, RZ, RZ ;  /* 0x000000ffff0c7224 */ /* 0x000fe200078e00ff */
[----:B-----5:R1:W-:Y:S02]  /*0280*/  STL [R1+0x10], R0 ;  /* 0x0000100001007387 */ /* 0x0203e40000100800 */
[----:B------:R-:W-:Y:S02]  /*0290*/  ISETP.NE.AND P0, PT, R13, RZ, PT ;  /* 0x000000ff0d00720c */ /* 0x000fe40003f05270 */
[----:B0-----:R1:W-:Y:S11]  /*02a0*/  STL.64 [R1+0x20], R8 ;  /* 0x0000200801007387 */ /* 0x0013f60000100a00 */
[----:B------:R-:W-:Y:S05]  /*02b0*/  @!P0 BRA `(.L_x_10) ;  /* 0x0000000c00f88947 */ /* 0x000fea0003800000 */
[----:B------:R-:W-:Y:S01]  /*02c0*/  HFMA2.MMA R21, -RZ, RZ, 0, 0 ;  /* 0x00000000ff157435 */ /* 0x000fe200000001ff */
[----:B-1----:R-:W-:Y:S02]  /*02d0*/  MOV R11, R13 ;  /* 0x0000000d000b7202 */ /* 0x002fe40000000f00 */
[----:B------:R-:W-:-:S08]  /*02e0*/  MOV R8, R12 ;  /* 0x0000000c00087202 */ /* 0x000fd00000000f00 */
.L_x_16:
[----:B------:R-:W-:Y:S01]  /*02f0*/  LOP3.LUT P0, RZ, R11, 0x3, RZ, 0xc0, !PT ;  /* 0x000000030bff7812 */ /* 0x000fe2000780c0ff */
[----:B------:R-:W-:-:S12]  /*0300*/  BSSY B0, `(.L_x_11) ;  /* 0x00000f2000007945 */ /* 0x000fd80003800000 */
[----:B0-----:R-:W-:Y:S05]  /*0310*/  @!P0 BRA `(.L_x_12) ;  /* 0x0000000c00c08947 */ /* 0x001fea0003800000 */
[----:B------:R-:W-:Y:S02]  /*0320*/  HFMA2.MMA R19, -RZ, RZ, 0, 0 ;  /* 0x00000000ff137435 */ /* 0x000fe400000001ff */
.L_x_15:
[----:B------:R-:W-:Y:S01]  /*0330*/  IMAD.MOV.U32 R20, RZ, RZ, RZ ;  /* 0x000000ffff147224 */ /* 0x000fe200078e00ff */
[----:B0-----:R-:W-:Y:S02]  /*0340*/  CS2R R2, SRZ ;  /* 0x0000000000027805 */ /* 0x001fe4000001ff00 */
[----:B------:R-:W-:Y:S01]  /*0350*/  CS2R R4, SRZ ;  /* 0x0000000000047805 */ /* 0x000fe2000001ff00 */
[----:B------:R-:W-:-:S07]  /*0360*/  IMAD.MOV.U32 R7, RZ, RZ, RZ ;  /* 0x000000ffff077224 */ /* 0x000fce00078e00ff */
.L_x_14:
[----:B------:R-:W-:Y:S01]  /*0370*/  LEA R0, R20, R1, 0x2 ;  /* 0x0000000114007211 */ /* 0x000fe200078e10ff */
[----:B------:R-:W0:Y:S05]  /*0380*/  LDC.64 R24, c[0x4][RZ] ;  /* 0x01000000ff187b82 */ /* 0x000e2a0000000a00 */
[----:B------:R-:W5:Y:S01]  /*0390*/  LDL R0, [R0+0x34] ;  /* 0x0000340000007983 */ /* 0x000f620000100800 */
[----:B------:R-:W-:Y:S02]  /*03a0*/  SHF.R.S32.HI R9, RZ, 0x1f, R21 ;  /* 0x0000001fff097819 */ /* 0x000fe40000011415 */
[----:B------:R-:W-:-:S03]  /*03b0*/  MOV R17, RZ ;  /* 0x000000ff00117202 */ /* 0x000fc60000000f00 */
[----:B------:R-:W-:Y:S02]  /*03c0*/  IMAD R9, R9, 0xc80, RZ ;  /* 0x00000c8009097824 */ /* 0x000fe400078e02ff */
[----:B0-----:R-:W-:-:S05]  /*03d0*/  IMAD.WIDE.U32 R24, R21, 0xc80, R24 ;  /* 0x00000c8015187825 */ /* 0x001fca00078e0018 */
[----:B------:R-:W-:-:S07]  /*03e0*/  IADD3 R9, R25, R9, RZ ;  /* 0x0000000919097210 */ /* 0x000fce0007ffe0ff */
.L_x_13:
[----:B------:R-:W-:Y:S02]  /*03f0*/  IMAD.MOV.U32 R10, RZ, RZ, 0x1 ;  /* 0x00000001ff0a7424 */ /* 0x000fe400078e00ff */
[----:B------:R-:W-:-:S03]  /*0400*/  IMAD.MOV.U32 R14, RZ, RZ, R24 ;  /* 0x000000ffff0e7224 */ /* 0x000fc600078e0018 */
[----:B------:R-:W-:Y:S01]  /*0410*/  SHF.L.U32 R15, R10, R17, RZ ;  /* 0x000000110a0f7219 */ /* 0x000fe200000006ff */
[----:B------:R-:W-:-:S03]  /*0420*/  IMAD R10, R20, 0x20, R17 ;  /* 0x00000020140a7824 */ /* 0x000fc600078e0211 */
[----:B-----5:R-:W-:Y:S01]  /*0430*/  LOP3.LUT P0, RZ, R0, R15, RZ, 0xc0, !PT ;  /* 0x0000000f00ff7212 */ /* 0x020fe2000780c0ff */
[----:B------:R-:W-:Y:S02]  /*0440*/  IMAD R10, R10, 0x5, RZ ;  /* 0x000000050a0a7824 */ /* 0x000fe400078e02ff */
[----:B------:R-:W-:Y:S02]  /*0450*/  IMAD.MOV.U32 R15, RZ, RZ, R9 ;  /* 0x000000ffff0f7224 */ /* 0x000fe400078e0009 */
[----:B------:R-:W-:-:S08]  /*0460*/  IMAD.WIDE R22, R10, 0x4, R14 ;  /* 0x000000040a167825 */ /* 0x000fd000078e020e */
[----:B------:R-:W2:Y:S04]  /*0470*/  @P0 LDG.E R16, desc[UR16][R22.64] ;  /* 0x0000001016100981 */ /* 0x000ea8000c1e1900 */
[----:B------:R-:W3:Y:S04]  /*0480*/  @P0 LDG.E R10, desc[UR16][R22.64+0x8] ;  /* 0x00000810160a0981 */ /* 0x000ee8000c1e1900 */
[----:B------:R-:W4:Y:S01]  /*0490*/  @P0 LDG.E R15, desc[UR16][R22.64+0xc] ;  /* 0x00000c10160f0981 */ /* 0x000f22000c1e1900 */
[----:B------:R-:W-:-:S03]  /*04a0*/  IMAD.MOV.U32 R14, RZ, RZ, 0x2 ;  /* 0x00000002ff0e7424 */ /* 0x000fc600078e00ff */
[----:B------:R-:W4:Y:S02]  /*04b0*/  @P0 LDG.E R27, desc[UR16][R22.64+0x4] ;  /* 0x00000410161b0981 */ /* 0x000f24000c1e1900 */
[----:B------:R-:W-:Y:S02]  /*04c0*/  SHF.L.U32 R29, R14, R17, RZ ;  /* 0x000000110e1d7219 */ /* 0x000fe400000006ff */
[----:B------:R-:W4:Y:S02]  /*04d0*/  @P0 LDG.E R14, desc[UR16][R22.64+0x10] ;  /* 0x00001010160e0981 */ /* 0x000f24000c1e1900 */
[----:B------:R-:W-:Y:S02]  /*04e0*/  LOP3.LUT P1, RZ, R0, R29, RZ, 0xc0, !PT ;  /* 0x0000001d00ff7212 */ /* 0x000fe4000782c0ff */
[----:B--2---:R-:W-:-:S11]  /*04f0*/  @P0 LOP3.LUT R7, R7, R16, RZ, 0x3c, !PT ;  /* 0x0000001007070212 */ /* 0x004fd600078e3cff */
[----:B------:R-:W2:Y:S01]  /*0500*/  @P1 LDG.E R16, desc[UR16][R22.64+0x14] ;  /* 0x0000141016101981 */ /* 0x000ea2000c1e1900 */
[----:B---3--:R-:W-:-:S03]  /*0510*/  @P0 LOP3.LUT R5, R5, R10, RZ, 0x3c, !PT ;  /* 0x0000000a05050212 */ /* 0x008fc600078e3cff */
[----:B------:R-:W3:Y:S01]  /*0520*/  @P1 LDG.E R10, desc[UR16][R22.64+0x1c] ;  /* 0x00001c10160a1981 */ /* 0x000ee2000c1e1900 */
[----:B----4-:R-:W-:-:S03]  /*0530*/  @P0 LOP3.LUT R2, R2, R15, RZ, 0x3c, !PT ;  /* 0x0000000f02020212 */ /* 0x010fc600078e3cff */
[----:B------:R-:W4:Y:S01]  /*0540*/  @P1 LDG.E R15, desc[UR16][R22.64+0x20] ;  /* 0x00002010160f1981 */ /* 0x000f22000c1e1900 */
[----:B------:R-:W-:Y:S01]  /*0550*/  @P0 LOP3.LUT R3, R3, R14, RZ, 0x3c, !PT ;  /* 0x0000000e03030212 */ /* 0x000fe200078e3cff */
[----:B------:R-:W-:-:S05]  /*0560*/  IMAD.MOV.U32 R14, RZ, RZ, 0x4 ;  /* 0x00000004ff0e7424 */ /* 0x000fca00078e00ff */
[----:B------:R-:W-:Y:S02]  /*0570*/  SHF.L.U32 R29, R14, R17, RZ ;  /* 0x000000110e1d7219 */ /* 0x000fe400000006ff */
[----:B------:R-:W4:Y:S01]  /*0580*/  @P1 LDG.E R14, desc[UR16][R22.64+0x24] ;  /* 0x00002410160e1981 */ /* 0x000f22000c1e1900 */
[----:B------:R-:W-:-:S03]  /*0590*/  @P0 LOP3.LUT R4, R4, R27, RZ, 0x3c, !PT ;  /* 0x0000001b04040212 */ /* 0x000fc600078e3cff */
[----:B------:R-:W4:Y:S01]  /*05a0*/  @P1 LDG.E R27, desc[UR16][R22.64+0x18] ;  /* 0x00001810161b1981 */ /* 0x000f22000c1e1900 */
        /* <DEDUP_REMOVED lines=143> */
[----:B------:R-:W-:-:S13]  /*0ea0*/  LOP3.LUT P1, RZ, R0, R29, RZ, 0xc0, !PT ;  /* 0x0000001d00ff7212 */ /* 0x000fda000782c0ff */
[----:B------:R-:W4:Y:S01]  /*0eb0*/  @P1 LDG.E R29, desc[UR16][R22.64+0x108] ;  /* 0x00010810161d1981 */ /* 0x000f22000c1e1900 */
[----:B--2---:R-:W-:-:S03]  /*0ec0*/  @P0 LOP3.LUT R7, R7, R16, RZ, 0x3c, !PT ;  /* 0x0000001007070212 */ /* 0x004fc600078e3cff */
[----:B------:R-:W2:Y:S01]  /*0ed0*/  @P1 LDG.E R16, desc[UR16][R22.64+0x104] ;  /* 0x0001041016101981 */ /* 0x000ea2000c1e1900 */
[----:B---3--:R-:W-:-:S03]  /*0ee0*/  @P0 LOP3.LUT R5, R5, R10, RZ, 0x3c, !PT ;  /* 0x0000000a05050212 */ /* 0x008fc600078e3cff */
[----:B------:R-:W3:Y:S01]  /*0ef0*/  @P1 LDG.E R10, desc[UR16][R22.64+0x10c] ;  /* 0x00010c10160a1981 */ /* 0x000ee2000c1e1900 */
[----:B----4-:R-:W-:-:S03]  /*0f00*/  @P0 LOP3.LUT R2, R2, R15, RZ, 0x3c, !PT ;  /* 0x0000000f02020212 */ /* 0x010fc600078e3cff */
[----:B------:R-:W4:Y:S01]  /*0f10*/  @P1 LDG.E R15, desc[UR16][R22.64+0x110] ;  /* 0x00011010160f1981 */ /* 0x000f22000c1e1900 */
[----:B------:R-:W-:Y:S01]  /*0f20*/  @P0 LOP3.LUT R3, R3, R14, RZ, 0x3c, !PT ;  /* 0x0000000e03030212 */ /* 0x000fe200078e3cff */
[----:B------:R-:W-:Y:S01]  /*0f30*/  IMAD.MOV.U32 R14, RZ, RZ, 0x4000 ;  /* 0x00004000ff0e7424 */ /* 0x000fe200078e00ff */
[----:B------:R-:W-:-:S04]  /*0f40*/  @P0 LOP3.LUT R4, R4, R27, RZ, 0x3c, !PT ;  /* 0x0000001b04040212 */ /* 0x000fc800078e3cff */
[----:B------:R-:W-:Y:S02]  /*0f50*/  SHF.L.U32 R27, R14, R17, RZ ;  /* 0x000000110e1b7219 */ /* 0x000fe400000006ff */
[----:B------:R-:W4:Y:S02]  /*0f60*/  @P1 LDG.E R14, desc[UR16][R22.64+0x114] ;  /* 0x00011410160e1981 */ /* 0x000f24000c1e1900 */
[----:B------:R-:W-:-:S13]  /*0f70*/  LOP3.LUT P0, RZ, R0, R27, RZ, 0xc0, !PT ;  /* 0x0000001b00ff7212 */ /* 0x000fda000780c0ff */
[----:B------:R-:W4:Y:S01]  /*0f80*/  @P0 LDG.E R27, desc[UR16][R22.64+0x11c] ;  /* 0x00011c10161b0981 */ /* 0x000f22000c1e1900 */
[----:B--2---:R-:W-:-:S03]  /*0f90*/  @P1 LOP3.LUT R7, R7, R16, RZ, 0x3c, !PT ;  /* 0x0000001007071212 */ /* 0x004fc600078e3cff */
[----:B------:R-:W2:Y:S01]  /*0fa0*/  @P0 LDG.E R18, desc[UR16][R22.64+0x128] ;  /* 0x0001281016120981 */ /* 0x000ea2000c1e1900 */
[----:B---3--:R-:W-:-:S03]  /*0fb0*/  @P1 LOP3.LUT R5, R5, R10, RZ, 0x3c, !PT ;  /* 0x0000000a05051212 */ /* 0x008fc600078e3cff */
[----:B------:R-:W3:Y:S01]  /*0fc0*/  @P0 LDG.E R16, desc[UR16][R22.64+0x118] ;  /* 0x0001181016100981 */ /* 0x000ee2000c1e1900 */
[----:B----4-:R-:W-:-:S03]  /*0fd0*/  @P1 LOP3.LUT R2, R2, R15, RZ, 0x3c, !PT ;  /* 0x0000000f02021212 */ /* 0x010fc600078e3cff */
[----:B------:R-:W4:Y:S04]  /*0fe0*/  @P0 LDG.E R10, desc[UR16][R22.64+0x120] ;  /* 0x00012010160a0981 */ /* 0x000f28000c1e1900 */
[----:B------:R-:W2:Y:S01]  /*0ff0*/  @P0 LDG.E R15, desc[UR16][R22.64+0x124] ;  /* 0x00012410160f0981 */ /* 0x000ea2000c1e1900 */
[----:B------:R-:W-:Y:S02]  /*1000*/  @P1 LOP3.LUT R4, R4, R29, RZ, 0x3c, !PT ;  /* 0x0000001d04041212 */ /* 0x000fe400078e3cff */
[----:B------:R-:W-:Y:S01]  /*1010*/  @P1 LOP3.LUT R3, R3, R14, RZ, 0x3c, !PT ;  /* 0x0000000e03031212 */ /* 0x000fe200078e3cff */
[----:B------:R-:W-:-:S05]  /*1020*/  IMAD.MOV.U32 R14, RZ, RZ, 0x8000 ;  /* 0x00008000ff0e7424 */ /* 0x000fca00078e00ff */
[----:B------:R-:W-:-:S04]  /*1030*/  SHF.L.U32 R29, R14, R17, RZ ;  /* 0x000000110e1d7219 */ /* 0x000fc800000006ff */
[----:B------:R-:W-:Y:S02]  /*1040*/  LOP3.LUT P1, RZ, R0, R29, RZ, 0xc0, !PT ;  /* 0x0000001d00ff7212 */ /* 0x000fe4000782c0ff */
[----:B------:R-:W-:-:S11]  /*1050*/  @P0 LOP3.LUT R4, R4, R27, RZ, 0x3c, !PT ;  /* 0x0000001b04040212 */ /* 0x000fd600078e3cff */
[----:B------:R-:W2:Y:S04]  /*1060*/  @P1 LDG.E R14, desc[UR16][R22.64+0x134] ;  /* 0x00013410160e1981 */ /* 0x000ea8000c1e1900 */
[----:B------:R-:W2:Y:S01]  /*1070*/  @P1 LDG.E R27, desc[UR16][R22.64+0x138] ;  /* 0x00013810161b1981 */ /* 0x000ea2000c1e1900 */
[----:B---3--:R-:W-:-:S03]  /*1080*/  @P0 LOP3.LUT R7, R7, R16, RZ, 0x3c, !PT ;  /* 0x0000001007070212 */ /* 0x008fc600078e3cff */
[----:B------:R-:W3:Y:S01]  /*1090*/  @P1 LDG.E R16, desc[UR16][R22.64+0x12c] ;  /* 0x00012c1016101981 */ /* 0x000ee2000c1e1900 */
[----:B----4-:R-:W-:-:S03]  /*10a0*/  @P0 LOP3.LUT R5, R5, R10, RZ, 0x3c, !PT ;  /* 0x0000000a05050212 */ /* 0x010fc600078e3cff */
[----:B------:R-:W4:Y:S01]  /*10b0*/  @P1 LDG.E R10, desc[UR16][R22.64+0x13c] ;  /* 0x00013c10160a1981 */ /* 0x000f22000c1e1900 */
[----:B--2---:R-:W-:-:S03]  /*10c0*/  @P0 LOP3.LUT R2, R2, R15, RZ, 0x3c, !PT ;  /* 0x0000000f02020212 */ /* 0x004fc600078e3cff */
[----:B------:R-:W2:Y:S01]  /*10d0*/  @P1 LDG.E R15, desc[UR16][R22.64+0x130] ;  /* 0x00013010160f1981 */ /* 0x000ea2000c1e1900 */
[----:B------:R-:W-:Y:S01]  /*10e0*/  VIADD R17, R17, 0x10 ;  /* 0x0000001011117836 */ /* 0x000fe20000000000 */
[----:B------:R-:W-:-:S04]  /*10f0*/  @P0 LOP3.LUT R3, R3, R18, RZ, 0x3c, !PT ;  /* 0x0000001203030212 */ /* 0x000fc800078e3cff */
[----:B------:R-:W-:Y:S02]  /*1100*/  ISETP.NE.AND P0, PT, R17, 0x20, PT ;  /* 0x000000201100780c */ /* 0x000fe40003f05270 */
[----:B------:R-:W-:Y:S02]  /*1110*/  @P1 LOP3.LUT R5, R5, R14, RZ, 0x3c, !PT ;  /* 0x0000000e05051212 */ /* 0x000fe400078e3cff */
[----:B------:R-:W-:Y:S02]  /*1120*/  @P1 LOP3.LUT R2, R2, R27, RZ, 0x3c, !PT ;  /* 0x0000001b02021212 */ /* 0x000fe400078e3cff */
[----:B---3--:R-:W-:Y:S02]  /*1130*/  @P1 LOP3.LUT R7, R7, R16, RZ, 0x3c, !PT ;  /* 0x0000001007071212 */ /* 0x008fe400078e3cff */
[----:B----4-:R-:W-:Y:S02]  /*1140*/  @P1 LOP3.LUT R3, R3, R10, RZ, 0x3c, !PT ;  /* 0x0000000a03031212 */ /* 0x010fe400078e3cff */
[----:B--2---:R-:W-:-:S03]  /*1150*/  @P1 LOP3.LUT R4, R4, R15, RZ, 0x3c, !PT ;  /* 0x0000000f04041212 */ /* 0x004fc600078e3cff */
[----:B------:R-:W-:Y:S05]  /*1160*/  @P0 BRA `(.L_x_13) ;  /* 0xfffffff000a00947 */ /* 0x000fea000383ffff */
[----:B------:R-:W-:-:S04]  /*1170*/  IADD3 R20, R20, 0x1, RZ ;  /* 0x0000000114147810 */ /* 0x000fc80007ffe0ff */
[----:B------:R-:W-:-:S13]  /*1180*/  ISETP.GE.U32.AND P0, PT, R20, 0x5, PT ;  /* 0x000000051400780c */ /* 0x000fda0003f06070 */
[----:B------:R-:W-:Y:S05]  /*1190*/  @!P0 BRA `(.L_x_14) ;  /* 0xfffffff000748947 */ /* 0x000fea000383ffff */
[----:B------:R-:W-:Y:S01]  /*11a0*/  VIADD R19, R19, 0x1 ;  /* 0x0000000113137836 */ /* 0x000fe20000000000 */
[----:B------:R-:W-:Y:S01]  /*11b0*/  LOP3.LUT R0, R11, 0x3, RZ, 0xc0, !PT ;  /* 0x000000030b007812 */ /* 0x000fe200078ec0ff */
[----:B------:R0:W-:Y:S03]  /*11c0*/  STL [R1+0x34], R7 ;  /* 0x0000340701007387 */ /* 0x0001e60000100800 */
[----:B------:R-:W-:Y:S01]  /*11d0*/  ISETP.GT.U32.AND P0, PT, R0, R19, PT ;  /* 0x000000130000720c */ /* 0x000fe20003f04070 */
[----:B------:R0:W-:Y:S03]  /*11e0*/  STL.64 [R1+0x38], R4 ;  /* 0x0000380401007387 */ /* 0x0001e60000100a00 */
[----:B------:R-:W-:Y:S01]  /*11f0*/  ISETP.GT.U32.AND.EX P0, PT, RZ, RZ, PT, P0 ;  /* 0x000000ffff00720c */ /* 0x000fe20003f04100 */
[----:B------:R0:W-:-:S12]  /*1200*/  STL.64 [R1+0x40], R2 ;  /* 0x0000400201007387 */ /* 0x0001d80000100a00 */
[----:B------:R-:W-:Y:S05]  /*1210*/  @P0 BRA `(.L_x_15) ;  /* 0xfffffff000440947 */ /* 0x000fea000383ffff */
.L_x_12:
[----:B------:R-:W-:Y:S05]  /*1220*/  BSYNC B0 ;  /* 0x0000000000007941 */ /* 0x000fea0003800000 */
.L_x_11:
[--C-:B------:R-:W-:Y:S01]  /*1230*/  SHF.R.U64 R11, R11, 0x2, R8.reuse ;  /* 0x000000020b0b7819 */ /* 0x100fe20000001208 */
[----:B------:R-:W-:Y:S01]  /*1240*/  VIADD R21, R21, 0x1 ;  /* 0x0000000115157836 */ /* 0x000fe20000000000 */
[----:B------:R-:W-:Y:S02]  /*1250*/  SHF.R.U32.HI R8, RZ, 0x2, R8 ;  /* 0x00000002ff087819 */ /* 0x000fe40000011608 */
[----:B------:R-:W-:-:S04]  /*1260*/  ISETP.NE.U32.AND P0, PT, R11, RZ, PT ;  /* 0x000000ff0b00720c */ /* 0x000fc80003f05070 */
[----:B------:R-:W-:-:S13]  /*1270*/  ISETP.NE.AND.EX P0, PT, R8, RZ, PT, P0 ;  /* 0x000000ff0800720c */ /* 0x000fda0003f05300 */
[----:B------:R-:W-:Y:S05]  /*1280*/  @!P0 BRA `(.L_x_10) ;  /* 0x0000000000048947 */ /* 0x000fea0003800000 */
[----:B------:R-:W-:Y:S05]  /*1290*/  BRA `(.L_x_16) ;  /* 0xfffffff000147947 */ /* 0x000fea000383ffff */
.L_x_10:
[----:B------:R-:W-:Y:S05]  /*12a0*/  BSYNC B1 ;  /* 0x0000000000017941 */ /* 0x000fea0003800000 */
.L_x_9:
[----:B------:R-:W-:Y:S01]  /*12b0*/  ULDC.64 UR4, c[0x0][0x218] ;  /* 0x0000860000047ab9 */ /* 0x000fe20000000a00 */
[----:B------:R2:W-:Y:S01]  /*12c0*/  STL.64 [R1+0x48], RZ ;  /* 0x000048ff01007387 */ /* 0x0005e20000100a00 */
[----:B------:R-:W-:-:S03]  /*12d0*/  ISETP.GE.U32.AND P0, PT, R13, UR4, PT ;  /* 0x000000040d007c0c */ /* 0x000fc6000bf06070 */
[----:B------:R2:W-:Y:S01]  /*12e0*/  STL [R1+0x50], RZ ;  /* 0x000050ff01007387 */ /* 0x0005e20000100800 */
[----:B------:R-:W-:-:S03]  /*12f0*/  ISETP.GE.U32.AND.EX P0, PT, R12, UR5, PT, P0 ;  /* 0x000000050c007c0c */ /* 0x000fc6000bf06100 */
[----:B------:R2:W-:Y:S10]  /*1300*/  STL.64 [R1+0x58], RZ ;  /* 0x000058ff01007387 */ /* 0x0005f40000100a00 */
[----:B------:R-:W-:Y:S05]  /*1310*/  @P0 EXIT ;  /* 0x000000000000094d */ /* 0x000fea0003800000 */
[----:B-1----:R-:W1:Y:S01]  /*1320*/  LDC R0, c[0x0][0x230] ;  /* 0x00008c00ff007b82 */ /* 0x002e620000000800 */
[----:B------:R-:W-:Y:S01]  /*1330*/  BSSY B2, `(.L_x_17) ;  /* 0x000008f000027945 */ /* 0x000fe20003800000 */
[----:B------:R-:W-:Y:S01]  /*1340*/  ULDC UR4, c[0x0][0x0] ;  /* 0x0000000000047ab9 */ /* 0x000fe20000000800 */
[----:B------:R-:W-:Y:S01]  /*1350*/  MOV R16, R4 ;  /* 0x0000000400107202 */ /* 0x000fe20000000f00 */
[----:B------:R-:W-:Y:S01]  /*1360*/  IMAD.MOV.U32 R18, RZ, RZ, R2 ;  /* 0x000000ffff127224 */ /* 0x000fe200078e0002 */
[----:B------:R-:W-:Y:S01]  /*1370*/  MOV R17, R5 ;  /* 0x0000000500117202 */ /* 0x000fe20000000f00 */
[----:B------:R-:W-:Y:S01]  /*1380*/  ULDC.64 UR6, c[0x0][0x238] ;  /* 0x00008e0000067ab9 */ /* 0x000fe20000000a00 */
[----:B------:R-:W-:Y:S01]  /*1390*/  MOV R19, R3 ;  /* 0x0000000300137202 */ /* 0x000fe20000000f00 */
[----:B------:R-:W3:Y:S01]  /*13a0*/  LDC.64 R14, c[0x0][0x228] ;  /* 0x00008a00ff0e7b82 */ /* 0x000ee20000000a00 */
[----:B------:R-:W-:Y:S01]  /*13b0*/  ULDC UR12, c[0x0][0xc] ;  /* 0x00000300000c7ab9 */ /* 0x000fe20000000800 */
[----:B------:R-:W-:Y:S01]  /*13c0*/  IMAD.MOV.U32 R20, RZ, RZ, R7 ;  /* 0x000000ffff147224 */ /* 0x000fe200078e0007 */
[----:B------:R-:W-:Y:S01]  /*13d0*/  DSETP.LT.AND P4, PT, RZ, UR6, PT ;  /* 0x00000006ff007e2a */ /* 0x000fe2000bf81000 */
[----:B------:R-:W-:Y:S01]  /*13e0*/  UIMAD UR12, UR4, UR12, URZ ;  /* 0x0000000c040c72a4 */ /* 0x000fe2000f8e023f */
[----:B------:R-:W-:Y:S01]  /*13f0*/  ULDC.64 UR14, c[0x0][0x238] ;  /* 0x00008e00000e7ab9 */ /* 0x000fe20000000a00 */
[----:B------:R-:W-:-:S02]  /*1400*/  ULDC UR8, c[0x0][0x248] ;  /* 0x0000920000087ab9 */ /* 0x000fc40000000800 */
[----:B------:R-:W4:Y:S01]  /*1410*/  LDC.64 R8, c[0x0][0x228] ;  /* 0x00008a00ff087b82 */ /* 0x000f220000000a00 */
[----:B------:R-:W-:Y:S01]  /*1420*/  ULDC UR10, c[0x0][0x240] ;  /* 0x00009000000a7ab9 */ /* 0x000fe20000000800 */
[----:B------:R-:W-:Y:S01]  /*1430*/  ULDC UR9, c[0x0][0x244] ;  /* 0x0000910000097ab9 */ /* 0x000fe20000000800 */
[----:B------:R-:W-:Y:S01]  /*1440*/  UMOV UR11, URZ ;  /* 0x0000003f000b7c82 */ /* 0x000fe20008000000 */
[----:B------:R-:W-:Y:S01]  /*1450*/  ULDC.64 UR4, c[0x0][0x218] ;  /* 0x0000860000047ab9 */ /* 0x000fe20000000a00 */
[----:B------:R-:W-:Y:S01]  /*1460*/  ULDC.64 UR6, c[0x0][0x210] ;  /* 0x0000840000067ab9 */ /* 0x000fe20000000a00 */
[----:B-1----:R-:W-:Y:S01]  /*1470*/  ISETP.GT.AND P3, PT, R0, -0x1, PT ;  /* 0xffffffff0000780c */ /* 0x002fe20003f64270 */
[----:B---3--:R-:W-:-:S12]  /*1480*/  FADD R14, -R14, R15 ;  /* 0x0000000f0e0e7221 */ /* 0x008fd80000000100 */
.L_x_25:
[----:B------:R-:W-:Y:S01]  /*1490*/  MOV R10, R17 ;  /* 0x00000011000a7202 */ /* 0x000fe20000000f00 */
[----:B0-----:R-:W-:Y:S01]  /*14a0*/  IMAD.MOV.U32 R4, RZ, RZ, R19 ;  /* 0x000000ffff047224 */ /* 0x001fe200078e0013 */
[----:B------:R-:W-:Y:S01]  /*14b0*/  MOV R15, R16 ;  /* 0x00000010000f7202 */ /* 0x000fe20000000f00 */
[----:B------:R-:W-:Y:S01]  /*14c0*/  IMAD.MOV.U32 R11, RZ, RZ, R18 ;  /* 0x000000ffff0b7224 */ /* 0x000fe200078e0012 */
[----:B------:R-:W-:Y:S04]  /*14d0*/  BSSY B1, `(.L_x_18) ;  /* 0x0000066000017945 */ /* 0x000fe80003800000 */
[----:B-1----:R-:W-:Y:S05]  /*14e0*/  @!P4 BRA `(.L_x_19) ;  /* 0x00000000004cc947 */ /* 0x002fea0003800000 */
[----:B------:R-:W-:Y:S01]  /*14f0*/  SHF.R.U32.HI R7, RZ, 0x2, R20 ;  /* 0x00000002ff077819 */ /* 0x000fe20000011614 */
[----:B------:R-:W-:Y:S01]  /*1500*/  IMAD.SHL.U32 R5, R19, 0x10, RZ ;  /* 0x0000001013057824 */ /* 0x000fe200078e00ff */
[----:B------:R-:W-:Y:S01]  /*1510*/  IADD3 R6, R6, 0x587c5, RZ ;  /* 0x000587c506067810 */ /* 0x000fe20007ffe0ff */
[----:B------:R-:W-:Y:S01]  /*1520*/  HFMA2.MMA R3, -RZ, RZ, 0.1171875, 0 ;  /* 0x2f800000ff037435 */ /* 0x000fe200000001ff */
[----:B------:R-:W-:Y:S01]  /*1530*/  LOP3.LUT R7, R7, R20, RZ, 0x3c, !PT ;  /* 0x0000001407077212 */ /* 0x000fe200078e3cff */
[----:B------:R-:W-:Y:S01]  /*1540*/  IMAD.MOV.U32 R15, RZ, RZ, R17 ;  /* 0x000000ffff0f7224 */ /* 0x000fe200078e0011 */
[----:B------:R-:W-:Y:S04]  /*1550*/  MOV R20, R16 ;  /* 0x0000001000147202 */ /* 0x000fe80000000f00 */
[----:B------:R-:W-:Y:S05]  /*1560*/  IMAD.SHL.U32 R10, R7, 0x2, RZ ;  /* 0x00000002070a7824 */ /* 0x000fea00078e00ff */
[----:B------:R-:W-:Y:S04]  /*1570*/  LOP3.LUT R10, R19, R10, R7, 0x96, !PT ;  /* 0x0000000a130a7212 */ /* 0x000fe800078e9607 */
[----:B------:R-:W-:Y:S05]  /*1580*/  LOP3.LUT R4, R10, R5, RZ, 0x3c, !PT ;  /* 0x000000050a047212 */ /* 0x000fea00078e3cff */
[----:B------:R-:W-:Y:S05]  /*1590*/  IMAD.IADD R2, R4, 0x1, R6 ;  /* 0x0000000104027824 */ /* 0x000fea00078e0206 */
[----:B------:R-:W-:Y:S05]  /*15a0*/  I2FP.F32.U32 R2, R2 ;  /* 0x0000000200027245 */ /* 0x000fea0000201000 */
[----:B------:R-:W-:Y:S04]  /*15b0*/  FFMA R0, R2, R3, 1.1641532182693481445e-10 ;  /* 0x2f00000002007423 */ /* 0x000fe80000000003 */
[----:B------:R-:W0:Y:S02]  /*15c0*/  F2F.F64.F32 R10, R0 ;  /* 0x00000000000a7310 */ /* 0x000e240000201800 */
[----:B0-----:R-:W-:Y:S01]  /*15d0*/  DSETP.GEU.AND P0, PT, R10, UR14, PT ;  /* 0x0000000e0a007e2a */ /* 0x001fe2000bf0e000 */
[----:B------:R-:W-:Y:S01]  /*15e0*/  MOV R10, R18 ;  /* 0x00000012000a7202 */ /* 0x000fe20000000f00 */
[----:B------:R-:W-:Y:S11]  /*15f0*/  IMAD.MOV.U32 R11, RZ, RZ, R19 ;  /* 0x000000ffff0b7224 */ /* 0x000ff600078e0013 */
[----:B------:R-:W-:Y:S01]  /*1600*/  @!UPT UIADD3 URZ, URZ, URZ, URZ ;  /* 0x0000003f3f3ff290 */ /* 0x000fe2000fffe03f */
[----:B------:R-:W-:Y:S05]  /*1610*/  @!P0 BRA `(.L_x_20) ;  /* 0x00000004002c8947 */ /* 0x000fea0003800000 */
.L_x_19:
[----:B------:R-:W-:Y:S02]  /*1620*/  SHF.R.U32.HI R7, RZ, 0x2, R20 ;  /* 0x00000002ff077819 */ /* 0x000fe40000011614 */
[----:B------:R-:W-:Y:S02]  /*1630*/  IADD3 R6, R6, 0x587c5, RZ ;  /* 0x000587c506067810 */ /* 0x000fe40007ffe0ff */
[----:B------:R-:W-:Y:S01]  /*1640*/  LOP3.LUT R16, R7, R20, RZ, 0x3c, !PT ;  /* 0x0000001407107212 */ /* 0x000fe200078e3cff */
[----:B------:R-:W-:Y:S01]  /*1650*/  IMAD.SHL.U32 R7, R4, 0x10, RZ ;  /* 0x0000001004077824 */ /* 0x000fe200078e00ff */
[----:B------:R-:W-:Y:S03]  /*1660*/  MOV R3, 0x2f800000 ;  /* 0x2f80000000037802 */ /* 0x000fe60000000f00 */
[----:B------:R-:W-:Y:S05]  /*1670*/  IMAD.SHL.U32 R17, R16, 0x2, RZ ;  /* 0x0000000210117824 */ /* 0x000fea00078e00ff */
[----:B------:R-:W-:Y:S04]  /*1680*/  LOP3.LUT R16, R4, R17, R16, 0x96, !PT ;  /* 0x0000001104107212 */ /* 0x000fe800078e9610 */
[----:B------:R-:W-:Y:S05]  /*1690*/  LOP3.LUT R5, R16, R7, RZ, 0x3c, !PT ;  /* 0x0000000710057212 */ /* 0x000fea00078e3cff */
[----:B------:R-:W-:Y:S05]  /*16a0*/  IMAD.IADD R2, R5, 0x1, R6 ;  /* 0x0000000105027824 */ /* 0x000fea00078e0206 */
[----:B------:R-:W-:Y:S05]  /*16b0*/  I2FP.F32.U32 R2, R2 ;  /* 0x0000000200027245 */ /* 0x000fea0000201000 */
[----:B------:R-:W-:Y:S04]  /*16c0*/  FFMA R0, R2, R3, 1.1641532182693481445e-10 ;  /* 0x2f00000002007423 */ /* 0x000fe80000000003 */
[----:B----4-:R-:W-:Y:S05]  /*16d0*/  FFMA R16, -R0, R8, R9 ;  /* 0x0000000800107223 */ /* 0x010fea0000000109 */
[----:B------:R-:W-:Y:S01]  /*16e0*/  @!P3 F2FP.F16.F32.PACK_AB R7, RZ, R16 ;  /* 0x00000010ff07b23e */ /* 0x000fe200000000ff */
[----:B------:R-:W-:Y:S06]  /*16f0*/  @!P3 BRA `(.L_x_21) ;  /* 0x0000000000bcb947 */ /* 0x000fec0003800000 */
[----:B------:R-:W-:Y:S01]  /*1700*/  MOV R7, 0x80000000 ;  /* 0x8000000000077802 */ /* 0x000fe20000000f00 */
[----:B------:R-:W-:Y:S01]  /*1710*/  HFMA2.MMA R0, -RZ, RZ, 0, 0 ;  /* 0x00000000ff007435 */ /* 0x000fe200000001ff */
[----:B------:R-:W-:Y:S01]  /*1720*/  FMUL R2, R16, UR10 ;  /* 0x0000000a10027c20 */ /* 0x000fe20008400000 */
[----:B------:R-:W-:Y:S04]  /*1730*/  BSSY B0, `(.L_x_22) ;  /* 0x0000026000007945 */ /* 0x000fe80003800000 */
[----:B------:R-:W-:Y:S11]  /*1740*/  FSETP.GTU.AND P0, PT, |R2|, +INF , PT ;  /* 0x7f8000000200780b */ /* 0x000ff60003f0c200 */
[----:B------:R-:W-:Y:S02]  /*1750*/  @!UPT UIADD3 URZ, URZ, URZ, URZ ;  /* 0x0000003f3f3ff290 */ /* 0x000fe4000fffe03f */
[----:B------:R-:W-:Y:S05]  /*1760*/  @P0 BRA `(.L_x_23) ;  /* 0x0000000000880947 */ /* 0x000fea0003800000 */
[----:B------:R-:W-:Y:S01]  /*1770*/  FSETP.GE.AND P0, PT, R2, 9.22337203685477580800e+18, PT ;  /* 0x5f0000000200780b */ /* 0x000fe20003f06000 */
[----:B------:R-:W-:Y:S01]  /*1780*/  IMAD.MOV.U32 R0, RZ, RZ, -0x1 ;  /* 0xffffffffff007424 */ /* 0x000fe200078e00ff */
[----:B------:R-:W-:Y:S11]  /*1790*/  MOV R7, 0x7fffffff ;  /* 0x7fffffff00077802 */ /* 0x000ff60000000f00 */
[----:B------:R-:W-:Y:S05]  /*17a0*/  @P0 BRA `(.L_x_23) ;  /* 0x0000000000780947 */ /* 0x000fea0003800000 */
[----:B------:R-:W-:Y:S01]  /*17b0*/  HFMA2.MMA R7, -RZ, RZ, -0.0 , 0 ;  /* 0x80000000ff077435 */ /* 0x000fe200000001ff */
[----:B------:R-:W-:Y:S01]  /*17c0*/  FSETP.GTU.AND P0, PT, R2, -9.22337203685477580800e+18, PT ;  /* 0xdf0000000200780b */ /* 0x000fe20003f0c000 */
[----:B------:R-:W-:Y:S11]  /*17d0*/  IMAD.MOV.U32 R0, RZ, RZ, RZ ;  /* 0x000000ffff007224 */ /* 0x000ff600078e00ff */
[----:B------:R-:W-:Y:S01]  /*17e0*/  @!UPT UIADD3 URZ, URZ, URZ, URZ ;  /* 0x0000003f3f3ff290 */ /* 0x000fe2000fffe03f */
[----:B------:R-:W-:Y:S05]  /*17f0*/  @!P0 BRA `(.L_x_23) ;  /* 0x0000000000648947 */ /* 0x000fea0003800000 */
[----:B------:R-:W-:Y:S01]  /*1800*/  SHF.R.U32.HI R3, RZ, 0x17, R2 ;  /* 0x00000017ff037819 */ /* 0x000fe20000011602 */
[----:B------:R-:W-:Y:S02]  /*1810*/  IMAD.SHL.U32 R16, R2, 0x100, RZ ;  /* 0x0000010002107824 */ /* 0x000fe400078e00ff */
[----:B------:R-:W-:Y:S01]  /*1820*/  IMAD.U32 R7, RZ, RZ, UR11 ;  /* 0x0000000bff077e24 */ /* 0x000fe2000f8e00ff */
[----:B------:R-:W-:Y:S01]  /*1830*/  LOP3.LUT R3, R3, 0xff, RZ, 0xc0, !PT ;  /* 0x000000ff03037812 */ /* 0x000fe200078ec0ff */
[----:B------:R-:W-:Y:S01]  /*1840*/  IMAD.U32 R0, RZ, RZ, UR11 ;  /* 0x0000000bff007e24 */ /* 0x000fe2000f8e00ff */
[----:B------:R-:W-:Y:S01]  /*1850*/  SHF.R.U32.HI R16, RZ, 0x1, R16 ;  /* 0x00000001ff107819 */ /* 0x000fe20000011610 */
[----:B------:R-:W-:Y:S01]  /*1860*/  IMAD.MOV.U32 R17, RZ, RZ, RZ ;  /* 0x000000ffff117224 */ /* 0x000fe200078e00ff */
[----:B------:R-:W-:Y:S02]  /*1870*/  IADD3 R3, -R3, 0xbd, RZ ;  /* 0x000000bd03037810 */ /* 0x000fe40007ffe1ff */
[----:B------:R-:W-:Y:S02]  /*1880*/  LOP3.LUT R16, R16, 0x40000000, RZ, 0xfc, !PT ;  /* 0x4000000010107812 */ /* 0x000fe400078efcff */
[C---:B------:R-:W-:Y:S11]  /*1890*/  ISETP.GT.AND P1, PT, R3.reuse, 0x3f, PT ;  /* 0x0000003f0300780c */ /* 0x040ff60003f24270 */
[----:B------:R-:W-:Y:S02]  /*18a0*/  @!UPT UIADD3 URZ, URZ, URZ, URZ ;  /* 0x0000003f3f3ff290 */ /* 0x000fe4000fffe03f */
[C---:B------:R-:W-:Y:S02]  /*18b0*/  @!P1 IADD3 R18, -R3.reuse, 0x40, RZ ;  /* 0x0000004003129810 */ /* 0x040fe40007ffe1ff */
[----:B------:R-:W-:Y:S02]  /*18c0*/  @!P1 ISETP.NE.AND P0, PT, R3, RZ, PT ;  /* 0x000000ff0300920c */ /* 0x000fe40003f05270 */
[--C-:B------:R-:W-:Y:S01]  /*18d0*/  @!P1 SHF.L.U64.HI R18, R7, R18, R16.reuse ;  /* 0x0000001207129219 */ /* 0x100fe20000010210 */
[----:B------:R-:W-:Y:S01]  /*18e0*/  IMAD.MOV.U32 R7, RZ, RZ, RZ ;  /* 0x000000ffff077224 */ /* 0x000fe200078e00ff */
[-CC-:B------:R-:W-:Y:S02]  /*18f0*/  @!P1 SHF.R.U64 R17, R0, R3.reuse, R16.reuse ;  /* 0x0000000300119219 */ /* 0x180fe40000001210 */
[----:B------:R-:W-:Y:S02]  /*1900*/  @!P1 SHF.R.U32.HI R7, RZ, R3, R16 ;  /* 0x00000003ff079219 */ /* 0x000fe40000011610 */
[----:B------:R-:W-:Y:S02]  /*1910*/  @!P1 SEL R16, R18, RZ, P0 ;  /* 0x000000ff12109207 */ /* 0x000fe40000000000 */
[----:B------:R-:W-:Y:S02]  /*1920*/  ISETP.GE.AND P1, PT, R2, RZ, PT ;  /* 0x000000ff0200720c */ /* 0x000fe40003f26270 */
[----:B------:R-:W-:Y:S05]  /*1930*/  LEA.HI R17, P0, R16, R17, RZ, 0x1 ;  /* 0x0000001110117211 */ /* 0x000fea00078108ff */
[----:B------:R-:W-:Y:S01]  /*1940*/  IMAD.X R7, RZ, RZ, R7, P0 ;  /* 0x000000ffff077224 */ /* 0x000fe200000e0607 */
[-C--:B------:R-:W-:Y:S04]  /*1950*/  IADD3 R0, P0, RZ, -R17.reuse, RZ ;  /* 0x80000011ff007210 */ /* 0x080fe80007f1e0ff */
[----:B------:R-:W-:Y:S01]  /*1960*/  SEL R0, R0, R17, !P1 ;  /* 0x0000001100007207 */ /* 0x000fe20004800000 */
[----:B------:R-:W-:Y:S05]  /*1970*/  IMAD.X R2, RZ, RZ, ~R7, P0 ;  /* 0x000000ffff027224 */ /* 0x000fea00000e0e07 */
[----:B------:R-:W-:Y:S02]  /*1980*/  SEL R7, R2, R7, !P1 ;  /* 0x0000000702077207 */ /* 0x000fe40004800000 */
.L_x_23:
[----:B------:R-:W-:Y:S05]  /*1990*/  BSYNC B0 ;  /* 0x0000000000007941 */ /* 0x000fea0003800000 */
.L_x_22:
[----:B------:R-:W-:Y:S02]  /*19a0*/  MOV R16, R0 ;  /* 0x0000000000107202 */ /* 0x000fe40000000f00 */
[----:B------:R-:W-:Y:S04]  /*19b0*/  MOV R17, R7 ;  /* 0x0000000700117202 */ /* 0x000fe80000000f00 */
[----:B------:R-:W0:Y:S02]  /*19c0*/  I2F.S64 R16, R16 ;  /* 0x0000001000107312 */ /* 0x000e240000301400 */
[----:B0-----:R-:W-:Y:S05]  /*19d0*/  FMUL R7, R16, UR9 ;  /* 0x0000000910077c20 */ /* 0x001fea0008400000 */
[----:B------:R-:W-:Y:S07]  /*19e0*/  F2FP.F16.F32.PACK_AB R7, RZ, R7 ;  /* 0x00000007ff07723e */ /* 0x000fee00000000ff */
.L_x_21:
[----:B------:R-:W-:Y:S05]  /*19f0*/  HSETP2.NEU.AND P0, PT, R7.H0_H0, RZ.H0_H0, PT ;  /* 0x200000ff07007234 */ /* 0x000fea0003f0d800 */
[----:B------:R-:W-:Y:S11]  /*1a00*/  ISETP.GT.OR P0, PT, RZ, UR8, P0 ;  /* 0x00000008ff007c0c */ /* 0x000ff60008704670 */
[----:B------:R-:W-:Y:S02]  /*1a10*/  @!UPT UIADD3 URZ, URZ, URZ, URZ ;  /* 0x0000003f3f3ff290 */ /* 0x000fe4000fffe03f */
[----:B------:R-:W-:Y:S05]  /*1a20*/  @P0 BRA `(.L_x_24) ;  /* 0x0000000000400947 */ /* 0x000fea0003800000 */
[C---:B------:R-:W-:Y:S11]  /*1a30*/  FSETP.GT.AND P2, PT, R16.reuse, RZ, PT ;  /* 0x000000ff1000720b */ /* 0x040ff60003f44000 */
[----:B------:R-:W-:Y:S02]  /*1a40*/  @!UPT UIADD3 URZ, URZ, URZ, URZ ;  /* 0x0000003f3f3ff290 */ /* 0x000fe4000fffe03f */
[C---:B------:R-:W-:Y:S01]  /*1a50*/  @!P2 FADD R3, R16.reuse, -1 ;  /* 0xbf8000001003a421 */ /* 0x040fe20000000000 */
[----:B------:R-:W-:Y:S04]  /*1a60*/  @P2 FADD R16, R16, 1 ;  /* 0x3f80000010102421 */ /* 0x000fe80000000000 */
[----:B------:R-:W-:Y:S02]  /*1a70*/  @!P2 FSETP.GEU.AND P1, PT, R14, R3, PT ;  /* 0x000000030e00a20b */ /* 0x000fe40003f2e000 */
[CC--:B------:R-:W-:Y:S02]  /*1a80*/  @P2 FSETP.GEU.AND P0, PT, R16.reuse, R9.reuse, PT ;  /* 0x000000091000220b */ /* 0x0c0fe40003f0e000 */
[----:B------:R-:W-:Y:S02]  /*1a90*/  @!P2 FSEL R7, R3, R14, !P1 ;  /* 0x0000000e0307a208 */ /* 0x000fe40004800000 */
[----:B------:R-:W-:Y:S04]  /*1aa0*/  @P2 FSEL R7, R16, R9, !P0 ;  /* 0x0000000910072208 */ /* 0x000fe80004000000 */
[----:B------:R-:W-:Y:S01]  /*1ab0*/  F2FP.F16.F32.PACK_AB R7, RZ, R7 ;  /* 0x00000007ff07723e */ /* 0x000fe200000000ff */
[----:B------:R-:W-:Y:S05]  /*1ac0*/  BRA `(.L_x_24) ;  /* 0x0000000000187947 */ /* 0x000fea0003800000 */
.L_x_20:
[----:B------:R-:W-:Y:S01]  /*1ad0*/  MOV R11, R18 ;  /* 0x00000012000b7202 */ /* 0x000fe20000000f00 */
[----:B------:R-:W-:Y:S01]  /*1ae0*/  IMAD.MOV.U32 R5, RZ, RZ, R4 ;  /* 0x000000ffff057224 */ /* 0x000fe200078e0004 */
[----:B------:R-:W-:Y:S01]  /*1af0*/  MOV R15, R16 ;  /* 0x00000010000f7202 */ /* 0x000fe20000000f00 */
[----:B------:R-:W-:Y:S01]  /*1b00*/  IMAD.MOV.U32 R7, RZ, RZ, 0x7fff ;  /* 0x00007fffff077424 */ /* 0x000fe200078e00ff */
[----:B------:R-:W-:Y:S01]  /*1b10*/  MOV R4, R19 ;  /* 0x0000001300047202 */ /* 0x000fe20000000f00 */
[----:B------:R-:W-:Y:S02]  /*1b20*/  IMAD.MOV.U32 R10, RZ, RZ, R17 ;  /* 0x000000ffff0a7224 */ /* 0x000fe400078e0011 */
.L_x_24:
[----:B------:R-:W-:Y:S05]  /*1b30*/  BSYNC B1 ;  /* 0x0000000000017941 */ /* 0x000fea0003800000 */
.L_x_18:
[C---:B------:R-:W-:Y:S01]  /*1b40*/  LEA R2, P0, R13.reuse, UR6, 0x1 ;  /* 0x000000060d027c11 */ /* 0x040fe2000f8008ff */
[----:B------:R-:W-:Y:S01]  /*1b50*/  IMAD.MOV.U32 R19, RZ, RZ, R5 ;  /* 0x000000ffff137224 */ /* 0x000fe200078e0005 */
[----:B------:R-:W-:Y:S01]  /*1b60*/  MOV R17, R11 ;  /* 0x0000000b00117202 */ /* 0x000fe20000000f00 */
[----:B------:R-:W-:Y:S01]  /*1b70*/  IMAD.MOV.U32 R18, RZ, RZ, R4 ;  /* 0x000000ffff127224 */ /* 0x000fe200078e0004 */
[C---:B------:R-:W-:Y:S01]  /*1b80*/  LEA.HI.X R3, R13.reuse, UR7, R12, 0x1, P0 ;  /* 0x000000070d037c11 */ /* 0x040fe200080f0c0c */
[----:B------:R-:W-:Y:S01]  /*1b90*/  IMAD.MOV.U32 R16, RZ, RZ, R10 ;  /* 0x000000ffff107224 */ /* 0x000fe200078e000a */
[----:B------:R-:W-:Y:S02]  /*1ba0*/  IADD3 R13, P0, R13, UR12, RZ ;  /* 0x0000000c0d0d7c10 */ /* 0x000fe4000ff1e0ff */
[----:B------:R-:W-:Y:S01]  /*1bb0*/  MOV R20, R15 ;  /* 0x0000000f00147202 */ /* 0x000fe20000000f00 */
[----:B------:R1:W-:Y:S02]  /*1bc0*/  STG.E.U16 desc[UR16][R2.64], R7 ;  /* 0x0000000702007986 */ /* 0x0003e4000c101510 */
[----:B------:R-:W-:Y:S01]  /*1bd0*/  IMAD.X R12, RZ, RZ, R12, P0 ;  /* 0x000000ffff0c7224 */ /* 0x000fe200000e060c */
[----:B------:R-:W-:Y:S04]  /*1be0*/  ISETP.GE.U32.AND P0, PT, R13, UR4, PT ;  /* 0x000000040d007c0c */ /* 0x000fe8000bf06070 */
[----:B------:R-:W-:Y:S11]  /*1bf0*/  ISETP.GE.U32.AND.EX P0, PT, R12, UR5, PT, P0 ;  /* 0x000000050c007c0c */ /* 0x000ff6000bf06100 */
[----:B------:R-:W-:Y:S02]  /*1c00*/  @!UPT UIADD3 URZ, URZ, URZ, URZ ;  /* 0x0000003f3f3ff290 */ /* 0x000fe4000fffe03f */
[----:B------:R-:W-:Y:S05]  /*1c10*/  @!P0 BRA `(.L_x_25) ;  /* 0xfffffff8001c8947 */ /* 0x000fea000383ffff */
[----:B------:R-:W-:Y:S05]  /*1c20*/  BSYNC B2 ;  /* 0x0000000000027941 */ /* 0x000fea0003800000 */
.L_x_17:
[----:B------:R-:W-:Y:S01]  /*1c30*/  MOV R14, R6 ;  /* 0x00000006000e7202 */ /* 0x000fe20000000f00 */
[----:B------:R-:W-:Y:S04]  /*1c40*/  STL.64 [R1+0x38], R10 ;  /* 0x0000380a01007387 */ /* 0x000fe80000100a00 */
[----:B------:R-:W-:Y:S04]  /*1c50*/  STL.64 [R1+0x40], R4 ;  /* 0x0000400401007387 */ /* 0x000fe80000100a00 */
[----:B------:R-:W-:Y:S01]  /*1c60*/  STL.64 [R1+0x30], R14 ;  /* 0x0000300e01007387 */ /* 0x000fe20000100a00 */
[----:B------:R-:W-:Y:S05]  /*1c70*/  EXIT ;  /* 0x000000000000794d */ /* 0x000fea0003800000 */
.L_x_26:
        /* <DEDUP_REMOVED lines=16> */
.L_x_702:


//--------------------- .text._ZN7cutlass9reference6device6kernel12BlockForEachINS_12float_e5m2_tENS1_6detail17RandomUniformFuncIS4_EEEEvPT_mNT0_6ParamsE --------------------------
	.section	.text._ZN7cutlass9reference6device6kernel12BlockForEachINS_12float_e5m2_tENS1_6detail17RandomUniformFuncIS4_EEEEvPT_mNT0_6ParamsE,"ax",@progbits
	.align	128
        .global         _ZN7cutlass9reference6device6kernel12BlockForEachINS_12float_e5m2_tENS1_6detail17RandomUniformFuncIS4_EEEEvPT_mNT0_6ParamsE
        .type           _ZN7cutlass9reference6device6kernel12BlockForEachINS_12float_e5m2_tENS1_6detail17RandomUniformFuncIS4_EEEEvPT_mNT0_6ParamsE,@function
        .size           _ZN7cutlass9reference6device6kernel12BlockForEachINS_12float_e5m2_tENS1_6detail17RandomUniformFuncIS4_EEEEvPT_mNT0_6ParamsE,(.L_x_703 - _ZN7cutlass9reference6device6kernel12BlockForEachINS_12float_e5m2_tENS1_6detail17RandomUniformFuncIS4_EEEEvPT_mNT0_6ParamsE)
        .other          _ZN7cutlass9reference6device6kernel12BlockForEachINS_12float_e5m2_tENS1_6detail17RandomUniformFuncIS4_EEEEvPT_mNT0_6ParamsE,@"STO_CUDA_ENTRY STV_DEFAULT"
_ZN7cutlass9reference6device6kernel12BlockForEachINS_12float_e5m2_tENS1_6detail17RandomUniformFuncIS4_EEEEvPT_mNT0_6ParamsE:
.text._ZN7cutlass9reference6device6kernel12BlockForEachINS_12float_e5m2_tENS1_6detail17RandomUniformFuncIS4_EEEEvPT_mNT0_6ParamsE:
        /* <DEDUP_REMOVED lines=47> */
.L_x_34:
[----:B------:R-:W-:Y:S01]  /*02f0*/  LOP3.LUT P0, RZ, R9, 0x3, RZ, 0xc0, !PT ;  /* 0x0000000309ff7812 */ /* 0x000fe2000780c0ff */
[----:B------:R-:W-:-:S12]  /*0300*/  BSSY B0, `(.L_x_29) ;  /* 0x00000f2000007945 */ /* 0x000fd80003800000 */
[----:B0-----:R-:W-:Y:S05]  /*0310*/  @!P0 BRA `(.L_x_30) ;  /* 0x0000000c00c08947 */ /* 0x001fea0003800000 */
[----:B------:R-:W-:Y:S02]  /*0320*/  HFMA2.MMA R19, -RZ, RZ, 0, 0 ;  /* 0x00000000ff137435 */ /* 0x000fe400000001ff */
.L_x_33:
[----:B------:R-:W-:Y:S01]  /*0330*/  IMAD.MOV.U32 R20, RZ, RZ, RZ ;  /* 0x000000ffff147224 */ /* 0x000fe200078e00ff */
[----:B0-----:R-:W-:Y:S02]  /*0340*/  CS2R R4, SRZ ;  /* 0x0000000000047805 */ /* 0x001fe4000001ff00 */
[----:B------:R-:W-:Y:S01]  /*0350*/  CS2R R10, SRZ ;  /* 0x00000000000a7805 */ /* 0x000fe2000001ff00 */
[----:B------:R-:W-:-:S07]  /*0360*/  IMAD.MOV.U32 R7, RZ, RZ, RZ ;  /* 0x000000ffff077224 */ /* 0x000fce00078e00ff */
.L_x_32:
        /* <DEDUP_REMOVED lines=8> */
.L_x_31:
        /* <DEDUP_REMOVED lines=227> */
.L_x_30:
[----:B------:R-:W-:Y:S05]  /*1220*/  BSYNC B0 ;  /* 0x0000000000007941 */ /* 0x000fea0003800000 */
.L_x_29:
[--C-:B------:R-:W-:Y:S01]  /*1230*/  SHF.R.U64 R9, R9, 0x2, R2.reuse ;  /* 0x0000000209097819 */ /* 0x100fe20000001202 */
[----:B------:R-:W-:Y:S01]  /*1240*/  VIADD R21, R21, 0x1 ;  /* 0x0000000115157836 */ /* 0x000fe20000000000 */
[----:B------:R-:W-:Y:S02]  /*1250*/  SHF.R.U32.HI R2, RZ, 0x2, R2 ;  /* 0x00000002ff027819 */ /* 0x000fe40000011602 */
[----:B------:R-:W-:-:S04]  /*1260*/  ISETP.NE.U32.AND P0, PT, R9, RZ, PT ;  /* 0x000000ff0900720c */ /* 0x000fc80003f05070 */
[----:B------:R-:W-:-:S13]  /*1270*/  ISETP.NE.AND.EX P0, PT, R2, RZ, PT, P0 ;  /* 0x000000ff0200720c */ /* 0x000fda0003f05300 */
[----:B------:R-:W-:Y:S05]  /*1280*/  @!P0 BRA `(.L_x_28) ;  /* 0x0000000000048947 */ /* 0x000fea0003800000 */
[----:B------:R-:W-:Y:S05]  /*1290*/  BRA `(.L_x_34) ;  /* 0xfffffff000147947 */ /* 0x000fea000383ffff */
.L_x_28:
[----:B------:R-:W-:Y:S05]  /*12a0*/  BSYNC B1 ;  /* 0x0000000000017941 */ /* 0x000fea0003800000 */
.L_x_27:
        /* <DEDUP_REMOVED lines=10> */
[----:B------:R-:W-:Y:S01]  /*1350*/  ULDC.64 UR6, c[0x0][0x238] ;  /* 0x00008e0000067ab9 */ /* 0x000fe20000000a00 */
[----:B------:R-:W-:Y:S01]  /*1360*/  ULDC UR13, c[0x0][0xc] ;  /* 0x00000300000d7ab9 */ /* 0x000fe20000000800 */
[----:B------:R-:W-:Y:S01]  /*1370*/  DSETP.LT.AND P4, PT, RZ, UR6, PT ;  /* 0x00000006ff007e2a */ /* 0x000fe2000bf81000 */
[----:B------:R-:W-:Y:S02]  /*1380*/  UIMAD UR13, UR4, UR13, URZ ;  /* 0x0000000d040d72a4 */ /* 0x000fe4000f8e023f */
[----:B------:R-:W3:Y:S01]  /*1390*/  LDC.64 R2, c[0x0][0x228] ;  /* 0x00008a00ff027b82 */ /* 0x000ee20000000a00 */
[----:B------:R-:W-:Y:S01]  /*13a0*/  ULDC.64 UR14, c[0x0][0x238] ;  /* 0x00008e00000e7ab9 */ /* 0x000fe20000000a00 */
[----:B------:R-:W-:Y:S01]  /*13b0*/  ULDC UR8, c[0x0][0x248] ;  /* 0x0000920000087ab9 */ /* 0x000fe20000000800 */
[----:B------:R-:W-:Y:S01]  /*13c0*/  ULDC UR10, c[0x0][0x240] ;  /* 0x00009000000a7ab9 */ /* 0x000fe20000000800 */
[----:B------:R-:W-:Y:S01]  /*13d0*/  ULDC UR9, c[0x0][0x244] ;  /* 0x0000910000097ab9 */ /* 0x000fe20000000800 */
[----:B------:R-:W-:Y:S01]  /*13e0*/  UMOV UR12, URZ ;  /* 0x0000003f000c7c82 */ /* 0x000fe20008000000 */
[----:B------:R-:W-:Y:S01]  /*13f0*/  UMOV UR11, 0x7fc00000 ;  /* 0x7fc00000000b7882 */ /* 0x000fe20000000000 */
[----:B------:R-:W-:Y:S01]  /*1400*/  ULDC.64 UR4, c[0x0][0x218] ;  /* 0x0000860000047ab9 */ /* 0x000fe20000000a00 */
[----:B------:R-:W4:Y:S01]  /*1410*/  LDC.64 R8, c[0x0][0x228] ;  /* 0x00008a00ff087b82 */ /* 0x000f220000000a00 */
[----:B------:R-:W-:Y:S01]  /*1420*/  ULDC.64 UR6, c[0x0][0x210] ;  /* 0x0000840000067ab9 */ /* 0x000fe20000000a00 */
[----:B-1----:R-:W-:Y:S01]  /*1430*/  ISETP.GT.AND P3, PT, R0, -0x1, PT ;  /* 0xffffffff0000780c */ /* 0x002fe20003f64270 */
[----:B---3--:R-:W-:-:S12]  /*1440*/  FADD R14, -R2, R3 ;  /* 0x00000003020e7221 */ /* 0x008fd80000000100 */
.L_x_43:
[----:B-1----:R-:W-:Y:S01]  /*1450*/  MOV R17, R4 ;  /* 0x0000000400117202 */ /* 0x002fe20000000f00 */
[----:B------:R-:W-:Y:S01]  /*1460*/  IMAD.MOV.U32 R19, RZ, RZ, R10 ;  /* 0x000000ffff137224 */ /* 0x000fe200078e000a */
[----:B------:R-:W-:Y:S01]  /*1470*/  BSSY B1, `(.L_x_36) ;  /* 0x0000077000017945 */ /* 0x000fe20003800000 */
[----:B------:R-:W-:Y:S01]  /*1480*/  IMAD.MOV.U32 R18, RZ, RZ, R11 ;  /* 0x000000ffff127224 */ /* 0x000fe200078e000b */
[----:B0-----:R-:W-:Y:S01]  /*1490*/  MOV R11, R17 ;  /* 0x00000011000b7202 */ /* 0x001fe20000000f00 */
[--C-:B------:R-:W-:Y:S01]  /*14a0*/  IMAD.MOV.U32 R16, RZ, RZ, R5.reuse ;  /* 0x000000ffff107224 */ /* 0x100fe200078e0005 */
[----:B------:R-:W-:Y:S01]  /*14b0*/  MOV R15, R19 ;  /* 0x00000013000f7202 */ /* 0x000fe20000000f00 */
[----:B------:R-:W-:Y:S01]  /*14c0*/  IMAD.MOV.U32 R4, RZ, RZ, R5 ;  /* 0x000000ffff047224 */ /* 0x000fe200078e0005 */
[----:B------:R-:W-:Y:S01]  /*14d0*/  MOV R10, R18 ;  /* 0x00000012000a7202 */ /* 0x000fe20000000f00 */
[----:B------:R-:W-:Y:S06]  /*14e0*/  @!P4 BRA `(.L_x_37) ;  /* 0x000000000048c947 */ /* 0x000fec0003800000 */
[----:B------:R-:W-:Y:S01]  /*14f0*/  SHF.R.U32.HI R10, RZ, 0x2, R7 ;  /* 0x00000002ff0a7819 */ /* 0x000fe20000011607 */
[----:B------:R-:W-:Y:S01]  /*1500*/  HFMA2.MMA R3, -RZ, RZ, 0.1171875, 0 ;  /* 0x2f800000ff037435 */ /* 0x000fe200000001ff */
[----:B------:R-:W-:Y:S02]  /*1510*/  IADD3 R6, R6, 0x587c5, RZ ;  /* 0x000587c506067810 */ /* 0x000fe40007ffe0ff */
[----:B------:R-:W-:Y:S01]  /*1520*/  LOP3.LUT R11, R10, R7, RZ, 0x3c, !PT ;  /* 0x000000070a0b7212 */ /* 0x000fe200078e3cff */
[----:B------:R-:W-:Y:S01]  /*1530*/  IMAD.SHL.U32 R7, R5, 0x10, RZ ;  /* 0x0000001005077824 */ /* 0x000fe200078e00ff */
[----:B------:R-:W-:Y:S03]  /*1540*/  MOV R15, R18 ;  /* 0x00000012000f7202 */ /* 0x000fe60000000f00 */
[----:B------:R-:W-:Y:S05]  /*1550*/  IMAD.SHL.U32 R10, R11, 0x2, RZ ;  /* 0x000000020b0a7824 */ /* 0x000fea00078e00ff */
[----:B------:R-:W-:Y:S04]  /*1560*/  LOP3.LUT R10, R5, R10, R11, 0x96, !PT ;  /* 0x0000000a050a7212 */ /* 0x000fe800078e960b */
[----:B------:R-:W-:Y:S02]  /*1570*/  LOP3.LUT R4, R10, R7, RZ, 0x3c, !PT ;  /* 0x000000070a047212 */ /* 0x000fe400078e3cff */
[----:B------:R-:W-:Y:S03]  /*1580*/  MOV R7, R19 ;  /* 0x0000001300077202 */ /* 0x000fe60000000f00 */
[----:B------:R-:W-:Y:S05]  /*1590*/  IMAD.IADD R2, R4, 0x1, R6 ;  /* 0x0000000104027824 */ /* 0x000fea00078e0206 */
[----:B------:R-:W-:Y:S05]  /*15a0*/  I2FP.F32.U32 R2, R2 ;  /* 0x0000000200027245 */ /* 0x000fea0000201000 */
[----:B------:R-:W-:Y:S04]  /*15b0*/  FFMA R0, R2, R3, 1.1641532182693481445e-10 ;  /* 0x2f00000002007423 */ /* 0x000fe80000000003 */
[----:B------:R-:W0:Y:S02]  /*15c0*/  F2F.F64.F32 R10, R0 ;  /* 0x00000000000a7310 */ /* 0x000e240000201800 */
[----:B0-----:R-:W-:Y:S01]  /*15d0*/  DSETP.GEU.AND P0, PT, R10, UR14, PT ;  /* 0x0000000e0a007e2a */ /* 0x001fe2000bf0e000 */
[----:B------:R-:W-:Y:S02]  /*15e0*/  IMAD.MOV.U32 R11, RZ, RZ, R5 ;  /* 0x000000ffff0b7224 */ /* 0x000fe400078e0005 */
[----:B------:R-:W-:Y:S11]  /*15f0*/  IMAD.MOV.U32 R10, RZ, RZ, R17 ;  /* 0x000000ffff0a7224 */ /* 0x000ff600078e0011 */
[----:B------:R-:W-:Y:S05]  /*1600*/  @!P0 BRA `(.L_x_38) ;  /* 0x0000000400588947 */ /* 0x000fea0003800000 */
.L_x_37:
        /* <DEDUP_REMOVED lines=12> */
[----:B------:R-:W-:Y:S01]  /*16d0*/  @!P3 F2FP.SATFINITE.E5M2.F32.PACK_AB_MERGE_C R17, RZ, R16, RZ ;  /* 0x00000010ff11b23e */ /* 0x000fe200048060ff */
        /* <DEDUP_REMOVED lines=42> */
.L_x_41:
[----:B------:R-:W-:Y:S05]  /*1980*/  BSYNC B0 ;  /* 0x0000000000007941 */ /* 0x000fea0003800000 */
.L_x_40:
[----:B------:R-:W-:Y:S02]  /*1990*/  MOV R2, R0 ;  /* 0x0000000000027202 */ /* 0x000fe40000000f00 */
[----:B------:R-:W-:Y:S04]  /*19a0*/  MOV R3, R7 ;  /* 0x0000000700037202 */ /* 0x000fe80000000f00 */
[----:B------:R-:W0:Y:S02]  /*19b0*/  I2F.S64 R16, R2 ;  /* 0x0000000200107312 */ /* 0x000e240000301400 */
[----:B0-----:R-:W-:Y:S05]  /*19c0*/  FMUL R17, R16, UR9 ;  /* 0x0000000910117c20 */ /* 0x001fea0008400000 */
[----:B------:R-:W-:Y:S07]  /*19d0*/  F2FP.SATFINITE.E5M2.F32.PACK_AB_MERGE_C R17, RZ, R17, RZ ;  /* 0x00000011ff11723e */ /* 0x000fee00048060ff */
.L_x_39:
[----:B------:R-:W-:Y:S02]  /*19e0*/  ISETP.LE.AND P0, PT, RZ, UR8, PT ;  /* 0x00000008ff007c0c */ /* 0x000fe4000bf03270 */
[----:B------:R-:W-:Y:S11]  /*19f0*/  MOV R7, R15 ;  /* 0x0000000f00077202 */ /* 0x000ff60000000f00 */
[----:B------:R-:W-:Y:S05]  /*1a00*/  @!P0 BRA `(.L_x_42) ;  /* 0x0000000000748947 */ /* 0x000fea0003800000 */
[----:B------:R-:W-:Y:S01]  /*1a10*/  F2FP.SATFINITE.E5M2.F32.PACK_AB_MERGE_C R0, RZ, RZ, RZ ;  /* 0x000000ffff00723e */ /* 0x000fe200048060ff */
[----:B------:R-:W-:Y:S01]  /*1a20*/  IMAD.MOV.U32 R7, RZ, RZ, R15 ;  /* 0x000000ffff077224 */ /* 0x000fe200078e000f */
[----:B------:R-:W-:Y:S02]  /*1a30*/  LOP3.LUT R2, R17, 0xff, RZ, 0xc0, !PT ;  /* 0x000000ff11027812 */ /* 0x000fe400078ec0ff */
[----:B------:R-:W-:Y:S02]  /*1a40*/  LOP3.LUT R0, R0, 0xff, RZ, 0xc0, !PT ;  /* 0x000000ff00007812 */ /* 0x000fe400078ec0ff */
[----:B------:R-:W-:Y:S02]  /*1a50*/  F2FP.F16.E5M2.UNPACK_B R2, R2 ;  /* 0x00000002ff02723e */ /* 0x000fe400020004ff */
[----:B------:R-:W-:Y:S03]  /*1a60*/  F2FP.F16.E5M2.UNPACK_B R0, R0 ;  /* 0x00000000ff00723e */ /* 0x000fe600020004ff */
[----:B------:R-:W-:Y:S02]  /*1a70*/  HADD2.F32 R2, -RZ, R2.H0_H0 ;  /* 0x20000002ff027230 */ /* 0x000fe40000004100 */
[----:B------:R-:W-:Y:S05]  /*1a80*/  HADD2.F32 R3, -RZ, R0.H0_H0 ;  /* 0x20000000ff037230 */ /* 0x000fea0000004100 */
[----:B------:R-:W-:Y:S11]  /*1a90*/  FSETP.NEU.AND P0, PT, R2, R3, PT ;  /* 0x000000030200720b */ /* 0x000ff60003f0d000 */
[----:B------:R-:W-:Y:S02]  /*1aa0*/  @!UPT UIADD3 URZ, URZ, URZ, URZ ;  /* 0x0000003f3f3ff290 */ /* 0x000fe4000fffe03f */
[----:B------:R-:W-:Y:S05]  /*1ab0*/  @P0 BRA `(.L_x_42) ;  /* 0x0000000000480947 */ /* 0x000fea0003800000 */
[C---:B------:R-:W-:Y:S01]  /*1ac0*/  FSETP.GT.AND P2, PT, R16.reuse, RZ, PT ;  /* 0x000000ff1000720b */ /* 0x040fe20003f44000 */
[----:B------:R-:W-:Y:S11]  /*1ad0*/  IMAD.MOV.U32 R7, RZ, RZ, R15 ;  /* 0x000000ffff077224 */ /* 0x000ff600078e000f */
[----:B------:R-:W-:Y:S01]  /*1ae0*/  @!UPT UIADD3 URZ, URZ, URZ, URZ ;  /* 0x0000003f3f3ff290 */ /* 0x000fe2000fffe03f */
[C---:B------:R-:W-:Y:S01]  /*1af0*/  @!P2 FADD R3, R16.reuse, -1 ;  /* 0xbf8000001003a421 */ /* 0x040fe20000000000 */
[----:B------:R-:W-:Y:S04]  /*1b00*/  @P2 FADD R16, R16, 1 ;  /* 0x3f80000010102421 */ /* 0x000fe80000000000 */
[----:B------:R-:W-:Y:S02]  /*1b10*/  @!P2 FSETP.GEU.AND P1, PT, R14, R3, PT ;  /* 0x000000030e00a20b */ /* 0x000fe40003f2e000 */
[CC--:B------:R-:W-:Y:S02]  /*1b20*/  @P2 FSETP.GEU.AND P0, PT, R16.reuse, R9.reuse, PT ;  /* 0x000000091000220b */ /* 0x0c0fe40003f0e000 */
[----:B------:R-:W-:Y:S02]  /*1b30*/  @!P2 FSEL R17, R3, R14, !P1 ;  /* 0x0000000e0311a208 */ /* 0x000fe40004800000 */
[----:B------:R-:W-:Y:S04]  /*1b40*/  @P2 FSEL R17, R16, R9, !P0 ;  /* 0x0000000910112208 */ /* 0x000fe80004000000 */
[----:B------:R-:W-:Y:S01]  /*1b50*/  F2FP.SATFINITE.E5M2.F32.PACK_AB_MERGE_C R17, RZ, R17, RZ ;  /* 0x00000011ff11723e */ /* 0x000fe200048060ff */
[----:B------:R-:W-:Y:S05]  /*1b60*/  BRA `(.L_x_42) ;  /* 0x00000000001c7947 */ /* 0x000fea0003800000 */
.L_x_38:
[----:B------:R-:W-:Y:S01]  /*1b70*/  MOV R11, R17 ;  /* 0x00000011000b7202 */ /* 0x000fe20000000f00 */
[----:B------:R-:W-:Y:S01]  /*1b80*/  IMAD.U32 R0, RZ, RZ, UR11 ;  /* 0x0000000bff007e24 */ /* 0x000fe2000f8e00ff */
[----:B------:R-:W-:Y:S01]  /*1b90*/  MOV R7, R19 ;  /* 0x0000001300077202 */ /* 0x000fe20000000f00 */
[----:B------:R-:W-:Y:S01]  /*1ba0*/  IMAD.MOV.U32 R5, RZ, RZ, R4 ;  /* 0x000000ffff057224 */ /* 0x000fe200078e0004 */
[----:B------:R-:W-:Y:S01]  /*1bb0*/  MOV R4, R16 ;  /* 0x0000001000047202 */ /* 0x000fe20000000f00 */
[----:B------:R-:W-:Y:S01]  /*1bc0*/  IMAD.MOV.U32 R10, RZ, RZ, R18 ;  /* 0x000000ffff0a7224 */ /* 0x000fe200078e0012 */
[----:B------:R-:W-:Y:S02]  /*1bd0*/  F2FP.SATFINITE.E5M2.F32.PACK_AB_MERGE_C R17, RZ, R0, RZ ;  /* 0x00000000ff11723e */ /* 0x000fe400048060ff */
.L_x_42:
[----:B------:R-:W-:Y:S05]  /*1be0*/  BSYNC B1 ;  /* 0x0000000000017941 */ /* 0x000fea0003800000 */
.L_x_36:
[C---:B------:R-:W-:Y:S04]  /*1bf0*/  IADD3 R2, P0, R13.reuse, UR6, RZ ;  /* 0x000000060d027c10 */ /* 0x040fe8000ff1e0ff */
[----:B------:R-:W-:Y:S02]  /*1c00*/  IADD3.X R3, R12, UR7, RZ, P0, !PT ;  /* 0x000000070c037c10 */ /* 0x000fe400087fe4ff */
[----:B------:R-:W-:Y:S03]  /*1c10*/  IADD3 R13, P0, R13, UR13, RZ ;  /* 0x0000000d0d0d7c10 */ /* 0x000fe6000ff1e0ff */
[----:B------:R1:W-:Y:S02]  /*1c20*/  STG.E.U8 desc[UR16][R2.64], R17 ;  /* 0x0000001102007986 */ /* 0x0003e4000c101110 */
[----:B------:R-:W-:Y:S01]  /*1c30*/  IMAD.X R12, RZ, RZ, R12, P0 ;  /* 0x000000ffff0c7224 */ /* 0x000fe200000e060c */
[----:B------:R-:W-:Y:S04]  /*1c40*/  ISETP.GE.U32.AND P0, PT, R13, UR4, PT ;  /* 0x000000040d007c0c */ /* 0x000fe8000bf06070 */
[----:B------:R-:W-:Y:S11]  /*1c50*/  ISETP.GE.U32.AND.EX P0, PT, R12, UR5, PT, P0 ;  /* 0x000000050c007c0c */ /* 0x000ff6000bf06100 */
[----:B------:R-:W-:Y:S02]  /*1c60*/  @!UPT UIADD3 URZ, URZ, URZ, URZ ;  /* 0x0000003f3f3ff290 */ /* 0x000fe4000fffe03f */
[----:B------:R-:W-:Y:S05]  /*1c70*/  @!P0 BRA `(.L_x_43) ;  /* 0xfffffff400f48947 */ /* 0x000fea000383ffff */
[----:B------:R-:W-:Y:S05]  /*1c80*/  BSYNC B2 ;  /* 0x0000000000027941 */ /* 0x000fea0003800000 */
.L_x_35:
[----:B------:R-:W-:Y:S04]  /*1c90*/  STL.64 [R1+0x38], R10 ;  /* 0x0000380a01007387 */ /* 0x000fe80000100a00 */
[----:B------:R-:W-:Y:S04]  /*1ca0*/  STL.64 [R1+0x40], R4 ;  /* 0x0000400401007387 */ /* 0x000fe80000100a00 */
[----:B------:R-:W-:Y:S01]  /*1cb0*/  STL.64 [R1+0x30], R6 ;  /* 0x0000300601007387 */ /* 0x000fe20000100a00 */
[----:B------:R-:W-:Y:S05]  /*1cc0*/  EXIT ;  /* 0x000000000000794d */ /* 0x000fea0003800000 */
.L_x_44:
        /* <DEDUP_REMOVED lines=11> */
.L_x_703:


//--------------------- .text._ZN7cutlass9reference6device6kernel12BlockForEachINS_10bfloat16_tENS1_6detail17RandomUniformFuncIS4_EEEEvPT_mNT0_6ParamsE --------------------------
	.section	.text._ZN7cutlass9reference6device6kernel12BlockForEachINS_10bfloat16_tENS1_6detail17RandomUniformFuncIS4_EEEEvPT_mNT0_6ParamsE,"ax",@progbits
	.align	128
        .global         _ZN7cutlass9reference6device6kernel12BlockForEachINS_10bfloat16_tENS1_6detail17RandomUniformFuncIS4_EEEEvPT_mNT0_6ParamsE
        .type           _ZN7cutlass9reference6device6kernel12BlockForEachINS_10bfloat16_tENS1_6detail17RandomUniformFuncIS4_EEEEvPT_mNT0_6ParamsE,@function
        .size           _ZN7cutlass9reference6device6kernel12BlockForEachINS_10bfloat16_tENS1_6detail17RandomUniformFuncIS4_EEEEvPT_mNT0_6ParamsE,(.L_x_704 - _ZN7cutlass9reference6device6kernel12BlockForEachINS_10bfloat16_tENS1_6detail17RandomUniformFuncIS4_EEEEvPT_mNT0_6ParamsE)
        .other          _ZN7cutlass9reference6device6kernel12BlockForEachINS_10bfloat16_tENS1_6detail17RandomUniformFuncIS4_EEEEvPT_mNT0_6ParamsE,@"STO_CUDA_ENTRY STV_DEFAULT"
_ZN7cutlass9reference6device6kernel12BlockForEachINS_10bfloat16_tENS1_6detail17RandomUniformFuncIS4_EEEEvPT_mNT0_6ParamsE:
.text._ZN7cutlass9reference6device6kernel12BlockForEachINS_10bfloat16_tENS1_6detail17RandomUniformFuncIS4_EEEEvPT_mNT0_6ParamsE:
        /* <DEDUP_REMOVED lines=47> */
.L_x_52:
[----:B------:R-:W-:Y:S01]  /*02f0*/  LOP3.LUT P0, RZ, R11, 0x3, RZ, 0xc0, !PT ;  /* 0x000000030bff7812 */ /* 0x000fe2000780c0ff */
[----:B------:R-:W-:-:S12]  /*0300*/  BSSY B0, `(.L_x_47) ;  /* 0x00000f2000007945 */ /* 0x000fd80003800000 */
[----:B0-----:R-:W-:Y:S05]  /*0310*/  @!P0 BRA `(.L_x_48) ;  /* 0x0000000c00c08947 */ /* 0x001fea0003800000 */
[----:B------:R-:W-:Y:S02]  /*0320*/  HFMA2.MMA R19, -RZ, RZ, 0, 0 ;  /* 0x00000000ff137435 */ /* 0x000fe400000001ff */
.L_x_51:
[----:B------:R-:W-:Y:S01]  /*0330*/  IMAD.MOV.U32 R20, RZ, RZ, RZ ;  /* 0x000000ffff147224 */ /* 0x000fe200078e00ff */
[----:B0-----:R-:W-:Y:S02]  /*0340*/  CS2R R2, SRZ ;  /* 0x0000000000027805 */ /* 0x001fe4000001ff00 */
[----:B------:R-:W-:Y:S01]  /*0350*/  CS2R R4, SRZ ;  /* 0x0000000000047805 */ /* 0x000fe2000001ff00 */
[----:B------:R-:W-:-:S07]  /*0360*/  IMAD.MOV.U32 R7, RZ, RZ, RZ ;  /* 0x000000ffff077224 */ /* 0x000fce00078e00ff */
.L_x_50:
        /* <DEDUP_REMOVED lines=8> */
.L_x_49:
        /* <DEDUP_REMOVED lines=227> */
.L_x_48:
[----:B------:R-:W-:Y:S05]  /*1220*/  BSYNC B0 ;  /* 0x0000000000007941 */ /* 0x000fea0003800000 */
.L_x_47:
[--C-:B------:R-:W-:Y:S01]  /*1230*/  SHF.R.U64 R11, R11, 0x2, R8.reuse ;  /* 0x000000020b0b7819 */ /* 0x100fe20000001208 */
[----:B------:R-:W-:Y:S01]  /*1240*/  VIADD R21, R21, 0x1 ;  /* 0x0000000115157836 */ /* 0x000fe20000000000 */
[----:B------:R-:W-:Y:S02]  /*1250*/  SHF.R.U32.HI R8, RZ, 0x2, R8 ;  /* 0x00000002ff087819 */ /* 0x000fe40000011608 */
[----:B------:R-:W-:-:S04]  /*1260*/  ISETP.NE.U32.AND P0, PT, R11, RZ, PT ;  /* 0x000000ff0b00720c */ /* 0x000fc80003f05070 */
[----:B------:R-:W-:-:S13]  /*1270*/  ISETP.NE.AND.EX P0, PT, R8, RZ, PT, P0 ;  /* 0x000000ff0800720c */ /* 0x000fda0003f05300 */
[----:B------:R-:W-:Y:S05]  /*1280*/  @!P0 BRA `(.L_x_46) ;  /* 0x0000000000048947 */ /* 0x000fea0003800000 */
[----:B------:R-:W-:Y:S05]  /*1290*/  BRA `(.L_x_52) ;  /* 0xfffffff000147947 */ /* 0x000fea000383ffff */
.L_x_46:
[----:B------:R-:W-:Y:S05]  /*12a0*/  BSYNC B1 ;  /* 0x0000000000017941 */ /* 0x000fea0003800000 */
.L_x_45:
        /* <DEDUP_REMOVED lines=30> */
.L_x_61:
        /* <DEDUP_REMOVED lines=25> */
.L_x_55:
        /* <DEDUP_REMOVED lines=12> */
[----:B------:R-:W-:Y:S01]  /*16e0*/  @!P3 F2FP.BF16.F32.PACK_AB R7, RZ, R16 ;  /* 0x00000010ff07b23e */ /* 0x000fe200000010ff */
        /* <DEDUP_REMOVED lines=42> */
.L_x_59:
[----:B------:R-:W-:Y:S05]  /*1990*/  BSYNC B0 ;  /* 0x0000000000007941 */ /* 0x000fea0003800000 */
.L_x_58:
[----:B------:R-:W-:Y:S02]  /*19a0*/  MOV R16, R0 ;  /* 0x0000000000107202 */ /* 0x000fe40000000f00 */
[----:B------:R-:W-:Y:S04]  /*19b0*/  MOV R17, R7 ;  /* 0x0000000700117202 */ /* 0x000fe80000000f00 */
[----:B------:R-:W0:Y:S02]  /*19c0*/  I2F.S64 R16, R16 ;  /* 0x0000001000107312 */ /* 0x000e240000301400 */
[----:B0-----:R-:W-:Y:S05]  /*19d0*/  FMUL R7, R16, UR9 ;  /* 0x0000000910077c20 */ /* 0x001fea0008400000 */
[----:B------:R-:W-:Y:S07]  /*19e0*/  F2FP.BF16.F32.PACK_AB R7, RZ, R7 ;  /* 0x00000007ff07723e */ /* 0x000fee00000010ff */
.L_x_57:
[----:B------:R-:W-:Y:S05]  /*19f0*/  HSETP2.BF16_V2.NEU.AND P0, PT, R7.H0_H0, RZ.H0_H0, PT ;  /* 0x200000ff07007234 */ /* 0x000fea0003f0d802 */
        /* <DEDUP_REMOVED lines=11> */
[----:B------:R-:W-:Y:S01]  /*1ab0*/  F2FP.BF16.F32.PACK_AB R7, RZ, R7 ;  /* 0x00000007ff07723e */ /* 0x000fe200000010ff */
[----:B------:R-:W-:Y:S05]  /*1ac0*/  BRA `(.L_x_60) ;  /* 0x0000000000187947 */ /* 0x000fea0003800000 */
.L_x_56:
[----:B------:R-:W-:Y:S01]  /*1ad0*/  MOV R11, R18 ;  /* 0x00000012000b7202 */ /* 0x000fe20000000f00 */
[----:B------:R-:W-:Y:S01]  /*1ae0*/  IMAD.MOV.U32 R5, RZ, RZ, R4 ;  /* 0x000000ffff057224 */ /* 0x000fe200078e0004 */
[----:B------:R-:W-:Y:S01]  /*1af0*/  MOV R15, R16 ;  /* 0x00000010000f7202 */ /* 0x000fe20000000f00 */
[----:B------:R-:W-:Y:S01]  /*1b00*/  IMAD.MOV.U32 R7, RZ, RZ, 0x7fff ;  /* 0x00007fffff077424 */ /* 0x000fe200078e00ff */
[----:B------:R-:W-:Y:S01]  /*1b10*/  MOV R4, R19 ;  /* 0x0000001300047202 */ /* 0x000fe20000000f00 */
[----:B------:R-:W-:Y:S02]  /*1b20*/  IMAD.MOV.U32 R10, RZ, RZ, R17 ;  /* 0x000000ffff0a7224 */ /* 0x000fe400078e0011 */
.L_x_60:
[----:B------:R-:W-:Y:S05]  /*1b30*/  BSYNC B1 ;  /* 0x0000000000017941 */ /* 0x000fea0003800000 */
.L_x_54:
        /* <DEDUP_REMOVED lines=15> */
.L_x_53:
[----:B------:R-:W-:Y:S01]  /*1c30*/  MOV R14, R6 ;  /* 0x00000006000e7202 */ /* 0x000fe20000000f00 */
[----:B------:R-:W-:Y:S04]  /*1c40*/  STL.64 [R1+0x38], R10 ;  /* 0x0000380a01007387 */ /* 0x000fe80000100a00 */
[----:B------:R-:W-:Y:S04]  /*1c50*/  STL.64 [R1+0x40], R4 ;  /* 0x0000400401007387 */ /* 0x000fe80000100a00 */
[----:B------:R-:W-:Y:S01]  /*1c60*/  STL.64 [R1+0x30], R14 ;  /* 0x0000300e01007387 */ /* 0x000fe20000100a00 */
[----:B------:R-:W-:Y:S05]  /*1c70*/  EXIT ;  /* 0x000000000000794d */ /* 0x000fea0003800000 */
.L_x_62:
        /* <DEDUP_REMOVED lines=16> */
.L_x_704:


//--------------------- .text._ZN7cutlass13device_kernelINS_4gemm6kernel13GemmUniversalINS1_17GroupProblemShapeIN4cute5tupleIJiiiEEEEENS1_10collective13CollectiveMmaINS1_49MainloopSm90ArrayTmaGmmaWarpSpecializedMixedInputILi19ENS6_IJNS5_1CILi1EEESD_SD_EEENS1_43KernelPtrArrayTmaWarpSpecializedCooperativeEEENS6_IJNSC_ILi128EEENSC_ILi16EEENSC_ILi64EEEEEENS6_IJNS_12float_e5m2_tENS_10bfloat16_tEEEEPNS6_IJlSD_NSC_ILi0EEEEEESM_SQ_NS5_8TiledMMAINS5_8MMA_AtomIJNS5_4SM904GMMA27MMA_64x16x16_F32BF16BF16_RSILNSU_5MajorE0ELSW_0ELNSU_7ScaleInE1ELSX_1EEEEEENS5_6LayoutINS6_IJNSC_ILi2EEESD_SD_EEENS6_IJSD_SO_SO_EEEEENS6_IJNS5_10UnderscoreES15_S15_EEEEENS5_13SM90_TMA_LOADENS5_14ComposedLayoutINS5_7SwizzleILi2ELi4ELi3EEENS5_18smem_ptr_flag_bitsILi8EEENS10_INS6_IJNSC_ILi8EEESJ_EEENS6_IJSJ_SD_EEEEEEENS5_9Copy_AtomIJNS5_39AutoVectorizingCopyWithAssumedAlignmentILi128EEESL_EEENS5_8identityES18_NS19_INS1A_ILi3ELi4ELi3EEENS1C_ILi16EEES1H_EEvS1N_EENS_8epilogue10collective18CollectiveEpilogueINS1S_30Sm90PtrArrayTmaWarpSpecializedILi2ELi1ELi8ELb1ELb0ELi2EEEJSK_NS6_IJSH_SI_EEENS_6half_tEPNS6_IJSD_lSO_EEES1Y_S20_NS1S_6fusion15FusionCallbacksIS1W_NS21_17LinearCombinationIS1Y_fS1Y_fLNS_15FloatRoundStyleE2EEESK_S1X_JEEES18_NS19_IS1O_S1P_NS10_INS6_IJSJ_S1E_EEENS6_IJSD_SJ_EEEEEEENS5_17SM75_U16x8_LDSM_TENS5_14SM90_TMA_STOREES2A_NS5_17SM90_U16x8_STSM_TENS1J_IJNS5_17SM90_U32x4_STSM_NES1Y_EEEvEEEvvEEEEvNT_6ParamsE --------------------------
	.section	.text._ZN7cutlass13device_kernelINS_4gemm6kernel13GemmUniversalINS1_17GroupProblemShapeIN4cute5tupleIJiiiEEEEENS1_10collective13CollectiveMmaINS1_49MainloopSm90ArrayTmaGmmaWarpSpecializedMixedInputILi19ENS6_IJNS5_1CILi1EEESD_SD_EEENS1_43KernelPtrArrayTmaWarpSpecializedCooperativeEEENS6_IJNSC_ILi128EEENSC_ILi16EEENSC_ILi64EEEEEENS6_IJNS_12float_e5m2_tENS_10bfloat16_tEEEEPNS6_IJlSD_NSC_ILi0EEEEEESM_SQ_NS5_8TiledMMAINS5_8MMA_AtomIJNS5_4SM904GMMA27MMA_64x16x16_F32BF16BF16_RSILNSU_5MajorE0ELSW_0ELNSU_7ScaleInE1ELSX_1EEEEEENS5_6LayoutINS6_IJNSC_ILi2EEESD_SD_EEENS6_IJSD_SO_SO_EEEEENS6_IJNS5_10UnderscoreES15_S15_EEEEENS5_13SM90_TMA_LOADENS5_14ComposedLayoutINS5_7SwizzleILi2ELi4ELi3EEENS5_18smem_ptr_flag_bitsILi8EEENS10_INS6_IJNSC_ILi8EEESJ_EEENS6_IJSJ_SD_EEEEEEENS5_9Copy_AtomIJNS5_39AutoVectorizingCopyWithAssumedAlignmentILi128EEESL_EEENS5_8identityES18_NS19_INS1A_ILi3ELi4ELi3EEENS1C_ILi16EEES1H_EEvS1N_EENS_8epilogue10collective18CollectiveEpilogueINS1S_30Sm90PtrArrayTmaWarpSpecializedILi2ELi1ELi8ELb1ELb0ELi2EEEJSK_NS6_IJSH_SI_EEENS_6half_tEPNS6_IJSD_lSO_EEES1Y_S20_NS1S_6fusion15FusionCallbacksIS1W_NS21_17LinearCombinationIS1Y_fS1Y_fLNS_15FloatRoundStyleE2EEESK_S1X_JEEES18_NS19_IS1O_S1P_NS10_INS6_IJSJ_S1E_EEENS6_IJSD_SJ_EEEEEEENS5_17SM75_U16x8_LDSM_TENS5_14SM90_TMA_STOREES2A_NS5_17SM90_U16x8_STSM_TENS1J_IJNS5_17SM90_U32x4_STSM_NES1Y_EEEvEEEvvEEEEvNT_6ParamsE,"ax",@progbits
	.align	128
.text._ZN7cutlass13device_kernelINS_4gemm6kernel13GemmUniversalINS1_17GroupProblemShapeIN4cute5tupleIJiiiEEEEENS1_10collective13CollectiveMmaINS1_49MainloopSm90ArrayTmaGmmaWarpSpecializedMixedInputILi19ENS6_IJNS5_1CILi1EEESD_SD_EEENS1_43KernelPtrArrayTmaWarpSpecializedCooperativeEEENS6_IJNSC_ILi128EEENSC_ILi16EEENSC_ILi64EEEEEENS6_IJNS_12float_e5m2_tENS_10bfloat16_tEEEEPNS6_IJlSD_NSC_ILi0EEEEEESM_SQ_NS5_8TiledMMAINS5_8MMA_AtomIJNS5_4SM904GMMA27MMA_64x16x16_F32BF16BF16_RSILNSU_5MajorE0ELSW_0ELNSU_7ScaleInE1ELSX_1EEEEEENS5_6LayoutINS6_IJNSC_ILi2EEESD_SD_EEENS6_IJSD_SO_SO_EEEEENS6_IJNS5_10UnderscoreES15_S15_EEEEENS5_13SM90_TMA_LOADENS5_14ComposedLayoutINS5_7SwizzleILi2ELi4ELi3EEENS5_18smem_ptr_flag_bitsILi8EEENS10_INS6_IJNSC_ILi8EEESJ_EEENS6_IJSJ_SD_EEEEEEENS5_9Copy_AtomIJNS5_39AutoVectorizingCopyWithAssumedAlignmentILi128EEESL_EEENS5_8identityES18_NS19_INS1A_ILi3ELi4ELi3EEENS1C_ILi16EEES1H_EEvS1N_EENS_8epilogue10collective18CollectiveEpilogueINS1S_30Sm90PtrArrayTmaWarpSpecializedILi2ELi1ELi8ELb1ELb0ELi2EEEJSK_NS6_IJSH_SI_EEENS_6half_tEPNS6_IJSD_lSO_EEES1Y_S20_NS1S_6fusion15FusionCallbacksIS1W_NS21_17LinearCombinationIS1Y_fS1Y_fLNS_15FloatRoundStyleE2EEESK_S1X_JEEES18_NS19_IS1O_S1P_NS10_INS6_IJSJ_S1E_EEENS6_IJSD_SJ_EEEEEEENS5_17SM75_U16x8_LDSM_TENS5_14SM90_TMA_STOREES2A_NS5_17SM90_U16x8_STSM_TENS1J_IJNS5_17SM90_U32x4_STSM_NES1Y_EEEvEEEvvEEEEvNT_6ParamsE:
        .type           _ZN7cutlass13device_kernelINS_4gemm6kernel13GemmUniversalINS1_17GroupProblemShapeIN4cute5tupleIJiiiEEEEENS1_10collective13CollectiveMmaINS1_49MainloopSm90ArrayTmaGmmaWarpSpecializedMixedInputILi19ENS6_IJNS5_1CILi1EEESD_SD_EEENS1_43KernelPtrArrayTmaWarpSpecializedCooperativeEEENS6_IJNSC_ILi128EEENSC_ILi16EEENSC_ILi64EEEEEENS6_IJNS_12float_e5m2_tENS_10bfloat16_tEEEEPNS6_IJlSD_NSC_ILi0EEEEEESM_SQ_NS5_8TiledMMAINS5_8MMA_AtomIJNS5_4SM904GMMA27MMA_64x16x16_F32BF16BF16_RSILNSU_5MajorE0ELSW_0ELNSU_7ScaleInE1ELSX_1EEEEEENS5_6LayoutINS6_IJNSC_ILi2EEESD_SD_EEENS6_IJSD_SO_SO_EEEEENS6_IJNS5_10UnderscoreES15_S15_EEEEENS5_13SM90_TMA_LOADENS5_14ComposedLayoutINS5_7SwizzleILi2ELi4ELi3EEENS5_18smem_ptr_flag_bitsILi8EEENS10_INS6_IJNSC_ILi8EEESJ_EEENS6_IJSJ_SD_EEEEEEENS5_9Copy_AtomIJNS5_39AutoVectorizingCopyWithAssumedAlignmentILi128EEESL_EEENS5_8identityES18_NS19_INS1A_ILi3ELi4ELi3EEENS1C_ILi16EEES1H_EEvS1N_EENS_8epilogue10collective18CollectiveEpilogueINS1S_30Sm90PtrArrayTmaWarpSpecializedILi2ELi1ELi8ELb1ELb0ELi2EEEJSK_NS6_IJSH_SI_EEENS_6half_tEPNS6_IJSD_lSO_EEES1Y_S20_NS1S_6fusion15FusionCallbacksIS1W_NS21_17LinearCombinationIS1Y_fS1Y_fLNS_15FloatRoundStyleE2EEESK_S1X_JEEES18_NS19_IS1O_S1P_NS10_INS6_IJSJ_S1E_EEENS6_IJSD_SJ_EEEEEEENS5_17SM75_U16x8_LDSM_TENS5_14SM90_TMA_STOREES2A_NS5_17SM90_U16x8_STSM_TENS1J_IJNS5_17SM90_U32x4_STSM_NES1Y_EEEvEEEvvEEEEvNT_6ParamsE,@function
        .size           _ZN7cutlass13device_kernelINS_4gemm6kernel13GemmUniversalINS1_17GroupProblemShapeIN4cute5tupleIJiiiEEEEENS1_10collective13CollectiveMmaINS1_49MainloopSm90ArrayTmaGmmaWarpSpecializedMixedInputILi19ENS6_IJNS5_1CILi1EEESD_SD_EEENS1_43KernelPtrArrayTmaWarpSpecializedCooperativeEEENS6_IJNSC_ILi128EEENSC_ILi16EEENSC_ILi64EEEEEENS6_IJNS_12float_e5m2_tENS_10bfloat16_tEEEEPNS6_IJlSD_NSC_ILi0EEEEEESM_SQ_NS5_8TiledMMAINS5_8MMA_AtomIJNS5_4SM904GMMA27MMA_64x16x16_F32BF16BF16_RSILNSU_5MajorE0ELSW_0ELNSU_7ScaleInE1ELSX_1EEEEEENS5_6LayoutINS6_IJNSC_ILi2EEESD_SD_EEENS6_IJSD_SO_SO_EEEEENS6_IJNS5_10UnderscoreES15_S15_EEEEENS5_13SM90_TMA_LOADENS5_14ComposedLayoutINS5_7SwizzleILi2ELi4ELi3EEENS5_18smem_ptr_flag_bitsILi8EEENS10_INS6_IJNSC_ILi8EEESJ_EEENS6_IJSJ_SD_EEEEEEENS5_9Copy_AtomIJNS5_39AutoVectorizingCopyWithAssumedAlignmentILi128EEESL_EEENS5_8identityES18_NS19_INS1A_ILi3ELi4ELi3EEENS1C_ILi16EEES1H_EEvS1N_EENS_8epilogue10collective18CollectiveEpilogueINS1S_30Sm90PtrArrayTmaWarpSpecializedILi2ELi1ELi8ELb1ELb0ELi2EEEJSK_NS6_IJSH_SI_EEENS_6half_tEPNS6_IJSD_lSO_EEES1Y_S20_NS1S_6fusion15FusionCallbacksIS1W_NS21_17LinearCombinationIS1Y_fS1Y_fLNS_15FloatRoundStyleE2EEESK_S1X_JEEES18_NS19_IS1O_S1P_NS10_INS6_IJSJ_S1E_EEENS6_IJSD_SJ_EEEEEEENS5_17SM75_U16x8_LDSM_TENS5_14SM90_TMA_STOREES2A_NS5_17SM90_U16x8_STSM_TENS1J_IJNS5_17SM90_U32x4_STSM_NES1Y_EEEvEEEvvEEEEvNT_6ParamsE,(.L_x_696 - _ZN7cutlass13device_kernelINS_4gemm6kernel13GemmUniversalINS1_17GroupProblemShapeIN4cute5tupleIJiiiEEEEENS1_10collective13CollectiveMmaINS1_49MainloopSm90ArrayTmaGmmaWarpSpecializedMixedInputILi19ENS6_IJNS5_1CILi1EEESD_SD_EEENS1_43KernelPtrArrayTmaWarpSpecializedCooperativeEEENS6_IJNSC_ILi128EEENSC_ILi16EEENSC_ILi64EEEEEENS6_IJNS_12float_e5m2_tENS_10bfloat16_tEEEEPNS6_IJlSD_NSC_ILi0EEEEEESM_SQ_NS5_8TiledMMAINS5_8MMA_AtomIJNS5_4SM904GMMA27MMA_64x16x16_F32BF16BF16_RSILNSU_5MajorE0ELSW_0ELNSU_7ScaleInE1ELSX_1EEEEEENS5_6LayoutINS6_IJNSC_ILi2EEESD_SD_EEENS6_IJSD_SO_SO_EEEEENS6_IJNS5_10UnderscoreES15_S15_EEEEENS5_13SM90_TMA_LOADENS5_14ComposedLayoutINS5_7SwizzleILi2ELi4ELi3EEENS5_18smem_ptr_flag_bitsILi8EEENS10_INS6_IJNSC_ILi8EEESJ_EEENS6_IJSJ_SD_EEEEEEENS5_9Copy_AtomIJNS5_39AutoVectorizingCopyWithAssumedAlignmentILi128EEESL_EEENS5_8identityES18_NS19_INS1A_ILi3ELi4ELi3EEENS1C_ILi16EEES1H_EEvS1N_EENS_8epilogue10collective18CollectiveEpilogueINS1S_30Sm90PtrArrayTmaWarpSpecializedILi2ELi1ELi8ELb1ELb0ELi2EEEJSK_NS6_IJSH_SI_EEENS_6half_tEPNS6_IJSD_lSO_EEES1Y_S20_NS1S_6fusion15FusionCallbacksIS1W_NS21_17LinearCombinationIS1Y_fS1Y_fLNS_15FloatRoundStyleE2EEESK_S1X_JEEES18_NS19_IS1O_S1P_NS10_INS6_IJSJ_S1E_EEENS6_IJSD_SJ_EEEEEEENS5_17SM75_U16x8_LDSM_TENS5_14SM90_TMA_STOREES2A_NS5_17SM90_U16x8_STSM_TENS1J_IJNS5_17SM90_U32x4_STSM_NES1Y_EEEvEEEvvEEEEvNT_6ParamsE)
        .other          _ZN7cutlass13device_kernelINS_4gemm6kernel13GemmUniversalINS1_17GroupProblemShapeIN4cute5tupleIJiiiEEEEENS1_10collective13CollectiveMmaINS1_49MainloopSm90ArrayTmaGmmaWarpSpecializedMixedInputILi19ENS6_IJNS5_1CILi1EEESD_SD_EEENS1_43KernelPtrArrayTmaWarpSpecializedCooperativeEEENS6_IJNSC_ILi128EEENSC_ILi16EEENSC_ILi64EEEEEENS6_IJNS_12float_e5m2_tENS_10bfloat16_tEEEEPNS6_IJlSD_NSC_ILi0EEEEEESM_SQ_NS5_8TiledMMAINS5_8MMA_AtomIJNS5_4SM904GMMA27MMA_64x16x16_F32BF16BF16_RSILNSU_5MajorE0ELSW_0ELNSU_7ScaleInE1ELSX_1EEEEEENS5_6LayoutINS6_IJNSC_ILi2EEESD_SD_EEENS6_IJSD_SO_SO_EEEEENS6_IJNS5_10UnderscoreES15_S15_EEEEENS5_13SM90_TMA_LOADENS5_14ComposedLayoutINS5_7SwizzleILi2ELi4ELi3EEENS5_18smem_ptr_flag_bitsILi8EEENS10_INS6_IJNSC_ILi8EEESJ_EEENS6_IJSJ_SD_EEEEEEENS5_9Copy_AtomIJNS5_39AutoVectorizingCopyWithAssumedAlignmentILi128EEESL_EEENS5_8identityES18_NS19_INS1A_ILi3ELi4ELi3EEENS1C_ILi16EEES1H_EEvS1N_EENS_8epilogue10collective18CollectiveEpilogueINS1S_30Sm90PtrArrayTmaWarpSpecializedILi2ELi1ELi8ELb1ELb0ELi2EEEJSK_NS6_IJSH_SI_EEENS_6half_tEPNS6_IJSD_lSO_EEES1Y_S20_NS1S_6fusion15FusionCallbacksIS1W_NS21_17LinearCombinationIS1Y_fS1Y_fLNS_15FloatRoundStyleE2EEESK_S1X_JEEES18_NS19_IS1O_S1P_NS10_INS6_IJSJ_S1E_EEENS6_IJSD_SJ_EEEEEEENS5_17SM75_U16x8_LDSM_TENS5_14SM90_TMA_STOREES2A_NS5_17SM90_U16x8_STSM_TENS1J_IJNS5_17SM90_U32x4_STSM_NES1Y_EEEvEEEvvEEEEvNT_6ParamsE,@"STO_CUDA_ENTRY STV_DEFAULT"
_ZN7cutlass13device_kernelINS_4gemm6kernel13GemmUniversalINS1_17GroupProblemShapeIN4cute5tupleIJiiiEEEEENS1_10collective13CollectiveMmaINS1_49MainloopSm90ArrayTmaGmmaWarpSpecializedMixedInputILi19ENS6_IJNS5_1CILi1EEESD_SD_EEENS1_43KernelPtrArrayTmaWarpSpecializedCooperativeEEENS6_IJNSC_ILi128EEENSC_ILi16EEENSC_ILi64EEEEEENS6_IJNS_12float_e5m2_tENS_10bfloat16_tEEEEPNS6_IJlSD_NSC_ILi0EEEEEESM_SQ_NS5_8TiledMMAINS5_8MMA_AtomIJNS5_4SM904GMMA27MMA_64x16x16_F32BF16BF16_RSILNSU_5MajorE0ELSW_0ELNSU_7ScaleInE1ELSX_1EEEEEENS5_6LayoutINS6_IJNSC_ILi2EEESD_SD_EEENS6_IJSD_SO_SO_EEEEENS6_IJNS5_10UnderscoreES15_S15_EEEEENS5_13SM90_TMA_LOADENS5_14ComposedLayoutINS5_7SwizzleILi2ELi4ELi3EEENS5_18smem_ptr_flag_bitsILi8EEENS10_INS6_IJNSC_ILi8EEESJ_EEENS6_IJSJ_SD_EEEEEEENS5_9Copy_AtomIJNS5_39AutoVectorizingCopyWithAssumedAlignmentILi128EEESL_EEENS5_8identityES18_NS19_INS1A_ILi3ELi4ELi3EEENS1C_ILi16EEES1H_EEvS1N_EENS_8epilogue10collective18CollectiveEpilogueINS1S_30Sm90PtrArrayTmaWarpSpecializedILi2ELi1ELi8ELb1ELb0ELi2EEEJSK_NS6_IJSH_SI_EEENS_6half_tEPNS6_IJSD_lSO_EEES1Y_S20_NS1S_6fusion15FusionCallbacksIS1W_NS21_17LinearCombinationIS1Y_fS1Y_fLNS_15FloatRoundStyleE2EEESK_S1X_JEEES18_NS19_IS1O_S1P_NS10_INS6_IJSJ_S1E_EEENS6_IJSD_SJ_EEEEEEENS5_17SM75_U16x8_LDSM_TENS5_14SM90_TMA_STOREES2A_NS5_17SM90_U16x8_STSM_TENS1J_IJNS5_17SM90_U32x4_STSM_NES1Y_EEEvEEEvvEEEEvNT_6ParamsE:
[----:B------:R-:W1:Y:S08]  /*0000*/  LDC R1, c[0x0][0x28] ;  /* 0x00000a00ff017b82 */ /* 0x000e700000000800 */
[----:B------:R-:W2:Y:S01]  /*0010*/  LDC.64 R6, c[0x0][0xb98] ;  /* 0x0002e600ff067b82 */ /* 0x000ea20000000a00 */
[----:B------:R-:W-:Y:S01]  /*0020*/  ULDC.64 UR56, c[0x0][0x208] ;  /* 0x0000820000387ab9 */ /* 0x000fe20000000a00 */
[----:B------:R-:W3:Y:S01]  /*0030*/  S2R R2, SR_TID.X ;  /* 0x0000000000027919 */ /* 0x000ee20000002100 */
[----:B------:R-:W-:Y:S01]  /*0040*/  ULDC UR10, c[0x0][0xb90] ;  /* 0x0002e400000a7ab9 */ /* 0x000fe20000000800 */
[----:B------:R-:W-:Y:S01]  /*0050*/  ULDC.64 UR18, c[0x0][0xb50] ;  /* 0x0002d40000127ab9 */ /* 0x000fe20000000a00 */
[----:B------:R-:W-:Y:S01]  /*0060*/  ULDC.64 UR20, c[0x0][0xb48] ;  /* 0x0002d20000147ab9 */ /* 0x000fe20000000a00 */
[----:B------:R-:W-:Y:S01]  /*0070*/  ULDC UR7, c[0x0][0xb88] ;  /* 0x0002e20000077ab9 */ /* 0x000fe20000000800 */
[----:B------:R-:W-:Y:S01]  /*0080*/  CS2R R8, SRZ ;  /* 0x0000000000087805 */ /* 0x000fe2000001ff00 */
[----:B------:R-:W-:Y:S01]  /*0090*/  S2UR UR6, SR_CTAID.Y ;  /* 0x00000000000679c3 */ /* 0x000fe20000002600 */
[----:B------:R-:W-:Y:S01]  /*00a0*/  ULDC.64 UR26, c[0x0][0xb68] ;  /* 0x0002da00001a7ab9 */ /* 0x000fe20000000a00 */
[----:B------:R-:W-:Y:S01]  /*00b0*/  ULDC.64 UR24, c[0x0][0xb60] ;  /* 0x0002d80000187ab9 */ /* 0x000fe20000000a00 */
[----:B--2---:R-:W2:Y:S04]  /*00c0*/  LDG.E R3, desc[UR56][R6.64] ;  /* 0x0000003806037981 */ /* 0x004ea8000c1e1900 */
[----:B------:R-:W4:Y:S01]  /*00d0*/  LDG.E R0, desc[UR56][R6.64+0x4] ;  /* 0x0000043806007981 */ /* 0x000f22000c1e1900 */
[----:B---3--:R-:W-:-:S04]  /*00e0*/  LOP3.LUT R37, R2, 0x1f, RZ, 0xc0, !PT ;  /* 0x0000001f02257812 */ /* 0x008fc800078ec0ff */
[----:B------:R-:W-:Y:S01]  /*00f0*/  ISETP.GE.AND P0, PT, R37, UR10, PT ;  /* 0x0000000a25007c0c */ /* 0x000fe2000bf06270 */
[----:B------:R-:W3:Y:S01]  /*0100*/  S2UR UR4, SR_CTAID.X ;  /* 0x00000000000479c3 */ /* 0x000ee20000002500 */
[----:B------:R-:W-:-:S04]  /*0110*/  UISETP.NE.U32.AND UP0, UPT, UR18, URZ, UPT ;  /* 0x0000003f1200728c */ /* 0x000fc8000bf05070 */
[----:B------:R-:W-:-:S07]  /*0120*/  UISETP.NE.AND.EX UP0, UPT, UR19, URZ, UPT, UP0 ;  /* 0x0000003f1300728c */ /* 0x000fce000bf05300 */
[----:B------:R-:W1:Y:S01]  /*0130*/  @!P0 LDC.64 R4, c[0x0][0xb98] ;  /* 0x0002e600ff048b82 */ /* 0x000e620000000a00 */
[----:B------:R-:W-:-:S03]  /*0140*/  UISETP.NE.AND UP2, UPT, UR7, 0x1, UPT ;  /* 0x000000010700788c */ /* 0x000fc6000bf45270 */
[----:B------:R-:W-:-:S08]  /*0150*/  @UP0 ULDC UR7, c[0x0][0xb5c] ;  /* 0x0002d70000070ab9 */ /* 0x000fd00000000800 */
[----:B------:R-:W-:Y:S01]  /*0160*/  @UP2 ULDC UR12, c[0x0][0x10] ;  /* 0x00000400000c2ab9 */ /* 0x000fe20000000800 */
[----:B------:R-:W-:Y:S01]  /*0170*/  @UP2 UMOV UR9, URZ ;  /* 0x0000003f00092c82 */ /* 0x000fe20008000000 */
[----:B------:R-:W-:Y:S01]  /*0180*/  @!UP2 ULDC UR16, c[0x0][0xc] ;  /* 0x000003000010aab9 */ /* 0x000fe20000000800 */
[----:B-1----:R-:W-:-:S05]  /*0190*/  @!P0 IMAD.WIDE.U32 R4, R37, 0xc, R4 ;  /* 0x0000000c25048825 */ /* 0x002fca00078e0004 */
[----:B------:R1:W5:Y:S04]  /*01a0*/  @!P0 LDG.E R8, desc[UR56][R4.64] ;  /* 0x0000003804088981 */ /* 0x000368000c1e1900 */
[----:B------:R1:W5:Y:S01]  /*01b0*/  @!P0 LDG.E R9, desc[UR56][R4.64+0x4] ;  /* 0x0000043804098981 */ /* 0x000362000c1e1900 */
[----:B------:R-:W-:-:S04]  /*01c0*/  ISETP.NE.U32.AND P0, PT, RZ, UR26, PT ;  /* 0x0000001aff007c0c */ /* 0x000fc8000bf05070 */
[----:B------:R-:W-:Y:S02]  /*01d0*/  ISETP.NE.AND.EX P0, PT, RZ, UR27, PT, P0 ;  /* 0x0000001bff007c0c */ /* 0x000fe4000bf05300 */
[----:B--2---:R-:W-:-:S13]  /*01e0*/  R2UR UR5, R3 ;  /* 0x00000000030572ca */ /* 0x004fda00000e0000 */
[----:B------:R-:W-:-:S04]  /*01f0*/  UIADD3 UR23, UP1, UR5, UR20, URZ ;  /* 0x0000001405177290 */ /* 0x000fc8000ff3e03f */
[----:B------:R-:W-:Y:S02]  /*0200*/  ULEA.HI.X.SX32 UR5, UR5, UR21, 0x1, UP1 ;  /* 0x0000001505057291 */ /* 0x000fe400088f0e3f */
[----:B------:R-:W-:-:S04]  /*0210*/  UIADD3 UR23, UP1, UR23, -0x1, URZ ;  /* 0xffffffff17177890 */ /* 0x000fc8000ff3e03f */
[----:B------:R-:W-:Y:S02]  /*0220*/  UIADD3.X UR28, UR5, -0x1, URZ, UP1, !UPT ;  /* 0xffffffff051c7890 */ /* 0x000fe40008ffe43f */
[----:B------:R-:W-:-:S03]  /*0230*/  @UP0 UIADD3 UR5, UP1, UR23, UR7, URZ ;  /* 0x0000000717050290 */ /* 0x000fc6000ff3e03f */
[----:B------:R-:W-:Y:S01]  /*0240*/  @UP2 UMOV UR7, URZ ;  /* 0x0000003f00072c82 */ /* 0x000fe20008000000 */
[----:B------:R-:W-:Y:S02]  /*0250*/  @UP0 UIADD3.X UR22, URZ, UR28, URZ, UP1, !UPT ;  /* 0x0000001c3f160290 */ /* 0x000fe40008ffe43f */
[----:B---3--:R-:W-:Y:S01]  /*0260*/  @UP2 UIMAD.WIDE.U32 UR12, UR4, UR12, UR6 ;  /* 0x0000000c040c22a5 */ /* 0x008fe2000f8e0006 */
[----:B----4-:R-:W-:Y:S01]  /*0270*/  R2UR UR11, R0 ;  /* 0x00000000000b72ca */ /* 0x010fe200000e0000 */
[----:B------:R-:W-:Y:S02]  /*0280*/  @UP0 UIMAD.WIDE.U32 UR14, UR22, UR18, URZ ;  /* 0x00000012160e02a5 */ /* 0x000fe4000f8e003f */
[----:B------:R-:W-:Y:S02]  /*0290*/  @UP2 UIADD3 UR9, UR13, UR9, URZ ;  /* 0x000000090d092290 */ /* 0x000fe4000fffe03f */
[----:B------:R-:W-:Y:S01]  /*02a0*/  @UP0 UIMAD.WIDE.U32 UR14, UP1, UR5, UR19, UR14 ;  /* 0x00000013050e02a5 */ /* 0x000fe2000f82000e */
[----:B------:R-:W-:Y:S01]  /*02b0*/  @UP2 UMOV UR8, UR12 ;  /* 0x0000000c00082c82 */ /* 0x000fe20008000000 */
[----:B------:R-:W-:-:S02]  /*02c0*/  @UP0 UIMAD.WIDE.U32 UR12, UR5, UR18, URZ ;  /* 0x00000012050c02a5 */ /* 0x000fc4000f8e003f */
[----:B------:R-:W-:Y:S01]  /*02d0*/  @UP0 UIADD3.X UR7, URZ, URZ, URZ, UP1, !UPT ;  /* 0x0000003f3f070290 */ /* 0x000fe20008ffe43f */
[----:B------:R-:W-:Y:S01]  /*02e0*/  UMOV UR5, URZ ;  /* 0x0000003f00057c82 */ /* 0x000fe20008000000 */
[----:B------:R-:W-:Y:S02]  /*02f0*/  @UP0 UIADD3 URZ, UP1, UR13, UR14, URZ ;  /* 0x0000000e0d3f0290 */ /* 0x000fe4000ff3e03f */
[----:B------:R-:W-:-:S03]  /*0300*/  @!UP2 UIMAD.WIDE.U32 UR4, UR16, UR6, UR4 ;  /* 0x000000061004a2a5 */ /* 0x000fc6000f8e0004 */
[----:B------:R-:W-:Y:S01]  /*0310*/  @UP0 UMOV UR6, UR15 ;  /* 0x0000000f00060c82 */ /* 0x000fe20008000000 */
[----:B------:R-:W-:Y:S02]  /*0320*/  UIADD3 UR17, UP3, UR11, UR24, URZ ;  /* 0x000000180b117290 */ /* 0x000fe4000ff7e03f */
[----:B------:R-:W-:Y:S02]  /*0330*/  @UP0 UIMAD.WIDE.U32.X UR6, UR22, UR19, UR6, UP1 ;  /* 0x00000013160602a5 */ /* 0x000fe400088e0406 */
[----:B------:R-:W-:Y:S02]  /*0340*/  ULEA.HI.X.SX32 UR12, UR11, UR25, 0x1, UP3 ;  /* 0x000000190b0c7291 */ /* 0x000fe400098f0e3f */
[----:B------:R-:W-:Y:S01]  /*0350*/  UIADD3 UR11, UP1, UR17, -0x1, URZ ;  /* 0xffffffff110b7890 */ /* 0x000fe2000ff3e03f */
[----:B------:R-:W-:Y:S02]  /*0360*/  @!UP2 UMOV UR9, UR5 ;  /* 0x000000050009ac82 */ /* 0x000fe40008000000 */
[----:B------:R-:W-:Y:S01]  /*0370*/  ULDC UR17, c[0x0][0xb58] ;  /* 0x0002d60000117ab9 */ /* 0x000fe20000000800 */
[----:B------:R-:W-:Y:S01]  /*0380*/  @UP0 UMOV UR23, UR6 ;  /* 0x0000000600170c82 */ /* 0x000fe20008000000 */
[----:B------:R-:W-:Y:S01]  /*0390*/  @UP0 UMOV UR28, UR7 ;  /* 0x00000007001c0c82 */ /* 0x000fe20008000000 */
[----:B------:R-:W-:Y:S01]  /*03a0*/  @!UP2 UMOV UR8, UR4 ;  /* 0x000000040008ac82 */ /* 0x000fe20008000000 */
[----:B------:R-:W-:-:S02]  /*03b0*/  UIADD3.X UR5, UR12, -0x1, URZ, UP1, !UPT ;  /* 0xffffffff0c057890 */ /* 0x000fc40008ffe43f */
[----:B------:R-:W-:Y:S01]  /*03c0*/  USHF.R.U64 UR16, UR23, UR17, UR28 ;  /* 0x0000001117107299 */ /* 0x000fe2000800121c */
[----:B-1----:R-:W-:Y:S11]  /*03d0*/  @!P0 BRA `(.L_x_63) ;  /* 0x00000000002c8947 */ /* 0x002ff60003800000 */
[----:B------:R-:W-:Y:S02]  /*03e0*/  ULDC UR4, c[0x0][0xb74] ;  /* 0x0002dd0000047ab9 */ /* 0x000fe40000000800 */
[----:B------:R-:W-:-:S04]  /*03f0*/  UIADD3 UR11, UP1, UR11, UR4, URZ ;  /* 0x000000040b0b7290 */ /* 0x000fc8000ff3e03f */
[----:B------:R-:W-:-:S04]  /*0400*/  UIADD3.X UR14, URZ, UR5, URZ, UP1, !UPT ;  /* 0x000000053f0e7290 */ /* 0x000fc80008ffe43f */
[----:B------:R-:W-:-:S04]  /*0410*/  UIMAD.WIDE.U32 UR4, UR14, UR26, URZ ;  /* 0x0000001a0e0472a5 */ /* 0x000fc8000f8e003f */
[----:B------:R-:W-:Y:S02]  /*0420*/  UIMAD.WIDE.U32 UR6, UP1, UR11, UR27, UR4 ;  /* 0x0000001b0b0672a5 */ /* 0x000fe4000f820004 */
[----:B------:R-:W-:Y:S02]  /*0430*/  UIMAD.WIDE.U32 UR4, UR11, UR26, URZ ;  /* 0x0000001a0b0472a5 */ /* 0x000fe4000f8e003f */
[----:B------:R-:W-:Y:S02]  /*0440*/  UIADD3.X UR13, URZ, URZ, URZ, UP1, !UPT ;  /* 0x0000003f3f0d7290 */ /* 0x000fe40008ffe43f */
[----:B------:R-:W-:Y:S01]  /*0450*/  UIADD3 URZ, UP1, UR5, UR6, URZ ;  /* 0x00000006053f7290 */ /* 0x000fe2000ff3e03f */
[----:B------:R-:W-:-:S03]  /*0460*/  UMOV UR12, UR7 ;  /* 0x00000007000c7c82 */ /* 0x000fc60008000000 */
[----:B------:R-:W-:-:S07]  /*0470*/  UIMAD.WIDE.U32.X UR4, UR14, UR27, UR12, UP1 ;  /* 0x0000001b0e0472a5 */ /* 0x000fce00088e040c */
[----:B------:R-:W-:-:S05]  /*0480*/  UMOV UR11, UR4 ;  /* 0x00000004000b7c82 */ /* 0x000fca0008000000 */
.L_x_63:
[----:B------:R-:W-:Y:S01]  /*0490*/  ULDC UR14, c[0x0][0xbb4] ;  /* 0x0002ed00000e7ab9 */ /* 0x000fe20000000800 */
[----:B------:R-:W-:Y:S01]  /*04a0*/  ULDC UR22, c[0x0][0xb84] ;  /* 0x0002e10000167ab9 */ /* 0x000fe20000000800 */
[----:B------:R-:W-:Y:S01]  /*04b0*/  ULDC UR4, c[0x0][0xbb8] ;  /* 0x0002ee0000047ab9 */ /* 0x000fe20000000800 */
[----:B------:R-:W-:Y:S02]  /*04c0*/  USHF.L.U32 UR14, UR14, UR22, URZ ;  /* 0x000000160e0e7299 */ /* 0x000fe4000800063f */
[----:B------:R-:W-:Y:S01]  /*04d0*/  USHF.L.U32 UR22, UR4, UR22, URZ ;  /* 0x0000001604167299 */ /* 0x000fe2000800063f */
[----:B------:R-:W-:Y:S01]  /*04e0*/  ULDC UR31, c[0x0][0xb70] ;  /* 0x0002dc00001f7ab9 */ /* 0x000fe20000000800 */
[----:B------:R-:W-:Y:S02]  /*04f0*/  UIADD3 UR16, UR16, -0x1, UR14 ;  /* 0xffffffff10107890 */ /* 0x000fe4000fffe00e */
[----:B------:R-:W-:Y:S01]  /*0500*/  IMAD.U32 R19, RZ, RZ, UR14 ;  /* 0x0000000eff137e24 */ /* 0x000fe2000f8e00ff */
[----:B------:R-:W-:Y:S01]  /*0510*/  USHF.R.U64 UR15, UR11, UR31, UR5 ;  /* 0x0000001f0b0f7299 */ /* 0x000fe20008001205 */
[----:B------:R-:W-:Y:S01]  /*0520*/  IMAD.U32 R22, RZ, RZ, UR22 ;  /* 0x00000016ff167e24 */ /* 0x000fe2000f8e00ff */
[----:B------:R-:W-:Y:S01]  /*0530*/  UMOV UR4, URZ ;  /* 0x0000003f00047c82 */ /* 0x000fe20008000000 */
[----:B------:R-:W-:Y:S01]  /*0540*/  UISETP.GE.AND UP5, UPT, UR16, URZ, UPT ;  /* 0x0000003f1000728c */ /* 0x000fe2000bfa6270 */
[----:B------:R-:W-:Y:S01]  /*0550*/  IABS R0, R19 ;  /* 0x0000001300007213 */ /* 0x000fe20000000000 */
[----:B------:R-:W-:Y:S01]  /*0560*/  UIADD3 UR15, UR15, -0x1, UR22 ;  /* 0xffffffff0f0f7890 */ /* 0x000fe2000fffe016 */
[----:B------:R-:W-:Y:S01]  /*0570*/  IABS R3, R22 ;  /* 0x0000001600037213 */ /* 0x000fe20000000000 */
[----:B------:R-:W-:Y:S01]  /*0580*/  UISETP.NE.AND UP4, UPT, UR22, URZ, UPT ;  /* 0x0000003f1600728c */ /* 0x000fe2000bf85270 */
[----:B------:R-:W-:Y:S01]  /*0590*/  R2UR UR29, R0 ;  /* 0x00000000001d72ca */ /* 0x000fe200000e0000 */
[----:B------:R-:W-:-:S02]  /*05a0*/  UMOV UR40, 0x1 ;  /* 0x0000000100287882 */ /* 0x000fc40000000000 */
[----:B------:R-:W-:-:S05]  /*05b0*/  IMAD.MOV.U32 R0, RZ, RZ, R3 ;  /* 0x000000ffff007224 */ /* 0x000fca00078e0003 */
[----:B------:R-:W-:-:S05]  /*05c0*/  R2UR UR30, R0 ;  /* 0x00000000001e72ca */ /* 0x000fca00000e0000 */
[----:B------:R-:W1:Y:S08]  /*05d0*/  I2F.RP R0, UR29 ;  /* 0x0000001d00007d06 */ /* 0x000e700008209400 */
[----:B------:R-:W2:Y:S08]  /*05e0*/  I2F.RP R4, UR30 ;  /* 0x0000001e00047d06 */ /* 0x000eb00008209400 */
[----:B-1----:R-:W1:Y:S08]  /*05f0*/  MUFU.RCP R0, R0 ;  /* 0x0000000000007308 */ /* 0x002e700000001000 */
[----:B--2---:R-:W2:Y:S01]  /*0600*/  MUFU.RCP R4, R4 ;  /* 0x0000000400047308 */ /* 0x004ea20000001000 */
[----:B-1----:R-:W-:-:S02]  /*0610*/  VIADD R3, R0, 0xffffffe ;  /* 0x0ffffffe00037836 */ /* 0x002fc40000000000 */
[----:B------:R-:W-:-:S05]  /*0620*/  IMAD.U32 R0, RZ, RZ, UR16 ;  /* 0x00000010ff007e24 */ /* 0x000fca000f8e00ff */
[----:B------:R-:W1:Y:S01]  /*0630*/  F2I.FTZ.U32.TRUNC.NTZ R3, R3 ;  /* 0x0000000300037305 */ /* 0x000e62000021f000 */
[----:B------:R-:W-:Y:S01]  /*0640*/  IABS R0, R0 ;  /* 0x0000000000007213 */ /* 0x000fe20000000000 */
[----:B--2---:R-:W-:Y:S01]  /*0650*/  VIADD R5, R4, 0xffffffe ;  /* 0x0ffffffe04057836 */ /* 0x004fe20000000000 */
[----:B------:R-:W-:Y:S02]  /*0660*/  IABS R4, R19 ;  /* 0x0000001300047213 */ /* 0x000fe40000000000 */
[----:B------:R-:W-:-:S03]  /*0670*/  R2UR UR23, R0 ;  /* 0x00000000001772ca */ /* 0x000fc600000e0000 */
[----:B------:R-:W2:Y:S01]  /*0680*/  F2I.FTZ.U32.TRUNC.NTZ R5, R5 ;  /* 0x0000000500057305 */ /* 0x000ea2000021f000 */
[----:B------:R-:W-:Y:S01]  /*0690*/  IMAD.MOV R4, RZ, RZ, -R4 ;  /* 0x000000ffff047224 */ /* 0x000fe200078e0a04 */
[----:B-1----:R-:W-:Y:S01]  /*06a0*/  R2UR UR5, R3 ;  /* 0x00000000030572ca */ /* 0x002fe200000e0000 */
[----:B------:R-:W-:Y:S01]  /*06b0*/  IMAD.U32 R3, RZ, RZ, UR15 ;  /* 0x0000000fff037e24 */ /* 0x000fe2000f8e00ff */
[----:B--2---:R-:W-:-:S04]  /*06c0*/  R2UR UR7, R5 ;  /* 0x00000000050772ca */ /* 0x004fc800000e0000 */
[----:B------:R-:W-:Y:S01]  /*06d0*/  IABS R5, R3 ;  /* 0x0000000300057213 */ /* 0x000fe20000000000 */
[----:B------:R-:W-:Y:S01]  /*06e0*/  IMAD.MOV.U32 R3, RZ, RZ, R4 ;  /* 0x000000ffff037224 */ /* 0x000fe200078e0004 */
[----:B------:R-:W-:-:S05]  /*06f0*/  IABS R4, R22 ;  /* 0x0000001600047213 */ /* 0x000fca0000000000 */
[----:B------:R-:W-:Y:S01]  /*0700*/  UIADD3 UR6, URZ, -UR5, URZ ;  /* 0x800000053f067290 */ /* 0x000fe2000fffe03f */
[----:B------:R-:W-:Y:S01]  /*0710*/  IMAD.MOV.U32 R0, RZ, RZ, R5 ;  /* 0x000000ffff007224 */ /* 0x000fe200078e0005 */
[----:B------:R-:W-:Y:S02]  /*0720*/  R2UR UR32, R3 ;  /* 0x00000000032072ca */ /* 0x000fe400000e0000 */
[----:B------:R-:W-:Y:S01]  /*0730*/  UIMAD UR6, UR6, UR29, URZ ;  /* 0x0000001d060672a4 */ /* 0x000fe2000f8e023f */
[----:B------:R-:W-:Y:S01]  /*0740*/  IMAD.MOV R4, RZ, RZ, -R4 ;  /* 0x000000ffff047224 */ /* 0x000fe200078e0a04 */
[----:B------:R-:W-:Y:S02]  /*0750*/  SHF.R.U32.HI R3, RZ, 0x5, R2 ;  /* 0x00000005ff037819 */ /* 0x000fe40000011602 */
[----:B------:R-:W-:Y:S01]  /*0760*/  UIMAD.WIDE.U32 UR4, UR5, UR6, UR4 ;  /* 0x00000006050472a5 */ /* 0x000fe2000f8e0004 */
[----:B------:R-:W-:Y:S01]  /*0770*/  R2UR UR28, R0 ;  /* 0x00000000001c72ca */ /* 0x000fe200000e0000 */
[----:B------:R-:W-:Y:S01]  /*0780*/  IMAD.MOV.U32 R0, RZ, RZ, R4 ;  /* 0x000000ffff007224 */ /* 0x000fe200078e0004 */
[----:B------:R-:W-:Y:S01]  /*0790*/  UIADD3 UR12, URZ, -UR7, URZ ;  /* 0x800000073f0c7290 */ /* 0x000fe2000fffe03f */
[----:B------:R-:W1:Y:S01]  /*07a0*/  SHFL.IDX PT, R4, R3, RZ, 0x1f ;  /* 0x00001fff03047589 */ /* 0x000e6200000e0000 */
[----:B------:R-:W-:-:S02]  /*07b0*/  UMOV UR6, URZ ;  /* 0x0000003f00067c82 */ /* 0x000fc40008000000 */
[----:B------:R-:W-:Y:S01]  /*07c0*/  UMOV UR11, UR5 ;  /* 0x00000005000b7c82 */ /* 0x000fe20008000000 */
[----:B------:R-:W-:Y:S01]  /*07d0*/  R2UR UR33, R0 ;  /* 0x00000000002172ca */ /* 0x000fe200000e0000 */
[----:B------:R-:W-:Y:S01]  /*07e0*/  UIMAD UR12, UR12, UR30, URZ ;  /* 0x0000001e0c0c72a4 */ /* 0x000fe2000f8e023f */
[----:B------:R-:W-:Y:S01]  /*07f0*/  SHF.R.U32.HI R0, RZ, 0x7, R2 ;  /* 0x00000007ff007819 */ /* 0x000fe20000011602 */
[----:B------:R-:W-:Y:S02]  /*0800*/  UIMAD.WIDE.U32 UR4, UR11, UR23, URZ ;  /* 0x000000170b0472a5 */ /* 0x000fe4000f8e003f */
[----:B------:R-:W-:Y:S02]  /*0810*/  UIMAD.WIDE.U32 UR12, UR7, UR12, UR6 ;  /* 0x0000000c070c72a5 */ /* 0x000fe4000f8e0006 */
[----:B------:R-:W-:Y:S01]  /*0820*/  UIMAD UR5, UR5, UR32, UR23 ;  /* 0x00000020050572a4 */ /* 0x000fe2000f8e0217 */
[----:B------:R-:W2:Y:S01]  /*0830*/  SHFL.IDX PT, R0, R0, RZ, 0x1f ;  /* 0x00001fff00007589 */ /* 0x000ea200000e0000 */
[----:B------:R-:W-:-:S02]  /*0840*/  UIMAD.WIDE.U32 UR6, UR13, UR28, URZ ;  /* 0x0000001c0d0672a5 */ /* 0x000fc4000f8e003f */
[----:B------:R-:W-:Y:S02]  /*0850*/  UISETP.GT.U32.AND UP1, UPT, UR29, UR5, UPT ;  /* 0x000000051d00728c */ /* 0x000fe4000bf24070 */
[----:B------:R-:W-:Y:S02]  /*0860*/  UIMAD UR7, UR7, UR33, UR28 ;  /* 0x00000021070772a4 */ /* 0x000fe4000f8e021c */
[----:B------:R-:W-:Y:S02]  /*0870*/  ULOP3.LUT UR12, URZ, UR14, URZ, 0x33, !UPT ;  /* 0x0000000e3f0c7292 */ /* 0x000fe4000f8e333f */
[----:B------:R-:W-:Y:S01]  /*0880*/  UISETP.GT.U32.AND UP3, UPT, UR30, UR7, UPT ;  /* 0x000000071e00728c */ /* 0x000fe2000bf64070 */
[----:B-1----:R-:W-:-:S04]  /*0890*/  R2UR UR6, R4 ;  /* 0x00000000040672ca */ /* 0x002fc800000e0000 */
[----:B------:R-:W-:-:S04]  /*08a0*/  @!UP1 UIADD3 UR5, UR5, -UR29, URZ ;  /* 0x8000001d05059290 */ /* 0x000fc8000fffe03f */
[----:B------:R-:W-:Y:S02]  /*08b0*/  UISETP.GT.U32.AND UP6, UPT, UR29, UR5, UPT ;  /* 0x000000051d00728c */ /* 0x000fe4000bfc4070 */
[----:B------:R-:W-:Y:S02]  /*08c0*/  @!UP3 UIADD3 UR7, UR7, -UR30, URZ ;  /* 0x8000001e0707b290 */ /* 0x000fe4000fffe03f */
[----:B------:R-:W-:Y:S02]  /*08d0*/  UISETP.NE.AND UP3, UPT, UR14, URZ, UPT ;  /* 0x0000003f0e00728c */ /* 0x000fe4000bf65270 */
[----:B------:R-:W-:Y:S01]  /*08e0*/  UISETP.GT.U32.AND UP1, UPT, UR30, UR7, UPT ;  /* 0x000000071e00728c */ /* 0x000fe2000bf24070 */
[----:B--2---:R-:W-:Y:S01]  /*08f0*/  R2UR UR28, R0 ;  /* 0x00000000001c72ca */ /* 0x004fe200000e0000 */
[----:B------:R-:W-:Y:S02]  /*0900*/  USHF.R.S32.HI UR4, URZ, 0x1f, UR6 ;  /* 0x0000001f3f047899 */ /* 0x000fe40008011406 */
[----:B------:R-:W-:Y:S01]  /*0910*/  ISETP.NE.AND P1, PT, RZ, UR6, PT ;  /* 0x00000006ff007c0c */ /* 0x000fe2000bf25270 */
[----:B------:R-:W-:-:S02]  /*0920*/  ULOP3.LUT UR14, URZ, UR22, URZ, 0x33, !UPT ;  /* 0x000000163f0e7292 */ /* 0x000fc4000f8e333f */
[----:B------:R-:W-:Y:S02]  /*0930*/  @!UP6 UIADD3 UR5, UR5, -UR29, URZ ;  /* 0x8000001d0505e290 */ /* 0x000fe4000fffe03f */
[----:B------:R-:W-:Y:S02]  /*0940*/  UISETP.GE.AND UP6, UPT, UR15, URZ, UPT ;  /* 0x0000003f0f00728c */ /* 0x000fe4000bfc6270 */
[----:B------:R-:W-:Y:S02]  /*0950*/  @!UP5 UIADD3 UR5, -UR5, URZ, URZ ;  /* 0x0000003f0505d290 */ /* 0x000fe4000fffe13f */
[----:B------:R-:W-:Y:S02]  /*0960*/  @!UP1 UIADD3 UR7, UR7, -UR30, URZ ;  /* 0x8000001e07079290 */ /* 0x000fe4000fffe03f */
[----:B------:R-:W-:Y:S02]  /*0970*/  ULEA.HI UR4, UR4, UR6, URZ, 0x2 ;  /* 0x0000000604047291 */ /* 0x000fe4000f8f103f */
[----:B------:R-:W-:-:S02]  /*0980*/  USEL UR5, UR12, UR5, !UP3 ;  /* 0x000000050c057287 */ /* 0x000fc4000d800000 */
[----:B------:R-:W-:Y:S02]  /*0990*/  ULOP3.LUT UR4, UR4, 0xfffffffc, URZ, 0xc0, !UPT ;  /* 0xfffffffc04047892 */ /* 0x000fe4000f8ec03f */
[----:B------:R-:W-:Y:S02]  /*09a0*/  @!UP6 UIADD3 UR7, -UR7, URZ, URZ ;  /* 0x0000003f0707e290 */ /* 0x000fe4000fffe13f */
[----:B------:R-:W-:Y:S02]  /*09b0*/  UIADD3 UR5, UR16, -UR5, URZ ;  /* 0x8000000510057290 */ /* 0x000fe4000fffe03f */
[----:B------:R-:W-:Y:S02]  /*09c0*/  USEL UR7, UR14, UR7, !UP4 ;  /* 0x000000070e077287 */ /* 0x000fe4000e000000 */
[----:B------:R-:W-:Y:S02]  /*09d0*/  UIADD3 UR52, UR6, -UR4, URZ ;  /* 0x8000000406347290 */ /* 0x000fe4000fffe03f */
[----:B------:R-:W-:-:S02]  /*09e0*/  UIADD3 UR7, UR15, -UR7, URZ ;  /* 0x800000070f077290 */ /* 0x000fc4000fffe03f */
[----:B------:R-:W-:Y:S02]  /*09f0*/  UISETP.NE.AND UP1, UPT, UR28, URZ, UPT ;  /* 0x0000003f1c00728c */ /* 0x000fe4000bf25270 */
[----:B------:R-:W-:Y:S02]  /*0a00*/  USEL UR4, UR7, UR5, !UP2 ;  /* 0x0000000507047287 */ /* 0x000fe4000d000000 */
[----:B------:R-:W-:Y:S02]  /*0a10*/  UIMAD UR22, UR5, UR7, URZ ;  /* 0x00000007051672a4 */ /* 0x000fe4000f8e023f */
[----:B------:R-:W-:Y:S02]  /*0a20*/  USHF.R.S32.HI UR5, URZ, 0x1f, UR4 ;  /* 0x0000001f3f057899 */ /* 0x000fe40008011404 */
[----:B------:R-:W-:Y:S01]  /*0a30*/  UISETP.EQ.AND UP5, UPT, UR52, 0x3, !UP1 ;  /* 0x000000033400788c */ /* 0x000fe2000cfa2270 */
[----:B------:R-:W-:Y:S01]  /*0a40*/  IMAD.U32 R4, RZ, RZ, UR4 ;  /* 0x00000004ff047e24 */ /* 0x000fe2000f8e00ff */
[----:B------:R-:W-:-:S02]  /*0a50*/  USHF.R.S32.HI UR23, URZ, 0x1f, UR22 ;  /* 0x0000001f3f177899 */ /* 0x000fc40008011416 */
[----:B------:R-:W-:Y:S01]  /*0a60*/  USEL UR40, UR40, 0x2, UP5 ;  /* 0x0000000228287887 */ /* 0x000fe2000a800000 */
[----:B------:R-:W-:Y:S01]  /*0a70*/  IMAD.U32 R5, RZ, RZ, UR5 ;  /* 0x00000005ff057e24 */ /* 0x000fe2000f8e00ff */
[----:B------:R-:W-:Y:S10]  /*0a80*/  @P1 BRA `(.L_x_64) ;  /* 0x0000000000841947 */ /* 0x000ff40003800000 */
[----:B------:R-:W-:Y:S01]  /*0a90*/  ELECT P1, URZ, PT ;  /* 0x00000000003f782f */ /* 0x000fe20003820000 */
[----:B------:R-:W-:-:S12]  /*0aa0*/  BSSY B0, `(.L_x_64) ;  /* 0x000001f000007945 */ /* 0x000fd80003800000 */
[----:B------:R-:W-:Y:S05]  /*0ab0*/  @!P1 BRA `(.L_x_65) ;  /* 0x0000000000749947 */ /* 0x000fea0003800000 */
[----:B------:R-:W1:Y:S01]  /*0ac0*/  S2UR UR15, SR_CgaCtaId ;  /* 0x00000000000f79c3 */ /* 0x000e620000008800 */
[----:B------:R-:W-:Y:S01]  /*0ad0*/  UMOV UR4, 0x400 ;  /* 0x0000040000047882 */ /* 0x000fe20000000000 */
[----:B------:R-:W-:Y:S01]  /*0ae0*/  UMOV UR5, 0x1 ;  /* 0x0000000100057882 */ /* 0x000fe20000000000 */
[----:B------:R-:W-:Y:S02]  /*0af0*/  UMOV UR6, 0x140 ;  /* 0x0000014000067882 */ /* 0x000fe40000000000 */
[----:B------:R-:W-:-:S04]  /*0b00*/  UIADD3 UR6, -UR6, 0x100000, URZ ;  /* 0x0010000006067890 */ /* 0x000fc8000fffe13f */
[----:B------:R-:W-:Y:S02]  /*0b10*/  USHF.L.U32 UR7, UR6, 0xb, URZ ;  /* 0x0000000b06077899 */ /* 0x000fe4000800063f */
[----:B------:R-:W-:Y:S02]  /*0b20*/  USHF.L.U32 UR6, UR6, 0x1, URZ ;  /* 0x0000000106067899 */ /* 0x000fe4000800063f */
[----:B-1----:R-:W-:Y:S02]  /*0b30*/  ULEA UR15, UR15, UR4, 0x18 ;  /* 0x000000040f0f7291 */ /* 0x002fe4000f8ec03f */
[----:B------:R-:W-:-:S04]  /*0b40*/  UIADD3 UR4, -UR5, 0x100000, URZ ;  /* 0x0010000005047890 */ /* 0x000fc8000fffe13f */
[----:B------:R-:W-:Y:S02]  /*0b50*/  USHF.L.U32 UR5, UR4, 0xb, URZ ;  /* 0x0000000b04057899 */ /* 0x000fe4000800063f */
[----:B------:R-:W-:Y:S01]  /*0b60*/  USHF.L.U32 UR4, UR4, 0x1, URZ ;  /* 0x0000000104047899 */ /* 0x000fe2000800063f */
[----:B------:R-:W1:Y:S11]  /*0b70*/  FENCE.VIEW.ASYNC.S ;  /* 0x00000000000073c6 */ /* 0x000e760000000000 */
[----:B-1----:R1:W2:Y:S01]  /*0b80*/  SYNCS.EXCH.64 URZ, [UR15+0x33000], UR4 ;  /* 0x033000040f3f75b2 */ /* 0x0022a20008000100 */
[----:B------:R1:W3:Y:S01]  /*0b90*/  SYNCS.EXCH.64 URZ, [UR15+0x33040], UR6 ;  /* 0x033040060f3f75b2 */ /* 0x0002e20008000100 */
[----:B------:R1:W4:Y:S01]  /*0ba0*/  SYNCS.EXCH.64 URZ, [UR15+0x33008], UR4 ;  /* 0x033008040f3f75b2 */ /* 0x0003220008000100 */
[----:B------:R1:W1:Y:S01]  /*0bb0*/  SYNCS.EXCH.64 URZ, [UR15+0x33048], UR6 ;  /* 0x033048060f3f75b2 */ /* 0x0002620008000100 */
        /* <DEDUP_REMOVED lines=12> */
[----:B------:R-:W-:Y:S01]  /*0c80*/  NOP ;  /* 0x0000000000007918 */ /* 0x000fe20000000000 */
.L_x_65:
[----:B-1----:R-:W-:Y:S05]  /*0c90*/  BSYNC B0 ;  /* 0x0000000000007941 */ /* 0x002fea0003800000 */
.L_x_64:
[----:B------:R-:W1:Y:S01]  /*0ca0*/  SHFL.IDX PT, R0, R3, RZ, 0x1f ;  /* 0x00001fff03007589 */ /* 0x000e6200000e0000 */
[----:B------:R-:W-:Y:S01]  /*0cb0*/  UISETP.LT.U32.AND UP5, UPT, UR52, 0x2, !UP1 ;  /* 0x000000023400788c */ /* 0x000fe2000cfa1070 */
[----:B------:R-:W-:Y:S01]  /*0cc0*/  NOP ;  /* 0x0000000000007918 */ /* 0x000fe20000000000 */
[----:B------:R-:W-:Y:S02]  /*0cd0*/  UIADD3 UR4, UR28, -0x1, URZ ;  /* 0xffffffff1c047890 */ /* 0x000fe4000fffe03f */
[----:B------:R-:W-:Y:S02]  /*0ce0*/  USEL UR41, URZ, 0x1, !UP5 ;  /* 0x000000013f297887 */ /* 0x000fe4000e800000 */
[----:B------:R-:W-:-:S04]  /*0cf0*/  UISETP.GE.U32.AND UP5, UPT, UR4, 0x2, UPT ;  /* 0x000000020400788c */ /* 0x000fc8000bfa6070 */
[----:B------:R-:W-:Y:S01]  /*0d00*/  USEL UR41, UR41, 0x2, UP5 ;  /* 0x0000000229297887 */ /* 0x000fe2000a800000 */
[----:B-1----:R-:W-:-:S13]  /*0d10*/  ISETP.NE.AND P1, PT, R0, RZ, PT ;  /* 0x000000ff0000720c */ /* 0x002fda0003f25270 */
[----:B------:R-:W-:Y:S05]  /*0d20*/  @P1 BRA `(.L_x_66) ;  /* 0x0000000000dc1947 */ /* 0x000fea0003800000 */
[----:B------:R-:W-:Y:S01]  /*0d30*/  ELECT P1, URZ, PT ;  /* 0x00000000003f782f */ /* 0x000fe20003820000 */
[----:B------:R-:W-:-:S12]  /*0d40*/  BSSY B0, `(.L_x_66) ;  /* 0x0000035000007945 */ /* 0x000fd80003800000 */
[----:B------:R-:W-:Y:S05]  /*0d50*/  @!P1 BRA `(.L_x_67) ;  /* 0x0000000000cc9947 */ /* 0x000fea0003800000 */
[----:B------:R-:W1:Y:S01]  /*0d60*/  S2UR UR5, SR_CgaCtaId ;  /* 0x00000000000579c3 */ /* 0x000e620000008800 */
[----:B------:R-:W-:Y:S01]  /*0d70*/  UMOV UR4, 0x400 ;  /* 0x0000040000047882 */ /* 0x000fe20000000000 */
[----:B------:R-:W-:Y:S01]  /*0d80*/  UMOV UR6, 0x1 ;  /* 0x0000000100067882 */ /* 0x000fe20000000000 */
[----:B------:R-:W-:Y:S01]  /*0d90*/  UMOV UR16, 0x100 ;  /* 0x0000010000107882 */ /* 0x000fe20000000000 */
[----:B------:R-:W-:-:S04]  /*0da0*/  UIADD3 UR6, -UR6, 0x100000, URZ ;  /* 0x0010000006067890 */ /* 0x000fc8000fffe13f */
[----:B------:R-:W-:Y:S02]  /*0db0*/  USHF.L.U32 UR7, UR6, 0xb, URZ ;  /* 0x0000000b06077899 */ /* 0x000fe4000800063f */
[----:B------:R-:W-:Y:S02]  /*0dc0*/  USHF.L.U32 UR6, UR6, 0x1, URZ ;  /* 0x0000000106067899 */ /* 0x000fe4000800063f */
[----:B-1----:R-:W-:Y:S02]  /*0dd0*/  ULEA UR15, UR5, UR4, 0x18 ;  /* 0x00000004050f7291 */ /* 0x002fe4000f8ec03f */
[----:B------:R-:W-:-:S04]  /*0de0*/  UIADD3 UR4, -UR16, 0x100000, URZ ;  /* 0x0010000010047890 */ /* 0x000fc8000fffe13f */
[----:B------:R-:W-:Y:S02]  /*0df0*/  USHF.L.U32 UR5, UR4, 0xb, URZ ;  /* 0x0000000b04057899 */ /* 0x000fe4000800063f */
[----:B------:R-:W-:Y:S01]  /*0e00*/  USHF.L.U32 UR4, UR4, 0x1, URZ ;  /* 0x0000000104047899 */ /* 0x000fe2000800063f */
[----:B------:R-:W1:Y:S03]  /*0e10*/  FENCE.VIEW.ASYNC.S ;  /* 0x00000000000073c6 */ /* 0x000e660000000000 */
[----:B-1----:R1:W1:Y:S08]  /*0e20*/  SYNCS.EXCH.64 URZ, [UR15+0x33080], UR6 ;  /* 0x033080060f3f75b2 */ /* 0x0022700008000100 */
        /* <DEDUP_REMOVED lines=38> */
.L_x_67:
[----:B-1----:R-:W-:Y:S05]  /*1090*/  BSYNC B0 ;  /* 0x0000000000007941 */ /* 0x002fea0003800000 */
.L_x_66:
[----:B------:R-:W1:Y:S01]  /*10a0*/  SHFL.IDX PT, R0, R3, RZ, 0x1f ;  /* 0x00001fff03007589 */ /* 0x000e6200000e0000 */
[----:B------:R-:W-:Y:S01]  /*10b0*/  UISETP.EQ.AND UP1, UPT, UR52, 0x2, !UP1 ;  /* 0x000000023400788c */ /* 0x000fe2000cf22270 */
[----:B------:R-:W-:-:S03]  /*10c0*/  NOP ;  /* 0x0000000000007918 */ /* 0x000fc60000000000 */
[----:B------:R-:W-:-:S04]  /*10d0*/  USEL UR42, URZ, 0x1, !UP1 ;  /* 0x000000013f2a7887 */ /* 0x000fc8000c800000 */
[----:B------:R-:W-:Y:S01]  /*10e0*/  USEL UR42, UR42, 0x2, UP5 ;  /* 0x000000022a2a7887 */ /* 0x000fe2000a800000 */
[----:B-1----:R-:W-:-:S13]  /*10f0*/  ISETP.NE.AND P1, PT, R0, RZ, PT ;  /* 0x000000ff0000720c */ /* 0x002fda0003f25270 */
[----:B------:R-:W-:Y:S05]  /*1100*/  @P1 BRA `(.L_x_68) ;  /* 0x0000000000481947 */ /* 0x000fea0003800000 */
[----:B------:R-:W1:Y:S01]  /*1110*/  S2UR UR5, SR_CgaCtaId ;  /* 0x00000000000579c3 */ /* 0x000e620000008800 */
[----:B------:R-:W-:Y:S01]  /*1120*/  UMOV UR4, 0x400 ;  /* 0x0000040000047882 */ /* 0x000fe20000000000 */
[----:B------:R-:W-:Y:S01]  /*1130*/  UMOV UR6, 0x20 ;  /* 0x0000002000067882 */ /* 0x000fe20000000000 */
[----:B------:R-:W-:Y:S01]  /*1140*/  UMOV UR7, 0x100 ;  /* 0x0000010000077882 */ /* 0x000fe20000000000 */
[----:B------:R-:W-:Y:S01]  /*1150*/  ELECT P1, URZ, PT ;  /* 0x00000000003f782f */ /* 0x000fe20003820000 */
[----:B-1----:R-:W-:Y:S02]  /*1160*/  ULEA UR15, UR5, UR4, 0x18 ;  /* 0x00000004050f7291 */ /* 0x002fe4000f8ec03f */
[----:B------:R-:W-:-:S04]  /*1170*/  UIADD3 UR4, -UR6, 0x100000, URZ ;  /* 0x0010000006047890 */ /* 0x000fc8000fffe13f */
[----:B------:R-:W-:Y:S02]  /*1180*/  USHF.L.U32 UR5, UR4, 0xb, URZ ;  /* 0x0000000b04057899 */ /* 0x000fe4000800063f */
[----:B------:R-:W-:Y:S02]  /*1190*/  USHF.L.U32 UR4, UR4, 0x1, URZ ;  /* 0x0000000104047899 */ /* 0x000fe4000800063f */
        /* <DEDUP_REMOVED lines=8> */
[----:B------:R-:W-:Y:S01]  /*1220*/  NOP ;  /* 0x0000000000007918 */ /* 0x000fe20000000000 */
.L_x_68:
[----:B------:R-:W2:Y:S01]  /*1230*/  SHFL.IDX PT, R0, R3, RZ, 0x1f ;  /* 0x00001fff03007589 */ /* 0x000ea200000e0000 */
[----:B------:R-:W-:Y:S01]  /*1240*/  ELECT P1, URZ, PT ;  /* 0x00000000003f782f */ /* 0x000fe20003820000 */
[----:B------:R-:W-:Y:S01]  /*1250*/  NOP ;  /* 0x0000000000007918 */ /* 0x000fe20000000000 */
[----:B-1----:R-:W-:Y:S01]  /*1260*/  UMOV UR4, 0x20 ;  /* 0x0000002000047882 */ /* 0x002fe20000000000 */
[----:B------:R-:W-:Y:S01]  /*1270*/  ULDC.64 UR34, c[0x0][0xb78] ;  /* 0x0002de0000227ab9 */ /* 0x000fe20000000a00 */
[----:B------:R-:W-:Y:S01]  /*1280*/  IMAD.U32 R7, RZ, RZ, UR9 ;  /* 0x00000009ff077e24 */ /* 0x000fe2000f8e00ff */
[----:B------:R-:W-:Y:S01]  /*1290*/  LOP3.LUT R36, R36, 0xfffffffd, RZ, 0xc0, !PT ;  /* 0xfffffffd24247812 */ /* 0x000fe200078ec0ff */
[----:B------:R-:W-:Y:S02]  /*12a0*/  IMAD.MOV.U32 R16, RZ, RZ, -0x1 ;  /* 0xffffffffff107424 */ /* 0x000fe400078e00ff */
[----:B------:R-:W-:Y:S02]  /*12b0*/  IMAD.MOV.U32 R17, RZ, RZ, -0x1 ;  /* 0xffffffffff117424 */ /* 0x000fe400078e00ff */
[----:B------:R-:W-:Y:S01]  /*12c0*/  IMAD.MOV.U32 R18, RZ, RZ, -0x1 ;  /* 0xffffffffff127424 */ /* 0x000fe200078e00ff */
[----:B--2---:R-:W-:Y:S01]  /*12d0*/  ISETP.NE.OR P1, PT, R0, RZ, !P1 ;  /* 0x000000ff0000720c */ /* 0x004fe20004f25670 */
[----:B------:R-:W-:-:S12]  /*12e0*/  IMAD.U32 R0, RZ, RZ, UR35 ;  /* 0x00000023ff007e24 */ /* 0x000fd8000f8e00ff */
[----:B------:R-:W-:Y:S01]  /*12f0*/  VOTEU.ALL UP1, P1 ;  /* 0x00000000003f7886 */ /* 0x000fe20000820000 */
[----:B------:R-:W-:-:S04]  /*1300*/  VOTEU.ALL UP5, P1 ;  /* 0x00000000003f7886 */ /* 0x000fc800008a0000 */
[----:B------:R-:W1:Y:S01]  /*1310*/  @!UP1 S2UR UR7, SR_CgaCtaId ;  /* 0x00000000000799c3 */ /* 0x000e620000008800 */
[----:B------:R-:W-:Y:S01]  /*1320*/  @!UP1 UMOV UR6, 0x400 ;  /* 0x0000040000069882 */ /* 0x000fe20000000000 */
[----:B------:R-:W-:-:S04]  /*1330*/  @!UP1 UIADD3 UR4, -UR4, 0x100000, URZ ;  /* 0x0010000004049890 */ /* 0x000fc8000fffe13f */
[----:B------:R-:W-:Y:S02]  /*1340*/  @!UP1 USHF.L.U32 UR5, UR4, 0xb, URZ ;  /* 0x0000000b04059899 */ /* 0x000fe4000800063f */
[----:B------:R-:W-:Y:S02]  /*1350*/  @!UP1 USHF.L.U32 UR4, UR4, 0x1, URZ ;  /* 0x0000000104049899 */ /* 0x000fe4000800063f */
[----:B-1----:R-:W-:Y:S01]  /*1360*/  @!UP1 ULEA UR6, UR7, UR6, 0x18 ;  /* 0x0000000607069291 */ /* 0x002fe2000f8ec03f */
[----:B------:R-:W-:Y:S02]  /*1370*/  VOTEU.ALL UP1, P1 ;  /* 0x00000000003f7886 */ /* 0x000fe40000820000 */
[----:B------:R-:W-:Y:S01]  /*1380*/  UMOV UR7, URZ ;  /* 0x0000003f00077c82 */ /* 0x000fe20008000000 */
[----:B------:R-:W1:Y:S08]  /*1390*/  FENCE.VIEW.ASYNC.S ;  /* 0x00000000000073c6 */ /* 0x000e700000000000 */
[----:B-1----:R-:W3:Y:S01]  /*13a0*/  @!UP1 SYNCS.EXCH.64 URZ, [UR6+0x331d0], UR4 ;  /* 0x0331d004063f95b2 */ /* 0x002ee20008000100 */
[----:B------:R-:W-:-:S06]  /*13b0*/  UISETP.GE.U32.AND UP1, UPT, UR8, UR34, UPT ;  /* 0x000000220800728c */ /* 0x000fcc000bf26070 */
[----:B------:R-:W-:-:S04]  /*13c0*/  PLOP3.LUT P1, PT, PT, PT, UP1, 0x80, 0x0 ;  /* 0x000000000000781c */ /* 0x000fc80003f2f018 */
[----:B------:R-:W-:Y:S01]  /*13d0*/  ISETP.GE.U32.AND.EX P1, PT, R7, R0, PT, P1 ;  /* 0x000000000700720c */ /* 0x000fe20003f26110 */
[----:B------:R1:W3:Y:S01]  /*13e0*/  @!UP5 SYNCS.EXCH.64 URZ, [UR6+0x331d8], UR4 ;  /* 0x0331d804063fd5b2 */ /* 0x0002e20008000100 */
[----:B------:R-:W-:Y:S01]  /*13f0*/  NOP ;  /* 0x0000000000007918 */ /* 0x000fe20000000000 */
[----:B-1----:R-:W-:Y:S01]  /*1400*/  ULDC.U8 UR4, c[0x0][0xb80] ;  /* 0x0002e00000047ab9 */ /* 0x002fe20000000000 */
[----:B------:R-:W-:Y:S01]  /*1410*/  UMOV UR5, URZ ;  /* 0x0000003f00057c82 */ /* 0x000fe20008000000 */
[----:B---34-:R-:W-:Y:S01]  /*1420*/  BAR.SYNC.DEFER_BLOCKING 0x0 ;  /* 0x0000000000007b1d */ /* 0x018fe20000010000 */
[----:B------:R-:W-:-:S05]  /*1430*/  ISETP.NE.AND P2, PT, RZ, UR4, PT ;  /* 0x00000004ff007c0c */ /* 0x000fca000bf45270 */
[----:B------:R-:W-:Y:S01]  /*1440*/  UMOV UR4, URZ ;  /* 0x0000003f00047c82 */ /* 0x000fe20008000000 */
[----:B------:R-:W-:-:S07]  /*1450*/  UMOV UR6, URZ ;  /* 0x0000003f00067c82 */ /* 0x000fce0008000000 */
[----:B------:R-:W-:Y:S01]  /*1460*/  @P2 LOP3.LUT R36, R36, 0x2, RZ, 0xfc, !PT ;  /* 0x0000000224242812 */ /* 0x000fe200078efcff */
[----:B------:R-:W-:Y:S06]  /*1470*/  @P2 BRA P1, `(.L_x_69) ;  /* 0x00000018004c2947 */ /* 0x000fec0000800000 */
[----:B------:R-:W-:Y:S01]  /*1480*/  UISETP.GE.U32.AND UP1, UPT, UR8, UR22, UPT ;  /* 0x000000160800728c */ /* 0x000fe2000bf26070 */
[----:B------:R-:W-:Y:S01]  /*1490*/  UMOV UR5, URZ ;  /* 0x0000003f00057c82 */ /* 0x000fe20008000000 */
[----:B------:R-:W-:Y:S02]  /*14a0*/  UMOV UR4, URZ ;  /* 0x0000003f00047c82 */ /* 0x000fe40008000000 */
[----:B------:R-:W-:Y:S01]  /*14b0*/  UISETP.GE.U32.AND.EX UP1, UPT, UR9, UR23, UPT, UP1 ;  /* 0x000000170900728c */ /* 0x000fe2000bf26110 */
[----:B------:R-:W-:-:S05]  /*14c0*/  UMOV UR7, URZ ;  /* 0x0000003f00077c82 */ /* 0x000fca0008000000 */
[----:B------:R-:W-:-:S13]  /*14d0*/  PLOP3.LUT P1, PT, PT, PT, UP1, 0x80, 0x0 ;  /* 0x000000000000781c */ /* 0x000fda0003f2f018 */
[----:B------:R-:W-:Y:S05]  /*14e0*/  @!P1 BRA `(.L_x_70) ;  /* 0x0000001000e89947 */ /* 0x000fea0003800000 */
[----:B------:R-:W-:Y:S02]  /*14f0*/  VIADD R0, R37, 0x20 ;  /* 0x0000002025007836 */ /* 0x000fe40000000000 */
[----:B-----5:R-:W-:Y:S02]  /*1500*/  IMAD.MOV.U32 R12, RZ, RZ, R8 ;  /* 0x000000ffff0c7224 */ /* 0x020fe400078e0008 */
[----:B------:R-:W-:Y:S01]  /*1510*/  IMAD.MOV.U32 R13, RZ, RZ, R9 ;  /* 0x000000ffff0d7224 */ /* 0x000fe200078e0009 */
[----:B------:R-:W-:Y:S01]  /*1520*/  ISETP.GE.AND P1, PT, R0, UR10, PT ;  /* 0x0000000a00007c0c */ /* 0x000fe2000bf26270 */
[----:B------:R-:W-:-:S12]  /*1530*/  IMAD.MOV.U32 R0, RZ, RZ, R37 ;  /* 0x000000ffff007224 */ /* 0x000fd800078e0025 */
[----:B------:R-:W1:Y:S01]  /*1540*/  @!P1 LDC.64 R10, c[0x0][0xb98] ;  /* 0x0002e600ff0a9b82 */ /* 0x000e620000000a00 */
[----:B------:R-:W-:Y:S01]  /*1550*/  @!P1 VIADD R7, R0, 0x20 ;  /* 0x0000002000079836 */ /* 0x000fe20000000000 */
[----:B------:R-:W-:Y:S01]  /*1560*/  BSSY B0, `(.L_x_71) ;  /* 0x000004c000007945 */ /* 0x000fe20003800000 */
[----:B------:R-:W-:Y:S02]  /*1570*/  IMAD.MOV.U32 R18, RZ, RZ, 0x7fffffff ;  /* 0x7fffffffff127424 */ /* 0x000fe400078e00ff */
[----:B-1----:R-:W-:-:S05]  /*1580*/  @!P1 IMAD.WIDE R10, R7, 0xc, R10 ;  /* 0x0000000c070a9825 */ /* 0x002fca00078e020a */
[----:B------:R1:W5:Y:S04]  /*1590*/  @!P1 LDG.E R8, desc[UR56][R10.64] ;  /* 0x000000380a089981 */ /* 0x000368000c1e1900 */
[----:B------:R1:W5:Y:S01]  /*15a0*/  @!P1 LDG.E R9, desc[UR56][R10.64+0x4] ;  /* 0x000004380a099981 */ /* 0x000362000c1e1900 */
[----:B------:R-:W-:Y:S02]  /*15b0*/  ISETP.GE.AND P1, PT, R0, UR10, PT ;  /* 0x0000000a00007c0c */ /* 0x000fe4000bf26270 */
[----:B------:R-:W-:Y:S01]  /*15c0*/  CS2R R6, SRZ ;  /* 0x0000000000067805 */ /* 0x000fe2000001ff00 */
[----:B------:R-:W-:-:S10]  /*15d0*/  IMAD.MOV.U32 R20, RZ, RZ, RZ ;  /* 0x000000ffff147224 */ /* 0x000fd400078e00ff */
[----:B-1----:R-:W-:Y:S05]  /*15e0*/  @P1 BRA `(.L_x_72) ;  /* 0x00000004000c1947 */ /* 0x002fea0003800000 */
[----:B------:R-:W-:Y:S02]  /*15f0*/  PLOP3.LUT P4, PT, PT, PT, UP0, 0x40, 0x0 ;  /* 0x000000000000781c */ /* 0x000fe40003f8e808 */
[C---:B------:R-:W-:Y:S02]  /*1600*/  IADD3 R4, P2, R12.reuse, UR20, RZ ;  /* 0x000000140c047c10 */ /* 0x040fe4000ff5e0ff */
[----:B------:R-:W-:Y:S02]  /*1610*/  IADD3 R17, P3, R13, UR24, RZ ;  /* 0x000000180d117c10 */ /* 0x000fe4000ff7e0ff */
[----:B------:R-:W-:Y:S02]  /*1620*/  LEA.HI.X.SX32 R5, R12, UR21, 0x1, P2 ;  /* 0x000000150c057c11 */ /* 0x000fe400090f0eff */
[----:B------:R-:W-:Y:S02]  /*1630*/  IADD3 R4, P2, R4, -0x1, RZ ;  /* 0xffffffff04047810 */ /* 0x000fe40007f5e0ff */
[----:B------:R-:W-:-:S02]  /*1640*/  IADD3 R14, P1, R17, -0x1, RZ ;  /* 0xffffffff110e7810 */ /* 0x000fc40007f3e0ff */
[----:B------:R-:W-:Y:S02]  /*1650*/  LEA.HI.X.SX32 R18, R13, UR25, 0x1, P3 ;  /* 0x000000190d127c11 */ /* 0x000fe400098f0eff */
[----:B------:R-:W-:Y:S01]  /*1660*/  IADD3.X R5, R5, -0x1, RZ, P2, !PT ;  /* 0xffffffff05057810 */ /* 0x000fe200017fe4ff */
[----:B------:R-:W-:Y:S08]  /*1670*/  @P4 BRA `(.L_x_73) ;  /* 0x0000000000284947 */ /* 0x000ff00003800000 */
[----:B------:R-:W-:Y:S02]  /*1680*/  ULDC UR4, c[0x0][0xb5c] ;  /* 0x0002d70000047ab9 */ /* 0x000fe40000000800 */
[----:B------:R-:W-:-:S05]  /*1690*/  IADD3 R13, P2, R4, UR4, RZ ;  /* 0x00000004040d7c10 */ /* 0x000fca000ff5e0ff */
[----:B------:R-:W-:-:S04]  /*16a0*/  IMAD.X R15, RZ, RZ, R5, P2 ;  /* 0x000000ffff0f7224 */ /* 0x000fc800010e0605 */
[----:B------:R-:W-:-:S04]  /*16b0*/  IMAD.WIDE.U32 R4, R15, UR18, RZ ;  /* 0x000000120f047c25 */ /* 0x000fc8000f8e00ff */
[----:B------:R-:W-:-:S04]  /*16c0*/  IMAD.WIDE.U32 R10, P2, R13, UR19, R4 ;  /* 0x000000130d0a7c25 */ /* 0x000fc8000f840004 */
[----:B------:R-:W-:-:S04]  /*16d0*/  IMAD.WIDE.U32 R4, R13, UR18, RZ ;  /* 0x000000120d047c25 */ /* 0x000fc8000f8e00ff */
[----:B------:R-:W-:Y:S01]  /*16e0*/  IMAD.X R13, RZ, RZ, RZ, P2 ;  /* 0x000000ffff0d7224 */ /* 0x000fe200010e06ff */
[----:B------:R-:W-:Y:S01]  /*16f0*/  IADD3 RZ, P2, R5, R10, RZ ;  /* 0x0000000a05ff7210 */ /* 0x000fe20007f5e0ff */
[----:B------:R-:W-:-:S04]  /*1700*/  IMAD.MOV.U32 R12, RZ, RZ, R11 ;  /* 0x000000ffff0c7224 */ /* 0x000fc800078e000b */
[----:B------:R-:W-:-:S08]  /*1710*/  IMAD.WIDE.U32.X R4, R15, UR19, R12, P2 ;  /* 0x000000130f047c25 */ /* 0x000fd000090e040c */
.L_x_73:
[----:B------:R-:W-:Y:S02]  /*1720*/  SHF.R.U64 R16, R4, UR17, R5 ;  /* 0x0000001104107c19 */ /* 0x000fe40008001205 */
[----:B------:R-:W-:Y:S01]  /*1730*/  IADD3.X R5, R18, -0x1, RZ, P1, !PT ;  /* 0xffffffff12057810 */ /* 0x000fe20000ffe4ff */
[----:B------:R-:W-:Y:S06]  /*1740*/  @!P0 BRA `(.L_x_74) ;  /* 0x00000000002c8947 */ /* 0x000fec0003800000 */
[----:B------:R-:W1:Y:S02]  /*1750*/  LDC R4, c[0x0][0xb74] ;  /* 0x0002dd00ff047b82 */ /* 0x000e640000000800 */
[----:B-1----:R-:W-:-:S04]  /*1760*/  IADD3 R13, P1, P2, R17, -0x1, R4 ;  /* 0xffffffff110d7810 */ /* 0x002fc80007a3e004 */
[----:B------:R-:W-:-:S05]  /*1770*/  IADD3.X R15, R18, -0x1, RZ, P1, P2 ;  /* 0xffffffff120f7810 */ /* 0x000fca0000fe44ff */
[----:B------:R-:W-:-:S04]  /*1780*/  IMAD.WIDE.U32 R4, R15, UR26, RZ ;  /* 0x0000001a0f047c25 */ /* 0x000fc8000f8e00ff */
[----:B------:R-:W-:-:S04]  /*1790*/  IMAD.WIDE.U32 R10, P1, R13, UR27, R4 ;  /* 0x0000001b0d0a7c25 */ /* 0x000fc8000f820004 */
[----:B------:R-:W-:-:S04]  /*17a0*/  IMAD.WIDE.U32 R4, R13, UR26, RZ ;  /* 0x0000001a0d047c25 */ /* 0x000fc8000f8e00ff */
[----:B------:R-:W-:Y:S01]  /*17b0*/  IMAD.X R13, RZ, RZ, RZ, P1 ;  /* 0x000000ffff0d7224 */ /* 0x000fe200008e06ff */
[----:B------:R-:W-:Y:S01]  /*17c0*/  IADD3 RZ, P1, R5, R10, RZ ;  /* 0x0000000a05ff7210 */ /* 0x000fe20007f3e0ff */
[----:B------:R-:W-:-:S04]  /*17d0*/  IMAD.MOV.U32 R12, RZ, RZ, R11 ;  /* 0x000000ffff0c7224 */ /* 0x000fc800078e000b */
[----:B------:R-:W-:-:S04]  /*17e0*/  IMAD.WIDE.U32.X R4, R15, UR27, R12, P1 ;  /* 0x0000001b0f047c25 */ /* 0x000fc800088e040c */
[----:B------:R-:W-:-:S07]  /*17f0*/  IMAD.MOV.U32 R14, RZ, RZ, R4 ;  /* 0x000000ffff0e7224 */ /* 0x000fce00078e0004 */
.L_x_74:
[----:B------:R-:W-:Y:S02]  /*1800*/  SHF.R.U64 R5, R14, UR31, R5 ;  /* 0x0000001f0e057c19 */ /* 0x000fe40008001205 */
[----:B------:R-:W-:Y:S02]  /*1810*/  IADD3 R13, R19, -0x1, R16 ;  /* 0xffffffff130d7810 */ /* 0x000fe40007ffe010 */
[----:B------:R-:W-:Y:S02]  /*1820*/  IADD3 R12, R22, -0x1, R5 ;  /* 0xffffffff160c7810 */ /* 0x000fe40007ffe005 */
[----:B------:R-:W-:Y:S02]  /*1830*/  IABS R11, R13 ;  /* 0x0000000d000b7213 */ /* 0x000fe40000000000 */
[----:B------:R-:W-:-:S03]  /*1840*/  IABS R10, R12 ;  /* 0x0000000c000a7213 */ /* 0x000fc60000000000 */
[----:B------:R-:W-:-:S04]  /*1850*/  IMAD.HI.U32 R4, R11, UR11, RZ ;  /* 0x0000000b0b047c27 */ /* 0x000fc8000f8e00ff */
[----:B------:R-:W-:-:S04]  /*1860*/  IMAD.HI.U32 R5, R10, UR13, RZ ;  /* 0x0000000d0a057c27 */ /* 0x000fc8000f8e00ff */
[----:B------:R-:W-:Y:S02]  /*1870*/  IMAD R4, R4, UR32, R11 ;  /* 0x0000002004047c24 */ /* 0x000fe4000f8e020b */
[----:B------:R-:W-:Y:S02]  /*1880*/  IMAD R5, R5, UR33, R10 ;  /* 0x0000002105057c24 */ /* 0x000fe4000f8e020a */
[----:B------:R-:W-:Y:S01]  /*1890*/  IMAD.U32 R11, RZ, RZ, UR12 ;  /* 0x0000000cff0b7e24 */ /* 0x000fe2000f8e00ff */
[----:B------:R-:W-:Y:S01]  /*18a0*/  ISETP.LT.U32.AND P1, PT, R4, UR29, PT ;  /* 0x0000001d04007c0c */ /* 0x000fe2000bf21070 */
[----:B------:R-:W-:Y:S01]  /*18b0*/  IMAD.U32 R10, RZ, RZ, UR14 ;  /* 0x0000000eff0a7e24 */ /* 0x000fe2000f8e00ff */
[----:B------:R-:W-:-:S11]  /*18c0*/  ISETP.LT.U32.AND P2, PT, R5, UR30, PT ;  /* 0x0000001e05007c0c */ /* 0x000fd6000bf41070 */
[----:B------:R-:W-:Y:S01]  /*18d0*/  @!P1 VIADD R4, R4, -UR29 ;  /* 0x8000001d04049c36 */ /* 0x000fe20008000000 */
[----:B------:R-:W-:Y:S01]  /*18e0*/  ISETP.GE.AND P1, PT, R12, RZ, PT ;  /* 0x000000ff0c00720c */ /* 0x000fe20003f26270 */
[----:B------:R-:W-:Y:S01]  /*18f0*/  @!P2 VIADD R5, R5, -UR30 ;  /* 0x8000001e0505ac36 */ /* 0x000fe20008000000 */
[----:B------:R-:W-:Y:S02]  /*1900*/  ISETP.GE.AND P2, PT, R13, RZ, PT ;  /* 0x000000ff0d00720c */ /* 0x000fe40003f46270 */
[----:B------:R-:W-:Y:S02]  /*1910*/  ISETP.LT.U32.AND P3, PT, R4, UR29, PT ;  /* 0x0000001d04007c0c */ /* 0x000fe4000bf61070 */
[----:B------:R-:W-:-:S11]  /*1920*/  ISETP.LT.U32.AND P4, PT, R5, UR30, PT ;  /* 0x0000001e05007c0c */ /* 0x000fd6000bf81070 */
[----:B------:R-:W-:Y:S01]  /*1930*/  @!P3 VIADD R4, R4, -UR29 ;  /* 0x8000001d0404bc36 */ /* 0x000fe20008000000 */
[----:B------:R-:W-:Y:S01]  /*1940*/  PLOP3.LUT P3, PT, PT, PT, UP3, 0x40, 0x0 ;  /* 0x000000000000781c */ /* 0x000fe20003f6e838 */
[----:B------:R-:W-:Y:S01]  /*1950*/  @!P4 VIADD R5, R5, -UR30 ;  /* 0x8000001e0505cc36 */ /* 0x000fe20008000000 */
[----:B------:R-:W-:Y:S01]  /*1960*/  PLOP3.LUT P4, PT, PT, PT, UP4, 0x40, 0x0 ;  /* 0x000000000000781c */ /* 0x000fe20003f8e848 */
[----:B------:R-:W-:Y:S02]  /*1970*/  @!P2 IMAD.MOV R4, RZ, RZ, -R4 ;  /* 0x000000ffff04a224 */ /* 0x000fe400078e0a04 */
[----:B------:R-:W-:Y:S01]  /*1980*/  @!P1 IMAD.MOV R5, RZ, RZ, -R5 ;  /* 0x000000ffff059224 */ /* 0x000fe200078e0a05 */
[----:B------:R-:W-:Y:S02]  /*1990*/  PLOP3.LUT P1, PT, PT, PT, UP2, 0x40, 0x0 ;  /* 0x000000000000781c */ /* 0x000fe40003f2e828 */
[----:B------:R-:W-:Y:S02]  /*19a0*/  SEL R4, R11, R4, P3 ;  /* 0x000000040b047207 */ /* 0x000fe40001800000 */
[----:B------:R-:W-:-:S03]  /*19b0*/  SEL R5, R10, R5, P4 ;  /* 0x000000050a057207 */ /* 0x000fc60002000000 */
[----:B------:R-:W-:Y:S02]  /*19c0*/  IMAD.IADD R18, R13, 0x1, -R4 ;  /* 0x000000010d127824 */ /* 0x000fe400078e0a04 */
[----:B------:R-:W-:-:S05]  /*19d0*/  IMAD.IADD R5, R12, 0x1, -R5 ;  /* 0x000000010c057824 */ /* 0x000fca00078e0a05 */
[----:B------:R-:W-:Y:S01]  /*19e0*/  SEL R4, R5, R18, P1 ;  /* 0x0000001205047207 */ /* 0x000fe20000800000 */
[----:B------:R-:W-:-:S03]  /*19f0*/  IMAD R18, R18, R5, RZ ;  /* 0x0000000512127224 */ /* 0x000fc600078e02ff */
[----:B------:R-:W-:Y:S02]  /*1a00*/  SHF.R.S32.HI R5, RZ, 0x1f, R4 ;  /* 0x0000001fff057819 */ /* 0x000fe40000011404 */
[----:B------:R-:W-:-:S07]  /*1a10*/  SHF.R.S32.HI R20, RZ, 0x1f, R18 ;  /* 0x0000001fff147819 */ /* 0x000fce0000011412 */
.L_x_72:
[----:B------:R-:W-:Y:S05]  /*1a20*/  BSYNC B0 ;  /* 0x0000000000007941 */ /* 0x000fea0003800000 */
.L_x_71:
[----:B------:R-:W1:Y:S01]  /*1a30*/  SHFL.UP PT, R12, R18, 0x1, RZ ;  /* 0x04200000120c7989 */ /* 0x000e6200000e00ff */
[----:B------:R-:W-:-:S03]  /*1a40*/  LOP3.LUT P1, R10, R2, 0x1f, RZ, 0xc0, !PT ;  /* 0x0000001f020a7812 */ /* 0x000fc6000782c0ff */
[----:B------:R-:W2:Y:S01]  /*1a50*/  SHFL.UP PT, R11, R20, 0x1, RZ ;  /* 0x04200000140b7989 */ /* 0x000ea200000e00ff */
[----:B-1----:R-:W-:Y:S02]  /*1a60*/  SEL R12, R12, RZ, P1 ;  /* 0x000000ff0c0c7207 */ /* 0x002fe40000800000 */
[----:B--2---:R-:W-:Y:S02]  /*1a70*/  SEL R11, R11, RZ, P1 ;  /* 0x000000ff0b0b7207 */ /* 0x004fe40000800000 */
[----:B------:R-:W-:-:S05]  /*1a80*/  IADD3 R15, P2, R12, R18, RZ ;  /* 0x000000120c0f7210 */ /* 0x000fca0007f5e0ff */
[----:B------:R-:W-:Y:S01]  /*1a90*/  IMAD.X R14, R11, 0x1, R20, P2 ;  /* 0x000000010b0e7824 */ /* 0x000fe200010e0614 */
[----:B------:R-:W1:Y:S01]  /*1aa0*/  SHFL.UP PT, R12, R15, 0x2, RZ ;  /* 0x044000000f0c7989 */ /* 0x000e6200000e00ff */
[----:B------:R-:W-:-:S03]  /*1ab0*/  ISETP.GE.U32.AND P2, PT, R10, 0x2, PT ;  /* 0x000000020a00780c */ /* 0x000fc60003f46070 */
[----:B------:R-:W2:Y:S01]  /*1ac0*/  SHFL.UP PT, R11, R14, 0x2, RZ ;  /* 0x044000000e0b7989 */ /* 0x000ea200000e00ff */
[----:B-1----:R-:W-:-:S04]  /*1ad0*/  SEL R12, R12, RZ, P2 ;  /* 0x000000ff0c0c7207 */ /* 0x002fc80001000000 */
[----:B------:R-:W-:Y:S02]  /*1ae0*/  IADD3 R13, P3, R12, R15, RZ ;  /* 0x0000000f0c0d7210 */ /* 0x000fe40007f7e0ff */
[----:B--2---:R-:W-:-:S03]  /*1af0*/  SEL R11, R11, RZ, P2 ;  /* 0x000000ff0b0b7207 */ /* 0x004fc60001000000 */
[----:B------:R-:W1:Y:S02]  /*1b00*/  SHFL.UP PT, R12, R13, 0x4, RZ ;  /* 0x048000000d0c7989 */ /* 0x000e6400000e00ff */
[----:B------:R-:W-:Y:S01]  /*1b10*/  IMAD.X R16, R11, 0x1, R14, P3 ;  /* 0x000000010b107824 */ /* 0x000fe200018e060e */
[----:B------:R-:W-:-:S04]  /*1b20*/  ISETP.GE.U32.AND P3, PT, R10, 0x4, PT ;  /* 0x000000040a00780c */ /* 0x000fc80003f66070 */
        /* <DEDUP_REMOVED lines=17> */
[----:B--2---:R-:W-:-:S05]  /*1c40*/  SEL R11, R11, RZ, P5 ;  /* 0x000000ff0b0b7207 */ /* 0x004fca0002800000 */
[----:B------:R-:W-:Y:S01]  /*1c50*/  IMAD.X R15, R11, 0x1, R16, P6 ;  /* 0x000000010b0f7824 */ /* 0x000fe200030e0610 */
[----:B------:R-:W-:-:S04]  /*1c60*/  ISETP.GT.U32.AND P6, PT, R14, UR8, PT ;  /* 0x000000080e007c0c */ /* 0x000fc8000bfc4070 */
[----:B------:R-:W-:-:S13]  /*1c70*/  ISETP.GT.U32.AND.EX P6, PT, R15, UR9, PT, P6 ;  /* 0x000000090f007c0c */ /* 0x000fda000bfc4160 */
[----:B------:R-:W-:-:S04]  /*1c80*/  VOTE.ANY R12, PT, P6 ;  /* 0x00000000000c7806 */ /* 0x000fc800030e0100 */
[----:B------:R-:W-:-:S13]  /*1c90*/  ISETP.NE.AND P6, PT, R12, RZ, PT ;  /* 0x000000ff0c00720c */ /* 0x000fda0003fc5270 */
[----:B------:R-:W-:Y:S05]  /*1ca0*/  @P6 BRA `(.L_x_75) ;  /* 0x00000008009c6947 */ /* 0x000fea0003800000 */
[----:B------:R-:W1:Y:S01]  /*1cb0*/  LDC R21, c[0x0][0xb74] ;  /* 0x0002dd00ff157b82 */ /* 0x000e620000000800 */
[----:B------:R-:W-:Y:S01]  /*1cc0*/  ULDC UR10, c[0x0][0xb90] ;  /* 0x0002e400000a7ab9 */ /* 0x000fe20000000800 */
[----:B------:R-:W-:Y:S01]  /*1cd0*/  ULDC UR6, c[0x0][0xb5c] ;  /* 0x0002d70000067ab9 */ /* 0x000fe20000000800 */
[----:B------:R-:W-:Y:S01]  /*1ce0*/  ULDC UR7, c[0x0][0xb58] ;  /* 0x0002d60000077ab9 */ /* 0x000fe20000000800 */
[----:B------:R-:W-:Y:S01]  /*1cf0*/  ULDC UR11, c[0x0][0xb70] ;  /* 0x0002dc00000b7ab9 */ /* 0x000fe20000000800 */
[----:B------:R-:W-:Y:S01]  /*1d00*/  ULDC.64 UR12, c[0x0][0xb50] ;  /* 0x0002d400000c7ab9 */ /* 0x000fe20000000a00 */
[----:B------:R-:W-:Y:S01]  /*1d10*/  ULDC.64 UR16, c[0x0][0xb68] ;  /* 0x0002da0000107ab9 */ /* 0x000fe20000000a00 */
[----:B------:R-:W-:Y:S01]  /*1d20*/  ULDC.64 UR4, c[0x0][0xb48] ;  /* 0x0002d20000047ab9 */ /* 0x000fe20000000a00 */
[----:B------:R-:W2:Y:S01]  /*1d30*/  LDC R24, c[0x0][0xb84] ;  /* 0x0002e100ff187b82 */ /* 0x000ea20000000800 */
[----:B------:R-:W-:-:S07]  /*1d40*/  ULDC.64 UR14, c[0x0][0xb60] ;  /* 0x0002d800000e7ab9 */ /* 0x000fce0000000a00 */
[----:B------:R-:W3:Y:S08]  /*1d50*/  LDC R23, c[0x0][0xbb4] ;  /* 0x0002ed00ff177b82 */ /* 0x000ef00000000800 */
[----:B------:R-:W4:Y:S02]  /*1d60*/  LDC R31, c[0x0][0xbb8] ;  /* 0x0002ee00ff1f7b82 */ /* 0x000f240000000800 */
.L_x_80:
[C---:B------:R-:W-:Y:S02]  /*1d70*/  VIADD R6, R0.reuse, 0x40 ;  /* 0x0000004000067836 */ /* 0x040fe40000000000 */
[----:B------:R-:W-:Y:S02]  /*1d80*/  VIADD R0, R0, 0x20 ;  /* 0x0000002000007836 */ /* 0x000fe40000000000 */
[----:B-----5:R-:W-:Y:S01]  /*1d90*/  IMAD.MOV.U32 R12, RZ, RZ, R8 ;  /* 0x000000ffff0c7224 */ /* 0x020fe200078e0008 */
        /* <DEDUP_REMOVED lines=9> */
[----:B------:R-:W-:Y:S01]  /*1e30*/  ISETP.GE.AND P6, PT, R0, UR10, PT ;  /* 0x0000000a00007c0c */ /* 0x000fe2000bfc6270 */
[----:B------:R-:W-:Y:S02]  /*1e40*/  IMAD.MOV.U32 R20, RZ, RZ, RZ ;  /* 0x000000ffff147224 */ /* 0x000fe400078e00ff */
[----:B------:R1:W1:Y:S04]  /*1e50*/  SHFL.IDX PT, R6, R15, 0x1f, 0x1f ;  /* 0x03e01f000f067f89 */ /* 0x00026800000e0000 */
[----:B------:R1:W1:Y:S06]  /*1e60*/  SHFL.IDX PT, R7, R14, 0x1f, 0x1f ;  /* 0x03e01f000e077f89 */ /* 0x00026c00000e0000 */
[----:B------:R-:W-:Y:S05]  /*1e70*/  @P6 BRA `(.L_x_77) ;  /* 0x0000000400886947 */ /* 0x000fea0003800000 */
[----:B--23--:R-:W-:Y:S02]  /*1e80*/  SHF.L.U32 R25, R23, R24, RZ ;  /* 0x0000001817197219 */ /* 0x00cfe400000006ff */
[C---:B------:R-:W-:Y:S02]  /*1e90*/  IADD3 R4, P6, R12.reuse, UR4, RZ ;  /* 0x000000040c047c10 */ /* 0x040fe4000ffde0ff */
[----:B------:R-:W-:Y:S02]  /*1ea0*/  IABS R27, R25 ;  /* 0x00000019001b7213 */ /* 0x000fe40000000000 */
[----:B------:R-:W-:Y:S02]  /*1eb0*/  LEA.HI.X.SX32 R5, R12, UR5, 0x1, P6 ;  /* 0x000000050c057c11 */ /* 0x000fe4000b0f0eff */
[----:B-1----:R-:W1:Y:S01]  /*1ec0*/  I2F.RP R10, R27 ;  /* 0x0000001b000a7306 */ /* 0x002e620000209400 */
[----:B------:R-:W-:-:S04]  /*1ed0*/  IADD3 R18, P6, R13, UR14, RZ ;  /* 0x0000000e0d127c10 */ /* 0x000fc8000ffde0ff */
[----:B------:R-:W-:Y:S02]  /*1ee0*/  LEA.HI.X.SX32 R20, R13, UR15, 0x1, P6 ;  /* 0x0000000f0d147c11 */ /* 0x000fe4000b0f0eff */
[----:B------:R-:W-:-:S04]  /*1ef0*/  IADD3 R4, P6, R4, -0x1, RZ ;  /* 0xffffffff04047810 */ /* 0x000fc80007fde0ff */
[----:B------:R-:W-:Y:S02]  /*1f00*/  IADD3.X R5, R5, -0x1, RZ, P6, !PT ;  /* 0xffffffff05057810 */ /* 0x000fe400037fe4ff */
[----:B------:R-:W-:Y:S01]  /*1f10*/  IADD3 R15, P6, R18, -0x1, RZ ;  /* 0xffffffff120f7810 */ /* 0x000fe20007fde0ff */
[----:B-1----:R-:W1:Y:S03]  /*1f20*/  MUFU.RCP R10, R10 ;  /* 0x0000000a000a7308 */ /* 0x002e660000001000 */
[----:B------:R-:W-:Y:S02]  /*1f30*/  IADD3.X R16, R20, -0x1, RZ, P6, !PT ;  /* 0xffffffff14107810 */ /* 0x000fe400037fe4ff */
[----:B------:R-:W-:Y:S01]  /*1f40*/  PLOP3.LUT P6, PT, PT, PT, UP0, 0x40, 0x0 ;  /* 0x000000000000781c */ /* 0x000fe20003fce808 */
[----:B-1----:R-:W-:-:S04]  /*1f50*/  VIADD R11, R10, 0xffffffe ;  /* 0x0ffffffe0a0b7836 */ /* 0x002fc80000000000 */
[----:B------:R-:W1:Y:S02]  /*1f60*/  F2I.FTZ.U32.TRUNC.NTZ R29, R11 ;  /* 0x0000000b001d7305 */ /* 0x000e64000021f000 */
[----:B-1----:R-:W-:-:S06]  /*1f70*/  IMAD.MOV R14, RZ, RZ, -R29 ;  /* 0x000000ffff0e7224 */ /* 0x002fcc00078e0a1d */
[----:B------:R-:W-:Y:S05]  /*1f80*/  @P6 BRA `(.L_x_78) ;  /* 0x0000000000246947 */ /* 0x000fea0003800000 */
        /* <DEDUP_REMOVED lines=9> */
.L_x_78:
[----:B------:R-:W-:Y:S01]  /*2020*/  SHF.R.U64 R4, R4, UR7, R5 ;  /* 0x0000000704047c19 */ /* 0x000fe20008001205 */
[----:B------:R-:W-:Y:S01]  /*2030*/  IMAD.MOV.U32 R10, RZ, RZ, R14 ;  /* 0x000000ffff0a7224 */ /* 0x000fe200078e000e */
[----:B------:R-:W-:Y:S01]  /*2040*/  IABS R12, R25 ;  /* 0x00000019000c7213 */ /* 0x000fe20000000000 */
[----:B------:R-:W-:Y:S01]  /*2050*/  IMAD.MOV.U32 R5, RZ, RZ, R29 ;  /* 0x000000ffff057224 */ /* 0x000fe200078e001d */
[----:B------:R-:W-:Y:S01]  /*2060*/  IADD3 R22, R25, -0x1, R4 ;  /* 0xffffffff19167810 */ /* 0x000fe20007ffe004 */
[----:B------:R-:W-:Y:S01]  /*2070*/  IMAD R10, R10, R27, RZ ;  /* 0x0000001b0a0a7224 */ /* 0x000fe200078e02ff */
[----:B----4-:R-:W-:Y:S01]  /*2080*/  SHF.L.U32 R26, R31, R24, RZ ;  /* 0x000000181f1a7219 */ /* 0x010fe200000006ff */
[----:B------:R-:W-:Y:S01]  /*2090*/  IMAD.MOV.U32 R4, RZ, RZ, RZ ;  /* 0x000000ffff047224 */ /* 0x000fe200078e00ff */
[----:B------:R-:W-:Y:S01]  /*20a0*/  IABS R11, R22 ;  /* 0x00000016000b7213 */ /* 0x000fe20000000000 */
[----:B------:R-:W-:Y:S01]  /*20b0*/  IMAD.MOV R14, RZ, RZ, -R12 ;  /* 0x000000ffff0e7224 */ /* 0x000fe200078e0a0c */
[----:B------:R-:W-:Y:S01]  /*20c0*/  IABS R19, R26 ;  /* 0x0000001a00137213 */ /* 0x000fe20000000000 */
[----:B------:R-:W-:-:S04]  /*20d0*/  IMAD.HI.U32 R4, R29, R10, R4 ;  /* 0x0000000a1d047227 */ /* 0x000fc800078e0004 */
[----:B------:R-:W-:-:S04]  /*20e0*/  IMAD.MOV.U32 R5, RZ, RZ, R11 ;  /* 0x000000ffff057224 */ /* 0x000fc800078e000b */
[----:B------:R-:W-:-:S04]  /*20f0*/  IMAD.HI.U32 R4, R4, R5, RZ ;  /* 0x0000000504047227 */ /* 0x000fc800078e00ff */
[----:B------:R-:W-:Y:S02]  /*2100*/  IMAD R14, R4, R14, R5 ;  /* 0x0000000e040e7224 */ /* 0x000fe400078e0205 */
[----:B------:R-:W1:Y:S03]  /*2110*/  I2F.RP R4, R19 ;  /* 0x0000001300047306 */ /* 0x000e660000209400 */
[----:B------:R-:W-:-:S05]  /*2120*/  ISETP.GT.U32.AND P6, PT, R27, R14, PT ;  /* 0x0000000e1b00720c */ /* 0x000fca0003fc4070 */
[----:B-1----:R-:W1:Y:S08]  /*2130*/  MUFU.RCP R4, R4 ;  /* 0x0000000400047308 */ /* 0x002e700000001000 */
[----:B------:R-:W-:Y:S02]  /*2140*/  @!P6 IMAD.IADD R14, R14, 0x1, -R27 ;  /* 0x000000010e0ee824 */ /* 0x000fe400078e0a1b */
[----:B-1----:R-:W-:-:S04]  /*2150*/  VIADD R5, R4, 0xffffffe ;  /* 0x0ffffffe04057836 */ /* 0x002fc80000000000 */
[----:B------:R-:W1:Y:S02]  /*2160*/  F2I.FTZ.U32.TRUNC.NTZ R29, R5 ;  /* 0x00000005001d7305 */ /* 0x000e64000021f000 */
[----:B-1----:R-:W-:Y:S01]  /*2170*/  IMAD.MOV R28, RZ, RZ, -R29 ;  /* 0x000000ffff1c7224 */ /* 0x002fe200078e0a1d */
[----:B------:R-:W-:Y:S06]  /*2180*/  @!P0 BRA `(.L_x_79) ;  /* 0x0000000000348947 */ /* 0x000fec0003800000 */
[----:B------:R-:W-:Y:S02]  /*2190*/  P2R R4, PR, RZ, 0x1 ;  /* 0x00000001ff047803 */ /* 0x000fe40000000000 */
[----:B------:R-:W-:-:S04]  /*21a0*/  IADD3 R15, P0, P6, R18, -0x1, R21 ;  /* 0xffffffff120f7810 */ /* 0x000fc80007e1e015 */
[----:B------:R-:W-:Y:S02]  /*21b0*/  IADD3.X R17, R20, -0x1, RZ, P0, P6 ;  /* 0xffffffff14117810 */ /* 0x000fe400007ec4ff */
[----:B------:R-:W-:-:S03]  /*21c0*/  ISETP.NE.AND P0, PT, R4, RZ, PT ;  /* 0x000000ff0400720c */ /* 0x000fc60003f05270 */
[----:B------:R-:W-:-:S04]  /*21d0*/  IMAD.WIDE.U32 R4, R17, UR16, RZ ;  /* 0x0000001011047c25 */ /* 0x000fc8000f8e00ff */
[----:B------:R-:W-:-:S04]  /*21e0*/  IMAD.WIDE.U32 R10, P6, R15, UR17, R4 ;  /* 0x000000110f0a7c25 */ /* 0x000fc8000f8c0004 */
[----:B------:R-:W-:-:S04]  /*21f0*/  IMAD.WIDE.U32 R4, R15, UR16, RZ ;  /* 0x000000100f047c25 */ /* 0x000fc8000f8e00ff */
[----:B------:R-:W-:Y:S01]  /*2200*/  IMAD.X R13, RZ, RZ, RZ, P6 ;  /* 0x000000ffff0d7224 */ /* 0x000fe200030e06ff */
[----:B------:R-:W-:Y:S01]  /*2210*/  IADD3 RZ, P6, R5, R10, RZ ;  /* 0x0000000a05ff7210 */ /* 0x000fe20007fde0ff */
[----:B------:R-:W-:-:S04]  /*2220*/  IMAD.MOV.U32 R12, RZ, RZ, R11 ;  /* 0x000000ffff0c7224 */ /* 0x000fc800078e000b */
[----:B------:R-:W-:-:S04]  /*2230*/  IMAD.WIDE.U32.X R4, R17, UR17, R12, P6 ;  /* 0x0000001111047c25 */ /* 0x000fc8000b0e040c */
[----:B------:R-:W-:Y:S02]  /*2240*/  IMAD.MOV.U32 R15, RZ, RZ, R4 ;  /* 0x000000ffff0f7224 */ /* 0x000fe400078e0004 */
[----:B------:R-:W-:-:S07]  /*2250*/  IMAD.MOV.U32 R16, RZ, RZ, R5 ;  /* 0x000000ffff107224 */ /* 0x000fce00078e0005 */
.L_x_79:
[----:B------:R-:W-:Y:S01]  /*2260*/  SHF.R.U64 R15, R15, UR11, R16 ;  /* 0x0000000b0f0f7c19 */ /* 0x000fe20008001210 */
[----:B------:R-:W-:Y:S01]  /*2270*/  IMAD.MOV.U32 R10, RZ, RZ, R28 ;  /* 0x000000ffff0a7224 */ /* 0x000fe200078e001c */
[----:B------:R-:W-:Y:S01]  /*2280*/  IABS R12, R26 ;  /* 0x0000001a000c7213 */ /* 0x000fe20000000000 */
[----:B------:R-:W-:Y:S01]  /*2290*/  IMAD.MOV.U32 R4, RZ, RZ, RZ ;  /* 0x000000ffff047224 */ /* 0x000fe200078e00ff */
[----:B------:R-:W-:Y:S01]  /*22a0*/  IADD3 R15, R26, -0x1, R15 ;  /* 0xffffffff1a0f7810 */ /* 0x000fe20007ffe00f */
[----:B------:R-:W-:Y:S02]  /*22b0*/  IMAD R10, R10, R19, RZ ;  /* 0x000000130a0a7224 */ /* 0x000fe400078e02ff */
[----:B------:R-:W-:Y:S01]  /*22c0*/  IMAD.MOV.U32 R5, RZ, RZ, R29 ;  /* 0x000000ffff057224 */ /* 0x000fe200078e001d */
[----:B------:R-:W-:Y:S01]  /*22d0*/  IABS R11, R15 ;  /* 0x0000000f000b7213 */ /* 0x000fe20000000000 */
[----:B------:R-:W-:-:S04]  /*22e0*/  IMAD.HI.U32 R4, R29, R10, R4 ;  /* 0x0000000a1d047227 */ /* 0x000fc800078e0004 */
[----:B------:R-:W-:Y:S02]  /*22f0*/  IMAD.MOV.U32 R5, RZ, RZ, R11 ;  /* 0x000000ffff057224 */ /* 0x000fe400078e000b */
[----:B------:R-:W-:Y:S02]  /*2300*/  IMAD.MOV R10, RZ, RZ, -R12 ;  /* 0x000000ffff0a7224 */ /* 0x000fe400078e0a0c */
[----:B------:R-:W-:-:S04]  /*2310*/  IMAD.HI.U32 R4, R4, R5, RZ ;  /* 0x0000000504047227 */ /* 0x000fc800078e00ff */
[----:B------:R-:W-:-:S05]  /*2320*/  IMAD R4, R4, R10, R5 ;  /* 0x0000000a04047224 */ /* 0x000fca00078e0205 */
[----:B------:R-:W-:-:S13]  /*2330*/  ISETP.GT.U32.AND P6, PT, R19, R4, PT ;  /* 0x000000041300720c */ /* 0x000fda0003fc4070 */
[----:B------:R-:W-:Y:S01]  /*2340*/  @!P6 IMAD.IADD R4, R4, 0x1, -R19 ;  /* 0x000000010404e824 */ /* 0x000fe200078e0a13 */
[----:B------:R-:W-:-:S13]  /*2350*/  ISETP.GT.U32.AND P6, PT, R27, R14, PT ;  /* 0x0000000e1b00720c */ /* 0x000fda0003fc4070 */
[----:B------:R-:W-:Y:S01]  /*2360*/  @!P6 IMAD.IADD R14, R14, 0x1, -R27 ;  /* 0x000000010e0ee824 */ /* 0x000fe200078e0a1b */
[----:B------:R-:W-:-:S03]  /*2370*/  ISETP.GT.U32.AND P6, PT, R19, R4, PT ;  /* 0x000000041300720c */ /* 0x000fc60003fc4070 */
[----:B------:R-:W-:-:S10]  /*2380*/  IMAD.MOV.U32 R5, RZ, RZ, R14 ;  /* 0x000000ffff057224 */ /* 0x000fd400078e000e */
[----:B------:R-:W-:Y:S01]  /*2390*/  @!P6 IMAD.IADD R4, R4, 0x1, -R19 ;  /* 0x000000010404e824 */ /* 0x000fe200078e0a13 */
[----:B------:R-:W-:-:S13]  /*23a0*/  ISETP.GE.AND P6, PT, R22, RZ, PT ;  /* 0x000000ff1600720c */ /* 0x000fda0003fc6270 */
[----:B------:R-:W-:Y:S01]  /*23b0*/  @!P6 IMAD.MOV R5, RZ, RZ, -R5 ;  /* 0x000000ffff05e224 */ /* 0x000fe200078e0a05 */
[----:B------:R-:W-:-:S13]  /*23c0*/  ISETP.GE.AND P6, PT, R15, RZ, PT ;  /* 0x000000ff0f00720c */ /* 0x000fda0003fc6270 */
[----:B------:R-:W-:Y:S01]  /*23d0*/  @!P6 IMAD.MOV R4, RZ, RZ, -R4 ;  /* 0x000000ffff04e224 */ /* 0x000fe200078e0a04 */
[----:B------:R-:W-:-:S13]  /*23e0*/  ISETP.NE.AND P6, PT, R25, RZ, PT ;  /* 0x000000ff1900720c */ /* 0x000fda0003fc5270 */
[----:B------:R-:W-:Y:S02]  /*23f0*/  @!P6 LOP3.LUT R5, RZ, R25, RZ, 0x33, !PT ;  /* 0x00000019ff05e212 */ /* 0x000fe400078e33ff */
[----:B------:R-:W-:-:S03]  /*2400*/  ISETP.NE.AND P6, PT, R26, RZ, PT ;  /* 0x000000ff1a00720c */ /* 0x000fc60003fc5270 */
[----:B------:R-:W-:-:S10]  /*2410*/  IMAD.IADD R5, R22, 0x1, -R5 ;  /* 0x0000000116057824 */ /* 0x000fd400078e0a05 */
[----:B------:R-:W-:Y:S02]  /*2420*/  @!P6 LOP3.LUT R4, RZ, R26, RZ, 0x33, !PT ;  /* 0x0000001aff04e212 */ /* 0x000fe400078e33ff */
[----:B------:R-:W-:-:S03]  /*2430*/  PLOP3.LUT P6, PT, PT, PT, UP2, 0x40, 0x0 ;  /* 0x000000000000781c */ /* 0x000fc60003fce828 */
[----:B------:R-:W-:-:S04]  /*2440*/  IMAD.IADD R4, R15, 0x1, -R4 ;  /* 0x000000010f047824 */ /* 0x000fc800078e0a04 */
[CC--:B------:R-:W-:Y:S01]  /*2450*/  IMAD R18, R4.reuse, R5.reuse, RZ ;  /* 0x0000000504127224 */ /* 0x0c0fe200078e02ff */
[----:B------:R-:W-:-:S04]  /*2460*/  SEL R11, R4, R5, P6 ;  /* 0x00000005040b7207 */ /* 0x000fc80003000000 */
[--C-:B------:R-:W-:Y:S01]  /*2470*/  SHF.R.S32.HI R5, RZ, 0x1f, R11.reuse ;  /* 0x0000001fff057819 */ /* 0x100fe2000001140b */
[----:B------:R-:W-:Y:S01]  /*2480*/  IMAD.MOV.U32 R4, RZ, RZ, R11 ;  /* 0x000000ffff047224 */ /* 0x000fe200078e000b */
[----:B------:R-:W-:-:S07]  /*2490*/  SHF.R.S32.HI R20, RZ, 0x1f, R18 ;  /* 0x0000001fff147819 */ /* 0x000fce0000011412 */
.L_x_77:
[----:B------:R-:W-:Y:S05]  /*24a0*/  BSYNC B0 ;  /* 0x0000000000007941 */ /* 0x000fea0003800000 */
.L_x_76:
[----:B-1----:R-:W1:Y:S04]  /*24b0*/  SHFL.UP PT, R11, R18, 0x1, RZ ;  /* 0x04200000120b7989 */ /* 0x002e6800000e00ff */
[----:B------:R-:W2:Y:S01]  /*24c0*/  SHFL.UP PT, R10, R20, 0x1, RZ ;  /* 0x04200000140a7989 */ /* 0x000ea200000e00ff */
[----:B-1----:R-:W-:Y:S02]  /*24d0*/  SEL R11, R11, RZ, P1 ;  /* 0x000000ff0b0b7207 */ /* 0x002fe40000800000 */
[----:B--2---:R-:W-:Y:S02]  /*24e0*/  SEL R10, R10, RZ, P1 ;  /* 0x000000ff0a0a7207 */ /* 0x004fe40000800000 */
[----:B------:R-:W-:-:S05]  /*24f0*/  IADD3 R14, P6, R11, R18, RZ ;  /* 0x000000120b0e7210 */ /* 0x000fca0007fde0ff */
[----:B------:R-:W-:Y:S01]  /*2500*/  IMAD.X R13, R10, 0x1, R20, P6 ;  /* 0x000000010a0d7824 */ /* 0x000fe200030e0614 */
[----:B------:R-:W1:Y:S04]  /*2510*/  SHFL.UP PT, R11, R14, 0x2, RZ ;  /* 0x044000000e0b7989 */ /* 0x000e6800000e00ff */
        /* <DEDUP_REMOVED lines=23> */
[----:B------:R-:W-:-:S05]  /*2690*/  IADD3 R14, P6, R10, R7, RZ ;  /* 0x000000070a0e7210 */ /* 0x000fca0007fde0ff */
[----:B------:R-:W-:Y:S01]  /*26a0*/  IMAD.X R15, R11, 0x1, R6, P6 ;  /* 0x000000010b0f7824 */ /* 0x000fe200030e0606 */
[----:B------:R-:W-:-:S04]  /*26b0*/  ISETP.GT.U32.AND P6, PT, R14, UR8, PT ;  /* 0x000000080e007c0c */ /* 0x000fc8000bfc4070 */
[----:B------:R-:W-:-:S13]  /*26c0*/  ISETP.GT.U32.AND.EX P6, PT, R15, UR9, PT, P6 ;  /* 0x000000090f007c0c */ /* 0x000fda000bfc4160 */
[----:B------:R-:W-:-:S04]  /*26d0*/  VOTE.ANY R12, PT, P6 ;  /* 0x00000000000c7806 */ /* 0x000fc800030e0100 */
[----:B------:R-:W-:-:S13]  /*26e0*/  ISETP.NE.AND P6, PT, R12, RZ, PT ;  /* 0x000000ff0c00720c */ /* 0x000fda0003fc5270 */
[----:B------:R-:W-:Y:S05]  /*26f0*/  @!P6 BRA `(.L_x_80) ;  /* 0xfffffff4009ce947 */ /* 0x000fea000383ffff */
[----:B------:R-:W-:Y:S02]  /*2700*/  IMAD.MOV.U32 R14, RZ, RZ, R10 ;  /* 0x000000ffff0e7224 */ /* 0x000fe400078e000a */
[----:B------:R-:W-:-:S07]  /*2710*/  IMAD.MOV.U32 R15, RZ, RZ, R11 ;  /* 0x000000ffff0f7224 */ /* 0x000fce00078e000b */
.L_x_75:
[----:B------:R-:W1:Y:S01]  /*2720*/  BREV R12, R12 ;  /* 0x0000000c000c7301 */ /* 0x000e620000000000 */
[----:B------:R-:W-:-:S07]  /*2730*/  LOP3.LUT R37, R2, 0x1f, RZ, 0xc0, !PT ;  /* 0x0000001f02257812 */ /* 0x000fce00078ec0ff */
[----:B-1----:R-:W1:Y:S02]  /*2740*/  FLO.U32.SH R13, R12 ;  /* 0x0000000c000d7300 */ /* 0x002e6400000e0400 */
[----:B-1----:R-:W1:Y:S02]  /*2750*/  SHFL.IDX PT, R0, R0, R13, 0x1f ;  /* 0x00001f0d00007589 */ /* 0x002e6400000e0000 */
[----:B-1----:R-:W-:-:S13]  /*2760*/  R2UR UR7, R0 ;  /* 0x00000000000772ca */ /* 0x002fda00000e0000 */
[----:B------:R-:W-:-:S05]  /*2770*/  VIADD R17, R37, UR7 ;  /* 0x0000000725117c36 */ /* 0x000fca0008000000 */
[----:B------:R-:W-:-:S13]  /*2780*/  ISETP.GE.AND P1, PT, R17, UR10, PT ;  /* 0x0000000a11007c0c */ /* 0x000fda000bf26270 */
[----:B------:R-:W1:Y:S02]  /*2790*/  @!P1 LDC.64 R10, c[0x0][0xb98] ;  /* 0x0002e600ff0a9b82 */ /* 0x000e640000000a00 */
[----:B-1----:R-:W-:-:S05]  /*27a0*/  @!P1 IMAD.WIDE R10, R17, 0xc, R10 ;  /* 0x0000000c110a9825 */ /* 0x002fca00078e020a */
[----:B-----5:R1:W5:Y:S04]  /*27b0*/  @!P1 LDG.E R8, desc[UR56][R10.64] ;  /* 0x000000380a089981 */ /* 0x020368000c1e1900 */
[----:B------:R1:W5:Y:S01]  /*27c0*/  @!P1 LDG.E R9, desc[UR56][R10.64+0x4] ;  /* 0x000004380a099981 */ /* 0x000362000c1e1900 */
[----:B------:R-:W-:-:S03]  /*27d0*/  IADD3 R14, P1, P2, R14, R7, -R18 ;  /* 0x000000070e0e7210 */ /* 0x000fc60007a3e812 */
[----:B------:R-:W2:Y:S01]  /*27e0*/  SHFL.IDX PT, R18, R18, R13, 0x1f ;  /* 0x00001f0d12127589 */ /* 0x000ea200000e0000 */
[----:B------:R-:W-:-:S03]  /*27f0*/  IADD3.X R6, R15, R6, ~R20, P1, P2 ;  /* 0x000000060f067210 */ /* 0x000fc60000fe4c14 */
[----:B------:R-:W3:Y:S04]  /*2800*/  SHFL.IDX PT, R14, R14, R13, 0x1f ;  /* 0x00001f0d0e0e7589 */ /* 0x000ee800000e0000 */
[----:B------:R-:W4:Y:S04]  /*2810*/  SHFL.IDX PT, R6, R6, R13, 0x1f ;  /* 0x00001f0d06067589 */ /* 0x000f2800000e0000 */
[----:B------:R-:W1:Y:S04]  /*2820*/  SHFL.IDX PT, R20, R20, R13, 0x1f ;  /* 0x00001f0d14147589 */ /* 0x000e6800000e0000 */
[----:B------:R1:W1:Y:S04]  /*2830*/  SHFL.IDX PT, R5, R5, R13, 0x1f ;  /* 0x00001f0d05057589 */ /* 0x00026800000e0000 */
[----:B------:R1:W1:Y:S01]  /*2840*/  SHFL.IDX PT, R4, R4, R13, 0x1f ;  /* 0x00001f0d04047589 */ /* 0x00026200000e0000 */
[----:B--2---:R-:W-:-:S02]  /*2850*/  R2UR UR22, R18 ;  /* 0x00000000121672ca */ /* 0x004fc400000e0000 */
[----:B---3--:R-:W-:Y:S02]  /*2860*/  R2UR UR5, R14 ;  /* 0x000000000e0572ca */ /* 0x008fe400000e0000 */
[----:B----4-:R-:W-:Y:S02]  /*2870*/  R2UR UR4, R6 ;  /* 0x00000000060472ca */ /* 0x010fe400000e0000 */
[----:B-1----:R-:W-:-:S15]  /*2880*/  R2UR UR23, R20 ;  /* 0x00000000141772ca */ /* 0x002fde00000e0000 */
.L_x_70:
[----:B------:R-:W-:Y:S01]  /*2890*/  UISETP.GE.AND UP1, UPT, UR7, UR10, UPT ;  /* 0x0000000a0700728c */ /* 0x000fe2000bf26270 */
[----:B------:R-:W-:Y:S01]  /*28a0*/  IMAD.MOV.U32 R16, RZ, RZ, -0x1 ;  /* 0xffffffffff107424 */ /* 0x000fe200078e00ff */
[----:B------:R-:W-:Y:S01]  /*28b0*/  UMOV UR6, URZ ;  /* 0x0000003f00067c82 */ /* 0x000fe20008000000 */
[----:B------:R-:W-:Y:S02]  /*28c0*/  IMAD.MOV.U32 R17, RZ, RZ, -0x1 ;  /* 0xffffffffff117424 */ /* 0x000fe400078e00ff */
[----:B------:R-:W-:Y:S01]  /*28d0*/  IMAD.MOV.U32 R18, RZ, RZ, -0x1 ;  /* 0xffffffffff127424 */ /* 0x000fe200078e00ff */
[----:B------:R-:W-:-:S13]  /*28e0*/  PLOP3.LUT P1, PT, PT, PT, UP1, 0x80, 0x0 ;  /* 0x000000000000781c */ /* 0x000fda0003f2f018 */
[----:B------:R-:W-:Y:S05]  /*28f0*/  @P1 BRA `(.L_x_69) ;  /* 0x00000004002c1947 */ /* 0x000fea0003800000 */
[----:B------:R-:W-:Y:S01]  /*2900*/  UIADD3 UR13, UP1, -UR5, UR8, URZ ;  /* 0x00000008050d7290 */ /* 0x000fe2000ff3e13f */
[----:B------:R-:W-:Y:S01]  /*2910*/  R2UR UR11, R5 ;  /* 0x00000000050b72ca */ /* 0x000fe200000e0000 */
[----:B------:R-:W-:Y:S01]  /*2920*/  ULDC UR19, c[0x0][0xb40] ;  /* 0x0002d00000137ab9 */ /* 0x000fe20000000800 */
[----:B------:R-:W-:Y:S01]  /*2930*/  ULDC UR20, c[0x0][0xb30] ;  /* 0x0002cc0000147ab9 */ /* 0x000fe20000000800 */
[----:B------:R-:W-:Y:S01]  /*2940*/  UIADD3.X UR14, ~UR4, UR9, URZ, UP1, !UPT ;  /* 0x00000009040e7290 */ /* 0x000fe20008ffe53f */
[C---:B------:R-:W-:Y:S01]  /*2950*/  R2UR UR10, R4.reuse ;  /* 0x00000000040a72ca */ /* 0x040fe200000e0000 */
[----:B------:R-:W-:Y:S01]  /*2960*/  ULDC UR21, c[0x0][0xb84] ;  /* 0x0002e10000157ab9 */ /* 0x000fe20000000800 */
[----:B------:R-:W-:Y:S01]  /*2970*/  ULDC UR12, c[0x0][0xb28] ;  /* 0x0002ca00000c7ab9 */ /* 0x000fe20000000800 */
[----:B------:R-:W-:Y:S01]  /*2980*/  USHF.R.U32.HI UR15, URZ, UR19, UR14 ;  /* 0x000000133f0f7299 */ /* 0x000fe2000801160e */
[----:B------:R-:W-:Y:S01]  /*2990*/  SHF.R.U64 R0, R4, UR20, R5 ;  /* 0x0000001404007c19 */ /* 0x000fe20008001205 */
[----:B------:R-:W-:Y:S01]  /*29a0*/  UIADD3 UR12, UR12, -0x1, URZ ;  /* 0xffffffff0c0c7890 */ /* 0x000fe2000fffe03f */
[----:B------:R-:W1:Y:S01]  /*29b0*/  S2UR UR6, SR_CTAID.X ;  /* 0x00000000000679c3 */ /* 0x000e620000002500 */
[----:B------:R-:W-:-:S02]  /*29c0*/  USHF.R.U32.HI UR18, URZ, UR20, UR15 ;  /* 0x000000143f127299 */ /* 0x000fc4000801160f */
[----:B------:R-:W-:Y:S02]  /*29d0*/  USHF.R.U32.HI UR17, URZ, UR20, UR11 ;  /* 0x000000143f117299 */ /* 0x000fe4000801160b */
[----:B------:R-:W-:Y:S02]  /*29e0*/  USHF.R.U32.HI UR16, URZ, UR21, UR18 ;  /* 0x000000153f107299 */ /* 0x000fe40008011612 */
[----:B------:R-:W-:Y:S01]  /*29f0*/  USHF.R.U64 UR11, UR13, UR19, UR14 ;  /* 0x000000130d0b7299 */ /* 0x000fe2000800120e */
[----:B------:R-:W2:Y:S01]  /*2a00*/  @UP2 S2UR UR6, SR_CTAID.Y ;  /* 0x00000000000629c3 */ /* 0x000ea20000002600 */
[----:B------:R-:W-:Y:S01]  /*2a10*/  ULOP3.LUT UR19, UR16, UR17, URZ, 0xfc, !UPT ;  /* 0x0000001110137292 */ /* 0x000fe2000f8efc3f */
[----:B------:R-:W-:Y:S01]  /*2a20*/  R2UR UR14, R0 ;  /* 0x00000000000e72ca */ /* 0x000fe200000e0000 */
[----:B------:R-:W-:Y:S01]  /*2a30*/  UMOV UR10, 0xffffffff ;  /* 0xffffffff000a7882 */ /* 0x000fe20000000000 */
[----:B------:R-:W-:Y:S02]  /*2a40*/  USHF.R.U64 UR15, UR11, UR20, UR15 ;  /* 0x000000140b0f7299 */ /* 0x000fe4000800120f */
[----:B------:R-:W-:Y:S01]  /*2a50*/  USHF.L.U32 UR10, UR10, UR21, URZ ;  /* 0x000000150a0a7299 */ /* 0x000fe2000800063f */
[----:B------:R-:W-:Y:S01]  /*2a60*/  ISETP.NE.U32.AND P1, PT, RZ, UR19, PT ;  /* 0x00000013ff007c0c */ /* 0x000fe2000bf25070 */
[----:B------:R-:W-:-:S02]  /*2a70*/  ULOP3.LUT UR12, UR11, UR12, URZ, 0xc0, !UPT ;  /* 0x0000000c0b0c7292 */ /* 0x000fc4000f8ec03f */
[----:B------:R-:W-:-:S04]  /*2a80*/  ULOP3.LUT UR10, URZ, UR10, URZ, 0x33, !UPT ;  /* 0x0000000a3f0a7292 */ /* 0x000fc8000f8e333f */
[----:B------:R-:W-:Y:S02]  /*2a90*/  ULOP3.LUT UR13, UR15, UR10, URZ, 0xc0, !UPT ;  /* 0x0000000a0f0d7292 */ /* 0x000fe4000f8ec03f */
[----:B------:R-:W-:-:S04]  /*2aa0*/  USHF.R.U64 UR15, UR15, UR21, UR18 ;  /* 0x000000150f0f7299 */ /* 0x000fc80008001212 */
[----:B-1----:R-:W-:Y:S08]  /*2ab0*/  @!P1 BRA `(.L_x_81) ;  /* 0x0000000000149947 */ /* 0x002ff00003800000 */
[----:B------:R-:W-:-:S07]  /*2ac0*/  MOV R10, 0x2ae0 ;  /* 0x00002ae0000a7802 */ /* 0x000fce0000000f00 */
[----:B--2--5:R-:W-:Y:S05]  /*2ad0*/  CALL.REL.NOINC `($__internal_0_$__cuda_sm20_div_u64) ;  /* 0x000000c400d07944 */ /* 0x024fea0003c00000 */
[----:B------:R-:W-:-:S04]  /*2ae0*/  UIADD3 UR11, -UR10, URZ, URZ ;  /* 0x0000003f0a0b7290 */ /* 0x000fc8000fffe13f */
[----:B------:R-:W-:Y:S01]  /*2af0*/  UIMAD UR14, UR14, UR11, UR15 ;  /* 0x0000000b0e0e72a4 */ /* 0x000fe2000f8e020f */
[----:B------:R-:W-:Y:S11]  /*2b00*/  BRA `(.L_x_82) ;  /* 0x0000000000587947 */ /* 0x000ff60003800000 */
.L_x_81:
[----:B------:R-:W1:Y:S01]  /*2b10*/  I2F.U32.RP R0, UR14 ;  /* 0x0000000e00007d06 */ /* 0x000e620008209000 */
[----:B------:R-:W-:Y:S01]  /*2b20*/  UMOV UR10, URZ ;  /* 0x0000003f000a7c82 */ /* 0x000fe20008000000 */
[----:B------:R-:W-:-:S06]  /*2b30*/  UISETP.NE.U32.AND UP4, UPT, UR14, URZ, UPT ;  /* 0x0000003f0e00728c */ /* 0x000fcc000bf85070 */
[----:B-1----:R-:W1:Y:S02]  /*2b40*/  MUFU.RCP R0, R0 ;  /* 0x0000000000007308 */ /* 0x002e640000001000 */
[----:B-1----:R-:W-:-:S06]  /*2b50*/  VIADD R6, R0, 0xffffffe ;  /* 0x0ffffffe00067836 */ /* 0x002fcc0000000000 */
[----:B------:R-:W1:Y:S02]  /*2b60*/  F2I.FTZ.U32.TRUNC.NTZ R6, R6 ;  /* 0x0000000600067305 */ /* 0x000e64000021f000 */
[----:B-1----:R-:W-:-:S13]  /*2b70*/  R2UR UR11, R6 ;  /* 0x00000000060b72ca */ /* 0x002fda00000e0000 */
[----:B------:R-:W-:-:S04]  /*2b80*/  UIADD3 UR16, URZ, -UR11, URZ ;  /* 0x8000000b3f107290 */ /* 0x000fc8000fffe03f */
[----:B------:R-:W-:-:S04]  /*2b90*/  UIMAD UR16, UR16, UR14, URZ ;  /* 0x0000000e101072a4 */ /* 0x000fc8000f8e023f */
[----:B------:R-:W-:-:S04]  /*2ba0*/  UIMAD.WIDE.U32 UR10, UR11, UR16, UR10 ;  /* 0x000000100b0a72a5 */ /* 0x000fc8000f8e000a */
[----:B------:R-:W-:-:S04]  /*2bb0*/  UIMAD.WIDE.U32 UR10, UR11, UR15, URZ ;  /* 0x0000000f0b0a72a5 */ /* 0x000fc8000f8e003f */
[----:B------:R-:W-:-:S04]  /*2bc0*/  UIADD3 UR10, -UR11, URZ, URZ ;  /* 0x0000003f0b0a7290 */ /* 0x000fc8000fffe13f */
[----:B------:R-:W-:-:S04]  /*2bd0*/  UIMAD UR10, UR14, UR10, UR15 ;  /* 0x0000000a0e0a72a4 */ /* 0x000fc8000f8e020f */
[----:B------:R-:W-:-:S11]  /*2be0*/  UISETP.GE.U32.AND UP1, UPT, UR10, UR14, UPT ;  /* 0x0000000e0a00728c */ /* 0x000fd6000bf26070 */
[----:B------:R-:W-:Y:S02]  /*2bf0*/  @UP1 UIADD3 UR10, UR10, -UR14, URZ ;  /* 0x8000000e0a0a1290 */ /* 0x000fe4000fffe03f */
[----:B------:R-:W-:Y:S02]  /*2c00*/  @UP1 UIADD3 UR11, UR11, 0x1, URZ ;  /* 0x000000010b0b1890 */ /* 0x000fe4000fffe03f */
[----:B------:R-:W-:-:S11]  /*2c10*/  UISETP.GE.U32.AND UP3, UPT, UR10, UR14, UPT ;  /* 0x0000000e0a00728c */ /* 0x000fd6000bf66070 */
[----:B------:R-:W-:Y:S02]  /*2c20*/  @UP3 UIADD3 UR11, UR11, 0x1, URZ ;  /* 0x000000010b0b3890 */ /* 0x000fe4000fffe03f */
[----:B------:R-:W-:-:S04]  /*2c30*/  @!UP4 ULOP3.LUT UR11, URZ, UR14, URZ, 0x33, !UPT ;  /* 0x0000000e3f0bc292 */ /* 0x000fc8000f8e333f */
[----:B------:R-:W-:-:S04]  /*2c40*/  UIADD3 UR10, -UR11, URZ, URZ ;  /* 0x0000003f0b0a7290 */ /* 0x000fc8000fffe13f */
[----:B------:R-:W-:-:S03]  /*2c50*/  UIMAD UR14, UR14, UR10, UR15 ;  /* 0x0000000a0e0e72a4 */ /* 0x000fc6000f8e020f */
[----:B------:R-:W-:-:S09]  /*2c60*/  UMOV UR10, UR11 ;  /* 0x0000000b000a7c82 */ /* 0x000fd20008000000 */
.L_x_82:
[----:B------:R-:W-:Y:S01]  /*2c70*/  ULDC UR11, c[0x0][0xb84] ;  /* 0x0002e100000b7ab9 */ /* 0x000fe20000000800 */
[----:B------:R-:W-:Y:S01]  /*2c80*/  UMOV UR15, 0x1 ;  /* 0x00000001000f7882 */ /* 0x000fe20000000000 */
[----:B------:R-:W-:Y:S01]  /*2c90*/  PLOP3.LUT P1, PT, PT, PT, UP2, 0x80, 0x0 ;  /* 0x000000000000781c */ /* 0x000fe20003f2f028 */
[----:B------:R-:W-:Y:S01]  /*2ca0*/  USHF.L.U32 UR11, UR15, UR11, URZ ;  /* 0x0000000b0f0b7299 */ /* 0x000fe2000800063f */
[----:B------:R-:W-:Y:S01]  /*2cb0*/  PLOP3.LUT P2, PT, PT, PT, UP2, 0x80, 0x0 ;  /* 0x000000000000781c */ /* 0x000fe20003f4f028 */
[----:B------:R-:W-:Y:S01]  /*2cc0*/  ULDC UR16, c[0x0][0xb28] ;  /* 0x0002ca0000107ab9 */ /* 0x000fe20000000800 */
[----:B------:R-:W-:Y:S01]  /*2cd0*/  PLOP3.LUT P3, PT, PT, PT, UP2, 0x80, 0x0 ;  /* 0x000000000000781c */ /* 0x000fe20003f6f028 */
[----:B------:R-:W-:Y:S01]  /*2ce0*/  UIMAD UR10, UR11, UR10, UR13 ;  /* 0x0000000a0b0a72a4 */ /* 0x000fe2000f8e020d */
[----:B------:R-:W-:Y:S01]  /*2cf0*/  PLOP3.LUT P5, PT, PT, PT, UP2, 0x80, 0x0 ;  /* 0x000000000000781c */ /* 0x000fe20003faf028 */
[----:B------:R-:W-:Y:S01]  /*2d00*/  ULDC UR15, c[0x0][0xb38] ;  /* 0x0002ce00000f7ab9 */ /* 0x000fe20000000800 */
[----:B------:R-:W-:Y:S01]  /*2d10*/  PLOP3.LUT P4, PT, PT, PT, UP2, 0x80, 0x0 ;  /* 0x000000000000781c */ /* 0x000fe20003f8f028 */
[----:B--2---:R-:W-:-:S02]  /*2d20*/  UIMAD UR6, UR10, UR15, UR6 ;  /* 0x0000000f0a0672a4 */ /* 0x004fc4000f8e0206 */
[----:B------:R-:W-:-:S04]  /*2d30*/  UIMAD UR12, UR14, UR16, UR12 ;  /* 0x000000100e0c72a4 */ /* 0x000fc8000f8e020c */
[----:B------:R-:W-:Y:S01]  /*2d40*/  IMAD.U32 R17, RZ, RZ, UR6 ;  /* 0x00000006ff117e24 */ /* 0x000fe2000f8e00ff */
[----:B------:R-:W-:Y:S01]  /*2d50*/  UMOV UR6, 0x1 ;  /* 0x0000000100067882 */ /* 0x000fe20000000000 */
[----:B------:R-:W-:Y:S02]  /*2d60*/  @P1 IMAD.U32 R16, RZ, RZ, UR12 ;  /* 0x0000000cff101e24 */ /* 0x000fe4000f8e00ff */
[----:B------:R-:W-:Y:S02]  /*2d70*/  @P2 IMAD.U32 R18, RZ, RZ, UR7 ;  /* 0x00000007ff122e24 */ /* 0x000fe4000f8e00ff */
[----:B------:R-:W-:Y:S02]  /*2d80*/  @!P3 IMAD.MOV.U32 R16, RZ, RZ, R17 ;  /* 0x000000ffff10b224 */ /* 0x000fe400078e0011 */
[----:B------:R-:W-:Y:S02]  /*2d90*/  @!P5 IMAD.U32 R18, RZ, RZ, UR7 ;  /* 0x00000007ff12de24 */ /* 0x000fe4000f8e00ff */
[----:B------:R-:W-:-:S07]  /*2da0*/  @!P4 IMAD.U32 R17, RZ, RZ, UR12 ;  /* 0x0000000cff11ce24 */ /* 0x000fce000f8e00ff */
.L_x_69:
[----:B------:R-:W-:-:S13]  /*2db0*/  ISETP.NE.AND P1, PT, RZ, UR6, PT ;  /* 0x00000006ff007c0c */ /* 0x000fda000bf25270 */
[----:B------:R-:W-:Y:S05]  /*2dc0*/  @!P1 EXIT ;  /* 0x000000000000994d */ /* 0x000fea0003800000 */
[----:B------:R-:W1:Y:S02]  /*2dd0*/  LDC.64 R6, c[0x0][0x290] ;  /* 0x0000a400ff067b82 */ /* 0x000e640000000a00 */
[----:B-1----:R-:W-:-:S05]  /*2de0*/  IMAD.WIDE R6, R18, 0xc, R6 ;  /* 0x0000000c12067825 */ /* 0x002fca00078e0206 */
[----:B------:R-:W2:Y:S04]  /*2df0*/  LDG.E R10, desc[UR56][R6.64] ;  /* 0x00000038060a7981 */ /* 0x000ea8000c1e1900 */
[----:B------:R1:W5:Y:S04]  /*2e00*/  LDG.E R0, desc[UR56][R6.64+0x4] ;  /* 0x0000043806007981 */ /* 0x000368000c1e1900 */
[----:B------:R1:W5:Y:S01]  /*2e10*/  LDG.E R19, desc[UR56][R6.64+0x8] ;  /* 0x0000083806137981 */ /* 0x000362000c1e1900 */
[----:B------:R-:W-:Y:S01]  /*2e20*/  R2UR UR45, R18 ;  /* 0x00000000122d72ca */ /* 0x000fe200000e0000 */
[----:B------:R-:W3:Y:S01]  /*2e30*/  S2UR UR43, SR_CgaCtaId ;  /* 0x00000000002b79c3 */ /* 0x000ee20000008800 */
[----:B------:R-:W-:-:S11]  /*2e40*/  ISETP.NE.AND P1, PT, RZ, UR28, PT ;  /* 0x0000001cff007c0c */ /* 0x000fd6000bf25270 */
[----:B------:R-:W-:Y:S01]  /*2e50*/  USHF.R.S32.HI UR45, URZ, 0x1f, UR45 ;  /* 0x0000001f3f2d7899 */ /* 0x000fe2000801142d */
[----:B--2---:R-:W-:Y:S01]  /*2e60*/  R2UR UR44, R10 ;  /* 0x000000000a2c72ca */ /* 0x004fe200000e0000 */
[----:B-1-3--:R-:W-:-:S14]  /*2e70*/  @!P1 BRA `(.L_x_83) ;  /* 0x0000004000c49947 */ /* 0x00afdc0003800000 */
[----:B------:R-:W-:-:S04]  /*2e80*/  UIADD3 UR4, UR28, -0x1, URZ ;  /* 0xffffffff1c047890 */ /* 0x000fc8000fffe03f */
[----:B------:R-:W-:-:S06]  /*2e90*/  UISETP.GT.U32.AND UP0, UPT, UR4, 0x1, UPT ;  /* 0x000000010400788c */ /* 0x000fcc000bf04070 */
[----:B------:R-:W-:-:S13]  /*2ea0*/  PLOP3.LUT P0, PT, PT, PT, UP0, 0x80, 0x0 ;  /* 0x000000000000781c */ /* 0x000fda0003f0f008 */
[----:B------:R-:W-:Y:S05]  /*2eb0*/  @P0 EXIT ;  /* 0x000000000000094d */ /* 0x000fea0003800000 */
.L_x_84:
[----:B------:R-:W-:-:S08]  /*2ec0*/  NOP ;  /* 0x0000000000007918 */ /* 0x000fd00000000000 */
[----:B------:R-:W1:Y:S02]  /*2ed0*/  USETMAXREG.TRY_ALLOC.CTAPOOL UP0, 0xe8 ;  /* 0x000000e8000079c8 */ /* 0x000e640008000600 */
[----:B-1----:R-:W-:-:S13]  /*2ee0*/  PLOP3.LUT P0, PT, PT, PT, UP0, 0x80, 0x0 ;  /* 0x000000000000781c */ /* 0x002fda0003f0f008 */
[----:B------:R-:W-:Y:S05]  /*2ef0*/  @!P0 BRA `(.L_x_84) ;  /* 0xfffffffc00f08947 */ /* 0x000fea000383ffff */
[----:B------:R-:W1:Y:S01]  /*2f00*/  SHFL.IDX PT, R3, R3, RZ, 0x1f ;  /* 0x00001fff03037589 */ /* 0x000e6200000e0000 */
[----:B------:R-:W-:Y:S01]  /*2f10*/  UMOV UR58, URZ ;  /* 0x0000003f003a7c82 */ /* 0x000fe20008000000 */
[----:B------:R-:W-:Y:S01]  /*2f20*/  UMOV UR59, URZ ;  /* 0x0000003f003b7c82 */ /* 0x000fe20008000000 */
[----:B-1----:R-:W-:-:S13]  /*2f30*/  LOP3.LUT P0, RZ, R3, 0x3, RZ, 0xc0, !PT ;  /* 0x0000000303ff7812 */ /* 0x002fda000780c0ff */
[----:B------:R-:W-:Y:S05]  /*2f40*/  @P0 BRA `(.L_x_85) ;  /* 0x0000000000b40947 */ /* 0x000fea0003800000 */
[----:B------:R-:W-:Y:S01]  /*2f50*/  ELECT P0, URZ, PT ;  /* 0x00000000003f782f */ /* 0x000fe20003800000 */
[----:B------:R-:W-:-:S12]  /*2f60*/  BSSY B0, `(.L_x_86) ;  /* 0x0000020000007945 */ /* 0x000fd80003800000 */
[----:B------:R-:W-:Y:S05]  /*2f70*/  @!P0 BRA `(.L_x_87) ;  /* 0x0000000000788947 */ /* 0x000fea0003800000 */
[----:B------:R-:W1:Y:S01]  /*2f80*/  S2UR UR5, SR_CgaCtaId ;  /* 0x00000000000579c3 */ /* 0x000e620000008800 */
[----:B------:R-:W-:Y:S01]  /*2f90*/  UISETP.NE.AND UP0, UPT, UR28, 0x1, UPT ;  /* 0x000000011c00788c */ /* 0x000fe2000bf05270 */
[----:B------:R-:W-:-:S06]  /*2fa0*/  UMOV UR4, 0x400 ;  /* 0x0000040000047882 */ /* 0x000fcc0000000000 */
[----:B------:R-:W2:Y:S08]  /*2fb0*/  LDC.64 R4, c[0x0][0x980] ;  /* 0x00026000ff047b82 */ /* 0x000eb00000000a00 */
[----:B------:R-:W2:Y:S08]  /*2fc0*/  LDC.64 R6, c[0x0][0x988] ;  /* 0x00026200ff067b82 */ /* 0x000eb00000000a00 */
[----:B-----5:R-:W3:Y:S01]  /*2fd0*/  LDC.64 R8, c[0x0][0x990] ;  /* 0x00026400ff087b82 */ /* 0x020ee20000000a00 */
[----:B-1----:R-:W-:-:S04]  /*2fe0*/  ULEA UR4, UR5, UR4, 0x18 ;  /* 0x0000000405047291 */ /* 0x002fc8000f8ec03f */
[----:B------:R-:W-:Y:S02]  /*2ff0*/  UIADD3 UR5, UR4, 0x80, URZ ;  /* 0x0000008004057890 */ /* 0x000fe4000fffe03f */
[----:B------:R-:W-:Y:S01]  /*3000*/  @!UP0 UIADD3 UR5, UR4, URZ, URZ ;  /* 0x0000003f04058290 */ /* 0x000fe2000fffe03f */
[----:B------:R-:W3:Y:S08]  /*3010*/  LDC.64 R10, c[0x0][0x998] ;  /* 0x00026600ff0a7b82 */ /* 0x000ef00000000a00 */
[----:B------:R-:W1:Y:S01]  /*3020*/  LDC.64 R12, c[0x0][0x9a0] ;  /* 0x00026800ff0c7b82 */ /* 0x000e620000000a00 */
[----:B--2---:R2:W-:Y:S07]  /*3030*/  STS.128 [UR5+0x33500], R4 ;  /* 0x03350004ff007988 */ /* 0x0045ee0008000c05 */
[----:B------:R-:W1:Y:S08]  /*3040*/  LDC.64 R14, c[0x0][0x9a8] ;  /* 0x00026a00ff0e7b82 */ /* 0x000e700000000a00 */
[----:B------:R-:W4:Y:S01]  /*3050*/  LDC.64 R20, c[0x0][0x9b0] ;  /* 0x00026c00ff147b82 */ /* 0x000f220000000a00 */
[----:B---3--:R2:W-:Y:S07]  /*3060*/  STS.128 [UR5+0x33510], R8 ;  /* 0x03351008ff007988 */ /* 0x0085ee0008000c05 */
[----:B------:R-:W4:Y:S08]  /*3070*/  LDC.64 R22, c[0x0][0x9b8] ;  /* 0x00026e00ff167b82 */ /* 0x000f300000000a00 */
[----:B------:R-:W3:Y:S01]  /*3080*/  LDC.64 R24, c[0x0][0x9c0] ;  /* 0x00027000ff187b82 */ /* 0x000ee20000000a00 */
[----:B-1----:R2:W-:Y:S07]  /*3090*/  STS.128 [UR5+0x33520], R12 ;  /* 0x0335200cff007988 */ /* 0x0025ee0008000c05 */
[----:B------:R-:W3:Y:S08]  /*30a0*/  LDC.64 R26, c[0x0][0x9c8] ;  /* 0x00027200ff1a7b82 */ /* 0x000ef00000000a00 */
[----:B------:R-:W1:Y:S01]  /*30b0*/  LDC.64 R28, c[0x0][0x9d0] ;  /* 0x00027400ff1c7b82 */ /* 0x000e620000000a00 */
[----:B----4-:R2:W-:Y:S07]  /*30c0*/  STS.128 [UR5+0x33530], R20 ;  /* 0x03353014ff007988 */ /* 0x0105ee0008000c05 */
[----:B------:R-:W1:Y:S08]  /*30d0*/  LDC.64 R30, c[0x0][0x9d8] ;  /* 0x00027600ff1e7b82 */ /* 0x000e700000000a00 */
[----:B------:R-:W4:Y:S01]  /*30e0*/  LDC.64 R32, c[0x0][0x9e0] ;  /* 0x00027800ff207b82 */ /* 0x000f220000000a00 */
[----:B---3--:R2:W-:Y:S07]  /*30f0*/  STS.128 [UR5+0x33540], R24 ;  /* 0x03354018ff007988 */ /* 0x0085ee0008000c05 */
[----:B------:R-:W4:Y:S08]  /*3100*/  LDC.64 R34, c[0x0][0x9e8] ;  /* 0x00027a00ff227b82 */ /* 0x000f300000000a00 */
[----:B------:R-:W3:Y:S01]  /*3110*/  LDC.64 R36, c[0x0][0x9f0] ;  /* 0x00027c00ff247b82 */ /* 0x000ee20000000a00 */
[----:B-1----:R2:W-:Y:S07]  /*3120*/  STS.128 [UR5+0x33550], R28 ;  /* 0x0335501cff007988 */ /* 0x0025ee0008000c05 */
[----:B------:R-:W3:Y:S01]  /*3130*/  LDC.64 R38, c[0x0][0x9f8] ;  /* 0x00027e00ff267b82 */ /* 0x000ee20000000a00 */
[----:B----4-:R2:W-:Y:S04]  /*3140*/  STS.128 [UR5+0x33560], R32 ;  /* 0x03356020ff007988 */ /* 0x0105e80008000c05 */
[----:B---3--:R2:W-:Y:S02]  /*3150*/  STS.128 [UR5+0x33570], R36 ;  /* 0x03357024ff007988 */ /* 0x0085e40008000c05 */
.L_x_87:
[----:B------:R-:W-:Y:S05]  /*3160*/  BSYNC B0 ;  /* 0x0000000000007941 */ /* 0x000fea0003800000 */
.L_x_86:
[----:B------:R-:W-:Y:S01]  /*3170*/  S2UR UR6, SR_CTAID.X ;  /* 0x00000000000679c3 */ /* 0x000fe20000002500 */
[----:B------:R-:W-:Y:S01]  /*3180*/  UISETP.NE.AND UP0, UPT, UR28, 0x1, UPT ;  /* 0x000000011c00788c */ /* 0x000fe2000bf05270 */
[----:B------:R-:W-:-:S06]  /*3190*/  NOP ;  /* 0x0000000000007918 */ /* 0x000fcc0000000000 */
[----:B------:R-:W1:Y:S01]  /*31a0*/  S2UR UR7, SR_CTAID.Y ;  /* 0x00000000000779c3 */ /* 0x000e620000002600 */
[----:B------:R-:W-:Y:S01]  /*31b0*/  ULDC UR4, c[0x0][0xb04] ;  /* 0x0002c10000047ab9 */ /* 0x000fe20000000800 */
[----:B------:R-:W-:Y:S01]  /*31c0*/  ULDC UR5, c[0x0][0xc] ;  /* 0x0000030000057ab9 */ /* 0x000fe20000000800 */
[----:B------:R-:W-:Y:S01]  /*31d0*/  USEL UR4, UR4, URZ, UP0 ;  /* 0x0000003f04047287 */ /* 0x000fe20008000000 */
[----:B------:R-:W-:Y:S01]  /*31e0*/  ULDC.64 UR58, c[0x0][0xa80] ;  /* 0x0002a000003a7ab9 */ /* 0x000fe20000000a00 */
[----:B-1----:R-:W-:-:S04]  /*31f0*/  UIMAD UR5, UR7, UR5, UR6 ;  /* 0x00000005070572a4 */ /* 0x002fc8000f8e0206 */
[----:B------:R-:W-:-:S04]  /*3200*/  UIADD3 UR4, UR4, UR5, URZ ;  /* 0x0000000504047290 */ /* 0x000fc8000fffe03f */
[----:B------:R-:W-:-:S12]  /*3210*/  UIMAD.WIDE UR58, UR4, 0x80, UR58 ;  /* 0x00000080043a78a5 */ /* 0x000fd8000f8e023a */
.L_x_85:
[----:B------:R-:W-:-:S13]  /*3220*/  ISETP.NE.AND P0, PT, RZ, UR52, PT ;  /* 0x00000034ff007c0c */ /* 0x000fda000bf05270 */
[----:B------:R-:W-:Y:S05]  /*3230*/  @P0 BRA `(.L_x_88) ;  /* 0x0000000400240947 */ /* 0x000fea0003800000 */
[----:B------:R-:W-:Y:S01]  /*3240*/  ELECT P0, URZ, PT ;  /* 0x00000000003f782f */ /* 0x000fe20003800000 */
[----:B------:R-:W-:-:S12]  /*3250*/  BSSY B0, `(.L_x_89) ;  /* 0x0000032000007945 */ /* 0x000fd80003800000 */
[----:B------:R-:W-:Y:S05]  /*3260*/  @!P0 BRA `(.L_x_90) ;  /* 0x0000000000c08947 */ /* 0x000fea0003800000 */
[----:B------:R-:W-:Y:S01]  /*3270*/  IMAD.U32 R3, RZ, RZ, UR45 ;  /* 0x0000002dff037e24 */ /* 0x000fe2000f8e00ff */
[----:B------:R-:W-:Y:S01]  /*3280*/  ULDC.64 UR4, c[0x0][0xaa0] ;  /* 0x0002a80000047ab9 */ /* 0x000fe20000000a00 */
[----:B--2---:R-:W-:-:S03]  /*3290*/  IMAD.SHL.U32 R4, R18, 0x8, RZ ;  /* 0x0000000812047824 */ /* 0x004fc600078e00ff */
[----:B------:R-:W-:Y:S02]  /*32a0*/  SHF.L.U64.HI R3, R18, 0x3, R3 ;  /* 0x0000000312037819 */ /* 0x000fe40000010203 */
[----:B------:R-:W-:-:S04]  /*32b0*/  IADD3 R6, P0, R4, UR4, RZ ;  /* 0x0000000404067c10 */ /* 0x000fc8000ff1e0ff */
[----:B------:R-:W-:Y:S01]  /*32c0*/  IADD3.X R7, R3, UR5, RZ, P0, !PT ;  /* 0x0000000503077c10 */ /* 0x000fe200087fe4ff */
[----:B------:R-:W-:-:S05]  /*32d0*/  ULDC.64 UR4, c[0x0][0xa98] ;  /* 0x0002a60000047ab9 */ /* 0x000fca0000000a00 */
[----:B------:R-:W2:Y:S01]  /*32e0*/  LDG.E.64 R6, desc[UR56][R6.64] ;  /* 0x0000003806067981 */ /* 0x000ea2000c1e1b00 */
[----:B------:R-:W-:-:S04]  /*32f0*/  IADD3 R4, P0, R4, UR4, RZ ;  /* 0x0000000404047c10 */ /* 0x000fc8000ff1e0ff */
[----:B------:R-:W-:-:S06]  /*3300*/  IADD3.X R5, R3, UR5, RZ, P0, !PT ;  /* 0x0000000503057c10 */ /* 0x000fcc00087fe4ff */
[----:B------:R-:W3:Y:S01]  /*3310*/  LDG.E.64 R4, desc[UR56][R4.64] ;  /* 0x0000003804047981 */ /* 0x000ee2000c1e1b00 */
[----:B------:R-:W1:Y:S01]  /*3320*/  S2UR UR5, SR_CgaCtaId ;  /* 0x00000000000579c3 */ /* 0x000e620000008800 */
[----:B------:R-:W-:Y:S01]  /*3330*/  UISETP.NE.AND UP0, UPT, UR28, 0x1, UPT ;  /* 0x000000011c00788c */ /* 0x000fe2000bf05270 */
[----:B-----5:R-:W-:Y:S01]  /*3340*/  VIADD R13, R0, 0xffffffff ;  /* 0xffffffff000d7836 */ /* 0x020fe20000000000 */
[----:B------:R-:W-:Y:S01]  /*3350*/  UMOV UR4, 0x400 ;  /* 0x0000040000047882 */ /* 0x000fe20000000000 */
[----:B------:R-:W-:Y:S01]  /*3360*/  CS2R R14, SRZ ;  /* 0x00000000000e7805 */ /* 0x000fe2000001ff00 */
[----:B-1----:R-:W-:-:S04]  /*3370*/  ULEA UR4, UR5, UR4, 0x18 ;  /* 0x0000000405047291 */ /* 0x002fc8000f8ec03f */
[----:B------:R-:W-:-:S03]  /*3380*/  UIADD3 UR5, UR4, 0x80, URZ ;  /* 0x0000008004057890 */ /* 0x000fc6000fffe03f */
[----:B------:R-:W-:-:S04]  /*3390*/  @!UP0 UIADD3 UR5, UR4, URZ, URZ ;  /* 0x0000003f04058290 */ /* 0x000fc8000fffe03f */
[----:B------:R-:W-:-:S05]  /*33a0*/  UIADD3 UR4, UR5, 0x33500, URZ ;  /* 0x0003350005047890 */ /* 0x000fca000fffe03f */
[----:B------:R-:W1:Y:S01]  /*33b0*/  LDS R3, [UR5+0x3351c] ;  /* 0x03351c05ff037984 */ /* 0x000e620008000800 */
[----:B------:R-:W-:Y:S01]  /*33c0*/  IMAD.U32 R10, RZ, RZ, UR4 ;  /* 0x00000004ff0a7e24 */ /* 0x000fe2000f8e00ff */
[----:B------:R-:W-:Y:S02]  /*33d0*/  UIADD3 UR4, UR44, -0x1, URZ ;  /* 0xffffffff2c047890 */ /* 0x000fe4000fffe03f */
[----:B------:R-:W-:Y:S02]  /*33e0*/  STS [UR5+0x33530], RZ ;  /* 0x033530ffff007988 */ /* 0x000fe40008000805 */
[----:B------:R-:W-:Y:S02]  /*33f0*/  SHF.R.U64 R10, R10, 0x4, RZ ;  /* 0x000000040a0a7819 */ /* 0x000fe400000012ff */
[----:B------:R-:W-:-:S03]  /*3400*/  IMAD.U32 R12, RZ, RZ, UR4 ;  /* 0x00000004ff0c7e24 */ /* 0x000fc6000f8e00ff */
[----:B------:R-:W-:Y:S04]  /*3410*/  STS [UR5+0x33510], R10 ;  /* 0x0335100aff007988 */ /* 0x000fe80008000805 */
[----:B------:R-:W-:Y:S04]  /*3420*/  STS.128 [UR5+0x33520], R12 ;  /* 0x0335200cff007988 */ /* 0x000fe80008000c05 */
[----:B------:R-:W-:Y:S01]  /*3430*/  STS [UR5+0x33514], R10 ;  /* 0x0335140aff007988 */ /* 0x000fe20008000805 */
[C---:B--2---:R-:W-:Y:S01]  /*3440*/  SHF.L.U64.HI R9, R6.reuse, 0x1, R7 ;  /* 0x0000000106097819 */ /* 0x044fe20000010207 */
[----:B------:R-:W-:-:S03]  /*3450*/  IMAD.SHL.U32 R6, R6, 0x2, RZ ;  /* 0x0000000206067824 */ /* 0x000fc600078e00ff */
[----:B------:R-:W-:Y:S02]  /*3460*/  LOP3.LUT R9, R9, 0x1fffffff, RZ, 0xc0, !PT ;  /* 0x1fffffff09097812 */ /* 0x000fe400078ec0ff */
[----:B------:R-:W-:Y:S02]  /*3470*/  LOP3.LUT R0, R6, 0xfffffffe, RZ, 0xc0, !PT ;  /* 0xfffffffe06007812 */ /* 0x000fe400078ec0ff */
[--C-:B------:R-:W-:Y:S02]  /*3480*/  SHF.R.U32.HI R8, RZ, 0x4, R9.reuse ;  /* 0x00000004ff087819 */ /* 0x100fe40000011609 */
[----:B------:R-:W-:Y:S01]  /*3490*/  SHF.R.U64 R0, R0, 0x4, R9 ;  /* 0x0000000400007819 */ /* 0x000fe20000001209 */
[----:B---3--:R-:W-:Y:S01]  /*34a0*/  STS.64 [UR5+0x33500], R4 ;  /* 0x03350004ff007988 */ /* 0x008fe20008000a05 */
[----:B-1----:R-:W-:-:S03]  /*34b0*/  LOP3.LUT R3, R3, 0xf, R8, 0xb8, !PT ;  /* 0x0000000f03037812 */ /* 0x002fc600078eb808 */
[----:B------:R-:W-:Y:S04]  /*34c0*/  STS [UR5+0x3350c], R0 ;  /* 0x03350c00ff007988 */ /* 0x000fe80008000805 */
[----:B------:R-:W-:Y:S04]  /*34d0*/  STS [UR5+0x3351c], R3 ;  /* 0x03351c03ff007988 */ /* 0x000fe80008000805 */
[----:B------:R-:W1:Y:S02]  /*34e0*/  LDS R7, [UR5+0x3351c] ;  /* 0x03351c05ff077984 */ /* 0x000e640008000800 */
[----:B-1----:R-:W-:-:S05]  /*34f0*/  LOP3.LUT R7, R7, 0xf0, RZ, 0xb8, !PT ;  /* 0x000000f007077812 */ /* 0x002fca00078eb8ff */
[----:B------:R-:W-:Y:S04]  /*3500*/  STS [UR5+0x3351c], R7 ;  /* 0x03351c07ff007988 */ /* 0x000fe80008000805 */
[----:B------:R-:W1:Y:S02]  /*3510*/  LDS R8, [UR5+0x3351c] ;  /* 0x03351c05ff087984 */ /* 0x000e640008000800 */
[----:B-1----:R-:W-:-:S05]  /*3520*/  LOP3.LUT R11, R8, 0xf00, RZ, 0xb8, !PT ;  /* 0x00000f00080b7812 */ /* 0x002fca00078eb8ff */
[----:B------:R-:W-:Y:S04]  /*3530*/  STS.64 [UR5+0x33518], R10 ;  /* 0x0335180aff007988 */ /* 0x000fe80008000a05 */
[----:B------:R-:W1:Y:S02]  /*3540*/  LDS R8, [UR5+0x3351c] ;  /* 0x03351c05ff087984 */ /* 0x000e640008000800 */
[----:B-1----:R-:W-:-:S05]  /*3550*/  LOP3.LUT R8, R8, 0xf000, RZ, 0xb8, !PT ;  /* 0x0000f00008087812 */ /* 0x002fca00078eb8ff */
[----:B------:R1:W-:Y:S02]  /*3560*/  STS [UR5+0x3351c], R8 ;  /* 0x03351c08ff007988 */ /* 0x0003e40008000805 */
.L_x_90:
[----:B------:R-:W-:Y:S05]  /*3570*/  BSYNC B0 ;  /* 0x0000000000007941 */ /* 0x000fea0003800000 */
.L_x_89:
[----:B------:R-:W-:Y:S01]  /*3580*/  ELECT P0, URZ, PT ;  /* 0x00000000003f782f */ /* 0x000fe20003800000 */
[----:B------:R-:W-:Y:S01]  /*3590*/  NOP ;  /* 0x0000000000007918 */ /* 0x000fe20000000000 */
[----:B------:R-:W-:Y:S11]  /*35a0*/  BSSY B0, `(.L_x_91) ;  /* 0x0000004000007945 */ /* 0x000ff60003800000 */
[----:B------:R-:W-:Y:S05]  /*35b0*/  @!P0 BRA `(.L_x_92) ;  /* 0x0000000000088947 */ /* 0x000fea0003800000 */
[----:B------:R0:W-:Y:S01]  /*35c0*/  UTMACMDFLUSH ;  /* 0x00000000000079b7 */ /* 0x0001e20000000000 */
[----:B------:R-:W-:-:S04]  /*35d0*/  DEPBAR.LE SB0, 0x0 ;  /* 0x000080000000791a */ /* 0x000fc80000000000 */
.L_x_92:
[----:B------:R-:W-:Y:S05]  /*35e0*/  BSYNC B0 ;  /* 0x0000000000007941 */ /* 0x000fea0003800000 */
.L_x_91:
[----:B------:R-:W3:Y:S01]  /*35f0*/  S2UR UR5, SR_CgaCtaId ;  /* 0x00000000000579c3 */ /* 0x000ee20000008800 */
[----:B-----5:R-:W4:Y:S01]  /*3600*/  S2R R0, SR_LANEID ;  /* 0x0000000000007919 */ /* 0x020f220000000000 */
[----:B------:R-:W-:Y:S01]  /*3610*/  UISETP.NE.AND UP0, UPT, UR28, 0x1, UPT ;  /* 0x000000011c00788c */ /* 0x000fe2000bf05270 */
[----:B------:R-:W-:Y:S02]  /*3620*/  UMOV UR4, 0x400 ;  /* 0x0000040000047882 */ /* 0x000fe40000000000 */
[----:B---3--:R-:W-:-:S04]  /*3630*/  ULEA UR4, UR5, UR4, 0x18 ;  /* 0x0000000405047291 */ /* 0x008fc8000f8ec03f */
[----:B------:R-:W-:-:S04]  /*3640*/  UIADD3 UR5, UR4, 0x80, URZ ;  /* 0x0000008004057890 */ /* 0x000fc8000fffe03f */
[----:B------:R-:W-:Y:S01]  /*3650*/  @!UP0 UIADD3 UR5, UR4, URZ, URZ ;  /* 0x0000003f04058290 */ /* 0x000fe2000fffe03f */
[----:B----4-:R-:W-:-:S05]  /*3660*/  IMAD.SHL.U32 R0, R0, 0x4, RZ ;  /* 0x0000000400007824 */ /* 0x010fca00078e00ff */
[----:B------:R-:W-:Y:S01]  /*3670*/  IMAD.U32 R3, RZ, RZ, UR5 ;  /* 0x00000005ff037e24 */ /* 0x000fe2000f8e00ff */
[----:B--2---:R-:W-:-:S04]  /*3680*/  IADD3 R4, P0, R0, UR58, RZ ;  /* 0x0000003a00047c10 */ /* 0x004fc8000ff1e0ff */
[----:B------:R-:W-:Y:S01]  /*3690*/  IADD3 R3, R0, 0x33500, R3 ;  /* 0x0003350000037810 */ /* 0x000fe20007ffe003 */
[----:B------:R-:W-:-:S05]  /*36a0*/  IMAD.X R5, RZ, RZ, UR59, P0 ;  /* 0x0000003bff057e24 */ /* 0x000fca00080e06ff */
[----:B------:R-:W2:Y:S04]  /*36b0*/  LDS R3, [R3] ;  /* 0x0000000003037984 */ /* 0x000ea80000000800 */
[----:B--2---:R3:W5:Y:S02]  /*36c0*/  ATOMG.E.EXCH.STRONG.GPU PT, RZ, [R4], R3 ;  /* 0x0000000304ff73a8 */ /* 0x00476400041ee100 */
.L_x_88:
[----:B---3--:R-:W-:Y:S01]  /*36d0*/  SHF.R.S32.HI R3, RZ, 0x1f, R2 ;  /* 0x0000001fff037819 */ /* 0x008fe20000011402 */
[----:B------:R-:W3:Y:S01]  /*36e0*/  S2UR UR46, SR_CgaCtaId ;  /* 0x00000000002e79c3 */ /* 0x000ee20000008800 */
[----:B------:R-:W-:Y:S01]  /*36f0*/  UISETP.NE.AND UP0, UPT, UR28, 0x1, UPT ;  /* 0x000000011c00788c */ /* 0x000fe2000bf05270 */
[----:B-----5:R-:W-:Y:S01]  /*3700*/  IMAD.MOV.U32 R19, RZ, RZ, 0x1 ;  /* 0x00000001ff137424 */ /* 0x020fe200078e00ff */
[----:B------:R-:W-:Y:S01]  /*3710*/  LEA.HI R3, R3, R2, RZ, 0x8 ;  /* 0x0000000203037211 */ /* 0x000fe200078f40ff */
[----:B------:R-:W-:Y:S01]  /*3720*/  UMOV UR47, 0x400 ;  /* 0x00000400002f7882 */ /* 0x000fe20000000000 */
[----:B------:R-:W-:Y:S01]  /*3730*/  IMAD.MOV.U32 R49, RZ, RZ, 0x1 ;  /* 0x00000001ff317424 */ /* 0x000fe200078e00ff */
[----:B------:R-:W-:Y:S01]  /*3740*/  ULOP3.LUT UR51, UR41, 0x1, URZ, 0xfc, !UPT ;  /* 0x0000000129337892 */ /* 0x000fe2000f8efc3f */
[----:B------:R-:W-:Y:S01]  /*3750*/  LOP3.LUT R3, R3, 0xffffff00, RZ, 0xc0, !PT ;  /* 0xffffff0003037812 */ /* 0x000fe200078ec0ff */
[----:B------:R-:W-:Y:S01]  /*3760*/  IMAD.MOV.U32 R50, RZ, RZ, RZ ;  /* 0x000000ffff327224 */ /* 0x000fe200078e00ff */
[----:B------:R-:W-:-:S02]  /*3770*/  ULOP3.LUT UR50, UR42, 0x1, URZ, 0xfc, !UPT ;  /* 0x000000012a327892 */ /* 0x000fc4000f8efc3f */
[----:B------:R-:W-:Y:S01]  /*3780*/  ULOP3.LUT UR49, UR40, 0x1, URZ, 0xfc, !UPT ;  /* 0x0000000128317892 */ /* 0x000fe2000f8efc3f */
[----:B------:R-:W-:Y:S01]  /*3790*/  IMAD.IADD R3, R2, 0x1, -R3 ;  /* 0x0000000102037824 */ /* 0x000fe200078e0a03 */
[----:B------:R-:W-:Y:S01]  /*37a0*/  UMOV UR36, URZ ;  /* 0x0000003f00247c82 */ /* 0x000fe20008000000 */
[----:B------:R-:W-:Y:S01]  /*37b0*/  UMOV UR37, URZ ;  /* 0x0000003f00257c82 */ /* 0x000fe20008000000 */
[----:B------:R-:W-:Y:S01]  /*37c0*/  UMOV UR54, URZ ;  /* 0x0000003f00367c82 */ /* 0x000fe20008000000 */
[C---:B--2---:R-:W-:Y:S01]  /*37d0*/  IMAD.SHL.U32 R4, R3.reuse, 0x40, RZ ;  /* 0x0000004003047824 */ /* 0x044fe200078e00ff */
[----:B------:R-:W-:Y:S01]  /*37e0*/  SHF.R.S32.HI R0, RZ, 0x1f, R3 ;  /* 0x0000001fff007819 */ /* 0x000fe20000011403 */
[C---:B------:R-:W-:Y:S01]  /*37f0*/  VIADD R38, R3.reuse, 0x1f ;  /* 0x0000001f03267836 */ /* 0x040fe20000000000 */
[-C--:B------:R-:W-:Y:S01]  /*3800*/  LEA.HI R2, R3, R3.reuse, RZ, 0x1 ;  /* 0x0000000303027211 */ /* 0x080fe200078f08ff */
[----:B------:R-:W-:Y:S01]  /*3810*/  UMOV UR38, URZ ;  /* 0x0000003f00267c82 */ /* 0x000fe20008000000 */
[----:B------:R-:W-:Y:S01]  /*3820*/  LEA.HI R5, R0, R3, RZ, 0x7 ;  /* 0x0000000300057211 */ /* 0x000fe200078f38ff */
[----:B------:R-:W-:Y:S01]  /*3830*/  UMOV UR39, URZ ;  /* 0x0000003f00277c82 */ /* 0x000fe20008000000 */
[----:B------:R-:W-:Y:S01]  /*3840*/  SHF.R.S32.HI R6, RZ, 0x1, R2 ;  /* 0x00000001ff067819 */ /* 0x000fe20000011402 */
[----:B---3--:R-:W-:Y:S01]  /*3850*/  ULEA UR47, UR46, UR47, 0x18 ;  /* 0x0000002f2e2f7291 */ /* 0x008fe2000f8ec03f */
[----:B------:R-:W-:-:S02]  /*3860*/  LOP3.LUT R2, R5, 0xffffff80, RZ, 0xc0, !PT ;  /* 0xffffff8005027812 */ /* 0x000fc400078ec0ff */
[-C--:B------:R-:W-:Y:S01]  /*3870*/  LEA.HI R7, R0, R3.reuse, RZ, 0x5 ;  /* 0x0000000300077211 */ /* 0x080fe200078f28ff */
[----:B------:R-:W-:Y:S01]  /*3880*/  IMAD.SHL.U32 R6, R6, 0x80, RZ ;  /* 0x0000008006067824 */ /* 0x000fe200078e00ff */
[----:B------:R-:W-:Y:S01]  /*3890*/  LOP3.LUT R9, R4, 0x40, RZ, 0xc0, !PT ;  /* 0x0000004004097812 */ /* 0x000fe200078ec0ff */
[----:B------:R-:W-:Y:S01]  /*38a0*/  IMAD.IADD R4, R3, 0x1, -R2 ;  /* 0x0000000103047824 */ /* 0x000fe200078e0a02 */
[CC--:B-1----:R-:W-:Y:S01]  /*38b0*/  LEA.HI R8, R0.reuse, R3.reuse, RZ, 0x3 ;  /* 0x0000000300087211 */ /* 0x0c2fe200078f18ff */
[----:B------:R-:W-:Y:S01]  /*38c0*/  UIADD3 UR48, UR47, 0x80, URZ ;  /* 0x000000802f307890 */ /* 0x000fe2000fffe03f */
[----:B------:R-:W-:Y:S01]  /*38d0*/  LEA.HI R11, R0, R3, RZ, 0x4 ;  /* 0x00000003000b7211 */ /* 0x000fe200078f20ff */
[----:B------:R-:W-:Y:S01]  /*38e0*/  @!UP0 UIADD3 UR48, UR47, URZ, URZ ;  /* 0x0000003f2f308290 */ /* 0x000fe2000fffe03f */
[----:B------:R-:W-:Y:S02]  /*38f0*/  SHF.R.S32.HI R0, RZ, 0x5, R7 ;  /* 0x00000005ff007819 */ /* 0x000fe40000011407 */
[----:B------:R-:W-:Y:S01]  /*3900*/  SHF.R.S32.HI R7, RZ, 0x1f, R4 ;  /* 0x0000001fff077819 */ /* 0x000fe20000011404 */
[----:B------:R-:W-:Y:S01]  /*3910*/  UIADD3 UR48, UR48, 0x33500, URZ ;  /* 0x0003350030307890 */ /* 0x000fe2000fffe03f */
[----:B------:R-:W-:Y:S01]  /*3920*/  SHF.R.S32.HI R12, RZ, 0x4, R11 ;  /* 0x00000004ff0c7819 */ /* 0x000fe2000001140b */
[----:B------:R-:W-:Y:S01]  /*3930*/  IMAD.SHL.U32 R10, R0, 0x10, RZ ;  /* 0x00000010000a7824 */ /* 0x000fe200078e00ff */
[----:B------:R-:W-:-:S02]  /*3940*/  LOP3.LUT R2, R6, 0x180, RZ, 0xc0, !PT ;  /* 0x0000018006027812 */ /* 0x000fc400078ec0ff */
[----:B------:R-:W-:Y:S02]  /*3950*/  LEA.HI R0, R7, R4, RZ, 0x2 ;  /* 0x0000000407007211 */ /* 0x000fe400078f10ff */
[----:B------:R-:W-:Y:S02]  /*3960*/  LEA.HI R13, R11, R12, RZ, 0x1 ;  /* 0x0000000c0b0d7211 */ /* 0x000fe400078f08ff */
[----:B------:R-:W-:Y:S02]  /*3970*/  LOP3.LUT R11, R9, 0x30, R10, 0xf8, !PT ;  /* 0x00000030090b7812 */ /* 0x000fe400078ef80a */
[----:B------:R-:W-:Y:S02]  /*3980*/  LOP3.LUT R10, R2, R9, RZ, 0xfc, !PT ;  /* 0x00000009020a7212 */ /* 0x000fe400078efcff */
[--C-:B------:R-:W-:Y:S02]  /*3990*/  SHF.R.S32.HI R6, RZ, 0x2, R0.reuse ;  /* 0x00000002ff067819 */ /* 0x100fe40000011400 */
[----:B------:R-:W-:-:S02]  /*39a0*/  SHF.R.S32.HI R9, RZ, 0x1f, R0 ;  /* 0x0000001fff097819 */ /* 0x000fc40000011400 */
[----:B------:R-:W-:Y:S02]  /*39b0*/  LOP3.LUT R11, R11, 0x8, R8, 0xf8, !PT ;  /* 0x000000080b0b7812 */ /* 0x000fe400078ef808 */
[----:B------:R-:W-:Y:S02]  /*39c0*/  LEA.HI R9, R9, R6, RZ, 0x3 ;  /* 0x0000000609097211 */ /* 0x000fe400078f18ff */
[----:B------:R-:W-:Y:S02]  /*39d0*/  SHF.R.U32.HI R10, RZ, 0x3, R10 ;  /* 0x00000003ff0a7819 */ /* 0x000fe4000001160a */
[----:B------:R-:W-:Y:S02]  /*39e0*/  LOP3.LUT R9, R9, 0xfffffff8, RZ, 0xc0, !PT ;  /* 0xfffffff809097812 */ /* 0x000fe400078ec0ff */
[----:B------:R-:W-:Y:S02]  /*39f0*/  LOP3.LUT R10, R10, R11, R2, 0x1e, !PT ;  /* 0x0000000b0a0a7212 */ /* 0x000fe400078e1e02 */
[----:B------:R-:W-:Y:S01]  /*3a00*/  LOP3.LUT R11, R0, 0x7ffffffc, RZ, 0xc0, !PT ;  /* 0x7ffffffc000b7812 */ /* 0x000fe200078ec0ff */
[----:B------:R-:W-:Y:S01]  /*3a10*/  IMAD.IADD R9, R6, 0x1, -R9 ;  /* 0x0000000106097824 */ /* 0x000fe200078e0a09 */
[----:B------:R-:W-:-:S02]  /*3a20*/  SHF.R.S32.HI R2, RZ, 0x7, R5 ;  /* 0x00000007ff027819 */ /* 0x000fc40000011405 */
[----:B------:R-:W-:Y:S01]  /*3a30*/  LEA.HI R7, R7, R4, RZ, 0x5 ;  /* 0x0000000407077211 */ /* 0x000fe200078f28ff */
[----:B------:R-:W-:Y:S01]  /*3a40*/  IMAD.IADD R11, R4, 0x1, -R11 ;  /* 0x00000001040b7824 */ /* 0x000fe200078e0a0b */
[----:B------:R-:W-:Y:S02]  /*3a50*/  LEA.HI R23, R9, R9, RZ, 0x1 ;  /* 0x0000000909177211 */ /* 0x000fe400078f08ff */
[----:B------:R-:W-:Y:S02]  /*3a60*/  LEA.HI R5, R5, R2, RZ, 0x1 ;  /* 0x0000000205057211 */ /* 0x000fe400078f08ff */
[----:B------:R-:W-:Y:S02]  /*3a70*/  SHF.R.S32.HI R0, RZ, 0x5, R7 ;  /* 0x00000005ff007819 */ /* 0x000fe40000011407 */
[----:B------:R-:W-:Y:S02]  /*3a80*/  LOP3.LUT R4, R23, 0x3fffffe, RZ, 0xc0, !PT ;  /* 0x03fffffe17047812 */ /* 0x000fe400078ec0ff */
[----:B------:R-:W-:Y:S01]  /*3a90*/  SHF.R.S32.HI R23, RZ, 0x1, R23 ;  /* 0x00000001ff177819 */ /* 0x000fe20000011417 */
[C---:B------:R-:W-:Y:S01]  /*3aa0*/  IMAD R6, R0.reuse, 0x200, R11 ;  /* 0x0000020000067824 */ /* 0x040fe200078e020b */
[----:B------:R-:W-:Y:S01]  /*3ab0*/  LOP3.LUT R5, R5, 0xfffffffe, RZ, 0xc0, !PT ;  /* 0xfffffffe05057812 */ /* 0x000fe200078ec0ff */
[----:B------:R-:W-:Y:S01]  /*3ac0*/  IMAD R36, R0, 0x10, R9 ;  /* 0x0000001000247824 */ /* 0x000fe200078e0209 */
[----:B------:R-:W-:Y:S01]  /*3ad0*/  LOP3.LUT R13, R13, 0x7ffffe, RZ, 0xc0, !PT ;  /* 0x007ffffe0d0d7812 */ /* 0x000fe200078ec0ff */
[----:B------:R-:W-:-:S02]  /*3ae0*/  IMAD.SHL.U32 R0, R23, 0x80, RZ ;  /* 0x0000008017007824 */ /* 0x000fc400078e00ff */
[----:B------:R-:W-:Y:S02]  /*3af0*/  IMAD.IADD R5, R2, 0x1, -R5 ;  /* 0x0000000102057824 */ /* 0x000fe400078e0a05 */
[----:B------:R-:W-:Y:S01]  /*3b00*/  IMAD.IADD R13, R12, 0x1, -R13 ;  /* 0x000000010c0d7824 */ /* 0x000fe200078e0a0d */
[----:B------:R-:W-:Y:S01]  /*3b10*/  LOP3.LUT R0, R0, 0x180, RZ, 0xc0, !PT ;  /* 0x0000018000007812 */ /* 0x000fe200078ec0ff */
[----:B------:R-:W-:Y:S02]  /*3b20*/  IMAD.IADD R4, R9, 0x1, -R4 ;  /* 0x0000000109047824 */ /* 0x000fe400078e0a04 */
[----:B------:R-:W-:Y:S01]  /*3b30*/  IMAD R7, R5, 0x800, R6 ;  /* 0x0000080005077824 */ /* 0x000fe200078e0206 */
[----:B------:R-:W-:Y:S01]  /*3b40*/  LEA.HI R37, R0, R0, RZ, 0x1d ;  /* 0x0000000000257211 */ /* 0x000fe200078fe8ff */
[----:B------:R-:W-:Y:S02]  /*3b50*/  IMAD R13, R2, 0x2, R13 ;  /* 0x00000002020d7824 */ /* 0x000fe400078e020d */
[----:B------:R-:W-:-:S02]  /*3b60*/  IMAD R4, R4, 0x20, R7 ;  /* 0x0000002004047824 */ /* 0x000fc400078e0207 */
[----:B------:R-:W-:Y:S02]  /*3b70*/  IMAD.U32 R22, R13, 0x200, R10 ;  /* 0x000002000d167824 */ /* 0x000fe400078e000a */
[----:B------:R-:W-:Y:S02]  /*3b80*/  IMAD R36, R5, 0x40, R36 ;  /* 0x0000004005247824 */ /* 0x000fe400078e0224 */
[----:B------:R-:W-:-:S07]  /*3b90*/  IMAD.U32 R37, R4, 0x2, R37 ;  /* 0x0000000204257824 */ /* 0x000fce00078e0025 */
.L_x_143:
[----:B-1-3--:R-:W1:Y:S02]  /*3ba0*/  LDC.64 R4, c[0x0][0x290] ;  /* 0x0000a400ff047b82 */ /* 0x00ae640000000a00 */
[----:B-1----:R-:W-:-:S06]  /*3bb0*/  IMAD.WIDE R4, R18, 0xc, R4 ;  /* 0x0000000c12047825 */ /* 0x002fcc00078e0204 */
[----:B--2---:R-:W2:Y:S01]  /*3bc0*/  LDG.E R4, desc[UR56][R4.64+0x8] ;  /* 0x0000083804047981 */ /* 0x004ea2000c1e1900 */
[----:B------:R-:W-:Y:S01]  /*3bd0*/  ULOP3.LUT UP0, URZ, UR47, 0x1bf, URZ, 0xc0, !UPT ;  /* 0x000001bf2f3f7892 */ /* 0x000fe2000f80c03f */
[--C-:B------:R-:W-:Y:S01]  /*3be0*/  IMAD.MOV.U32 R39, RZ, RZ, R18.reuse ;  /* 0x000000ffff277224 */ /* 0x100fe200078e0012 */
[----:B------:R-:W-:-:S04]  /*3bf0*/  SHF.R.S32.HI R41, RZ, 0x1f, R18 ;  /* 0x0000001fff297819 */ /* 0x000fc80000011412 */
[----:B------:R-:W-:Y:S02]  /*3c00*/  PLOP3.LUT P0, PT, PT, PT, UP0, 0x80, 0x0 ;  /* 0x000000000000781c */ /* 0x000fe40003f0f008 */
[----:B--2---:R-:W-:-:S13]  /*3c10*/  R2UR UR55, R4 ;  /* 0x00000000043772ca */ /* 0x004fda00000e0000 */
[----:B------:R-:W-:-:S04]  /*3c20*/  UIADD3 UR4, UR55, 0x3f, URZ ;  /* 0x0000003f37047890 */ /* 0x000fc8000fffe03f */
[----:B------:R-:W-:-:S04]  /*3c30*/  USHF.R.S32.HI UR5, URZ, 0x1f, UR4 ;  /* 0x0000001f3f057899 */ /* 0x000fc80008011404 */
[----:B------:R-:W-:-:S04]  /*3c40*/  ULEA.HI UR5, UR5, UR4, URZ, 0x6 ;  /* 0x0000000405057291 */ /* 0x000fc8000f8f303f */
[----:B------:R-:W-:Y:S01]  /*3c50*/  USHF.R.S32.HI UR53, URZ, 0x6, UR5 ;  /* 0x000000063f357899 */ /* 0x000fe20008011405 */
[----:B-----5:R-:W-:Y:S11]  /*3c60*/  @!P0 BRA `(.L_x_93) ;  /* 0x0000000000408947 */ /* 0x020ff60003800000 */
[----:B------:R-:W-:Y:S01]  /*3c70*/  MOV R0, 0xe8 ;  /* 0x000000e800007802 */ /* 0x000fe20000000f00 */
[----:B------:R-:W-:Y:S01]  /*3c80*/  ULDC.64 UR4, c[0x4][0xd8] ;  /* 0x0100360000047ab9 */ /* 0x000fe20000000a00 */
[----:B------:R-:W-:Y:S01]  /*3c90*/  ULDC.64 UR6, c[0x4][0x60] ;  /* 0x0100180000067ab9 */ /* 0x000fe20000000a00 */
[----:B------:R-:W-:Y:S01]  /*3ca0*/  IMAD.U32 R4, RZ, RZ, UR4 ;  /* 0x00000004ff047e24 */ /* 0x000fe2000f8e00ff */
[----:B------:R1:W2:Y:S01]  /*3cb0*/  LDC.64 R14, c[0x4][R0] ;  /* 0x01000000000e7b82 */ /* 0x0002a20000000a00 */
[----:B------:R-:W-:Y:S01]  /*3cc0*/  IMAD.U32 R5, RZ, RZ, UR5 ;  /* 0x00000005ff057e24 */ /* 0x000fe2000f8e00ff */
[----:B------:R-:W-:Y:S01]  /*3cd0*/  ULDC.64 UR4, c[0x4][0xe0] ;  /* 0x0100380000047ab9 */ /* 0x000fe20000000a00 */
[----:B------:R-:W-:Y:S02]  /*3ce0*/  IMAD.U32 R10, RZ, RZ, UR6 ;  /* 0x00000006ff0a7e24 */ /* 0x000fe4000f8e00ff */
[----:B------:R-:W-:Y:S02]  /*3cf0*/  IMAD.U32 R6, RZ, RZ, UR4 ;  /* 0x00000004ff067e24 */ /* 0x000fe4000f8e00ff */
[----:B------:R-:W-:-:S02]  /*3d00*/  IMAD.U32 R7, RZ, RZ, UR5 ;  /* 0x00000005ff077e24 */ /* 0x000fc4000f8e00ff */
[----:B------:R-:W-:Y:S02]  /*3d10*/  IMAD.U32 R11, RZ, RZ, UR7 ;  /* 0x00000007ff0b7e24 */ /* 0x000fe4000f8e00ff */
[----:B------:R-:W-:Y:S02]  /*3d20*/  IMAD.MOV.U32 R8, RZ, RZ, 0x70 ;  /* 0x00000070ff087424 */ /* 0x000fe400078e00ff */
[----:B------:R-:W-:Y:S02]  /*3d30*/  IMAD.MOV.U32 R12, RZ, RZ, 0x1 ;  /* 0x00000001ff0c7424 */ /* 0x000fe400078e00ff */
[----:B-1----:R-:W-:-:S07]  /*3d40*/  IMAD.MOV.U32 R13, RZ, RZ, RZ ;  /* 0x000000ffff0d7224 */ /* 0x002fce00078e00ff */
[----:B------:R-:W-:-:S07]  /*3d50*/  LEPC R20, `(.L_x_93) ;  /* 0x000000001014794e */ /* 0x000fce0000000000 */
[----:B--2---:R-:W-:Y:S05]  /*3d60*/  CALL.ABS.NOINC R14 ;  /* 0x000000000e007343 */ /* 0x004fea0003c00000 */
.L_x_93:
[----:B------:R-:W-:Y:S01]  /*3d70*/  IMAD.U32 R0, RZ, RZ, UR51 ;  /* 0x00000033ff007e24 */ /* 0x000fe2000f8e00ff */
[----:B------:R-:W-:-:S04]  /*3d80*/  UMOV UR4, 0xffffffff ;  /* 0xffffffff00047882 */ /* 0x000fc80000000000 */
[----:B------:R-:W-:Y:S01]  /*3d90*/  ISETP.NE.AND P0, PT, R0, 0x3, PT ;  /* 0x000000030000780c */ /* 0x000fe20003f05270 */
[----:B------:R-:W-:-:S12]  /*3da0*/  BRA.DIV UR4, `(.L_x_94) ;  /* 0x000000a204cc7947 */ /* 0x000fd8000b800000 */
.L_x_275:
[----:B------:R-:W-:Y:S05]  /*3db0*/  @!P0 BRA `(.L_x_95) ;  /* 0x0000000000048947 */ /* 0x000fea0003800000 */
[----:B------:R-:W-:Y:S01]  /*3dc0*/  BPT.TRAP 0x1 ;  /* 0x000000040000795c */ /* 0x000fe20000300000 */
.L_x_95:
[----:B------:R-:W-:Y:S02]  /*3dd0*/  IMAD.U32 R3, RZ, RZ, UR54 ;  /* 0x00000036ff037e24 */ /* 0x000fe4000f8e00ff */
[----:B------:R-:W-:-:S03]  /*3de0*/  IMAD.U32 R0, RZ, RZ, UR37 ;  /* 0x00000025ff007e24 */ /* 0x000fc6000f8e00ff */
[----:B------:R-:W-:Y:S02]  /*3df0*/  LEA R3, R3, UR47, 0x3 ;  /* 0x0000002f03037c11 */ /* 0x000fe4000f8e18ff */
[----:B------:R-:W-:-:S04]  /*3e00*/  SHF.L.U32 R0, R0, 0x1f, RZ ;  /* 0x0000001f00007819 */ /* 0x000fc800000006ff */
[----:B------:R1:W2:Y:S01]  /*3e10*/  SYNCS.PHASECHK.TRANS64.TRYWAIT P1, [R3+URZ+0x33080], R0 ;  /* 0x03308000030075a7 */ /* 0x0002a2000802017f */
[----:B------:R-:W-:Y:S05]  /*3e20*/  @!P0 BRA `(.L_x_96) ;  /* 0x0000000000048947 */ /* 0x000fea0003800000 */
[----:B------:R-:W-:Y:S01]  /*3e30*/  BPT.TRAP 0x1 ;  /* 0x000000040000795c */ /* 0x000fe20000300000 */
.L_x_96:
[----:B--2---:R-:W-:Y:S05]  /*3e40*/  @P1 BRA `(.L_x_97) ;  /* 0x0000000000081947 */ /* 0x004fea0003800000 */
[----:B------:R-:W2:Y:S02]  /*3e50*/  SYNCS.PHASECHK.TRANS64.TRYWAIT P1, [R3+URZ+0x33080], R0 ;  /* 0x03308000030075a7 */ /* 0x000ea4000802017f */
[----:B--2---:R-:W-:Y:S05]  /*3e60*/  @!P1 BRA `(.L_x_98) ;  /* 0x000000a000bc9947 */ /* 0x004fea0003800000 */
.L_x_97:
[----:B------:R-:W-:Y:S05]  /*3e70*/  @!P0 BRA `(.L_x_99) ;  /* 0x0000000000048947 */ /* 0x000fea0003800000 */
[----:B------:R-:W-:Y:S01]  /*3e80*/  BPT.TRAP 0x1 ;  /* 0x000000040000795c */ /* 0x000fe20000300000 */
.L_x_99:
[----:B------:R-:W-:Y:S01]  /*3e90*/  UIADD3 UR5, UR54, 0x1, URZ ;  /* 0x0000000136057890 */ /* 0x000fe2000fffe03f */
[----:B-12---:R-:W-:Y:S01]  /*3ea0*/  LOP3.LUT R0, R23, 0x1, RZ, 0xc0, !PT ;  /* 0x0000000117007812 */ /* 0x006fe200078ec0ff */
[----:B------:R-:W-:Y:S02]  /*3eb0*/  IMAD.U32 R8, RZ, RZ, UR54 ;  /* 0x00000036ff087e24 */ /* 0x000fe4000f8e00ff */
[----:B------:R-:W-:Y:S01]  /*3ec0*/  UISETP.NE.AND UP0, UPT, UR5, 0x13, UPT ;  /* 0x000000130500788c */ /* 0x000fe2000bf05270 */
[----:B------:R-:W-:Y:S01]  /*3ed0*/  ISETP.NE.U32.AND P1, PT, R0, 0x1, PT ;  /* 0x000000010000780c */ /* 0x000fe20003f25070 */
[----:B------:R-:W-:Y:S02]  /*3ee0*/  IMAD.U32 R5, RZ, RZ, UR5 ;  /* 0x00000005ff057e24 */ /* 0x000fe4000f8e00ff */
[----:B------:R-:W-:Y:S01]  /*3ef0*/  USEL UR4, URZ, 0x1, UP0 ;  /* 0x000000013f047887 */ /* 0x000fe20008000000 */
[----:B------:R-:W-:Y:S01]  /*3f00*/  IMAD.MOV.U32 R0, RZ, RZ, -0x10 ;  /* 0xfffffff0ff007424 */ /* 0x000fe200078e00ff */
[----:B------:R-:W-:Y:S01]  /*3f10*/  PLOP3.LUT P2, PT, PT, PT, UP0, 0x80, 0x0 ;  /* 0x000000000000781c */ /* 0x000fe20003f4f008 */
[C---:B------:R-:W-:Y:S01]  /*3f20*/  IMAD R3, R8.reuse, 0x2000, R37 ;  /* 0x0000200008037824 */ /* 0x040fe200078e0225 */
[----:B------:R-:W-:Y:S01]  /*3f30*/  ULOP3.LUT UR4, UR37, UR4, URZ, 0x3c, !UPT ;  /* 0x0000000425047292 */ /* 0x000fe2000f8e3c3f */
[----:B------:R-:W-:Y:S01]  /*3f40*/  IMAD R8, R8, 0x80, R36 ;  /* 0x0000008008087824 */ /* 0x000fe200078e0224 */
[----:B------:R-:W-:Y:S01]  /*3f50*/  SEL R5, R5, RZ, P2 ;  /* 0x000000ff05057207 */ /* 0x000fe20001000000 */
[----:B------:R-:W-:Y:S01]  /*3f60*/  VIADD R7, R3, UR47 ;  /* 0x0000002f03077c36 */ /* 0x000fe20008000000 */
[----:B------:R-:W-:-:S02]  /*3f70*/  SEL R0, R0, 0x10, !P1 ;  /* 0x0000001000007807 */ /* 0x000fc40004800000 */
[----:B------:R-:W-:Y:S01]  /*3f80*/  IMAD.U32 R25, RZ, RZ, UR4 ;  /* 0x00000004ff197e24 */ /* 0x000fe2000f8e00ff */
[----:B------:R-:W-:Y:S02]  /*3f90*/  LEA R52, R5, UR47, 0x3 ;  /* 0x0000002f05347c11 */ /* 0x000fe4000f8e18ff */
[----:B------:R-:W-:Y:S01]  /*3fa0*/  IMAD.IADD R13, R7, 0x1, R0 ;  /* 0x00000001070d7824 */ /* 0x000fe200078e0200 */
[----:B------:R-:W-:Y:S02]  /*3fb0*/  LEA R8, R8, UR47, 0x1 ;  /* 0x0000002f08087c11 */ /* 0x000fe4000f8e08ff */
[----:B------:R-:W-:-:S04]  /*3fc0*/  SHF.L.U32 R25, R25, 0x1f, RZ ;  /* 0x0000001f19197819 */ /* 0x000fc800000006ff */
[----:B------:R1:W2:Y:S01]  /*3fd0*/  SYNCS.PHASECHK.TRANS64.TRYWAIT P1, [R52+URZ+0x33080], R25 ;  /* 0x03308019340075a7 */ /* 0x0002a2000802017f */
[----:B------:R-:W-:Y:S04]  /*3fe0*/  LDS.U16 R4, [R3+UR47+0x200] ;  /* 0x0002002f03047984 */ /* 0x000fe80008000400 */
[----:B------:R-:W3:Y:S04]  /*3ff0*/  LDS.U16 R9, [R3+UR47] ;  /* 0x0000002f03097984 */ /* 0x000ee80008000400 */
[----:B------:R-:W-:Y:S04]  /*4000*/  LDS.U16 R6, [R3+UR47+0x208] ;  /* 0x0002082f03067984 */ /* 0x000fe80008000400 */
[----:B------:R-:W4:Y:S04]  /*4010*/  LDS.U16 R11, [R3+UR47+0x8] ;  /* 0x0000082f030b7984 */ /* 0x000f280008000400 */
[----:B------:R-:W-:Y:S04]  /*4020*/  LDS.U16 R14, [R13+0x200] ;  /* 0x000200000d0e7984 */ /* 0x000fe80000000400 */
[----:B------:R-:W5:Y:S04]  /*4030*/  LDS.U16 R15, [R13] ;  /* 0x000000000d0f7984 */ /* 0x000f680000000400 */
[----:B------:R-:W-:Y:S04]  /*4040*/  LDS.U16 R20, [R13+0x208] ;  /* 0x000208000d147984 */ /* 0x000fe80000000400 */
[----:B------:R1:W2:Y:S04]  /*4050*/  LDS.U16 R21, [R13+0x8] ;  /* 0x000008000d157984 */ /* 0x0002a80000000400 */
[----:B------:R-:W2:Y:S04]  /*4060*/  LDS.U16 R10, [R8+0x2f800] ;  /* 0x02f80000080a7984 */ /* 0x000ea80000000400 */
[----:B------:R5:W2:Y:S01]  /*4070*/  LDS.U16 R12, [R8+0x2f810] ;  /* 0x02f81000080c7984 */ /* 0x000aa20000000400 */
[----:B---3--:R-:W-:-:S04]  /*4080*/  PRMT R4, R9, 0x5410, R4 ;  /* 0x0000541009047816 */ /* 0x008fc80000000004 */
[-C--:B------:R-:W-:Y:S02]  /*4090*/  F2FP.F16.E5M2.UNPACK_B R9, R4.reuse ;  /* 0x00000004ff09723e */ /* 0x080fe400020004ff */
[----:B------:R-:W-:Y:S02]  /*40a0*/  F2FP.F16.E5M2.UNPACK_B R4, R4.H1 ;  /* 0x00000004ff04723e */ /* 0x000fe400030004ff */
[----:B----4-:R-:W-:Y:S01]  /*40b0*/  PRMT R6, R11, 0x5410, R6 ;  /* 0x000054100b067816 */ /* 0x010fe20000000006 */
[--C-:B------:R-:W-:Y:S02]  /*40c0*/  HADD2.F32 R3, -RZ, R9.reuse.H0_H0 ;  /* 0x20000009ff037230 */ /* 0x100fe40000004100 */
[----:B------:R-:W-:Y:S01]  /*40d0*/  HADD2.F32 R24, -RZ, R9.H1_H1 ;  /* 0x30000009ff187230 */ /* 0x000fe20000004100 */
[-C--:B------:R-:W-:Y:S01]  /*40e0*/  F2FP.F16.E5M2.UNPACK_B R11, R6.reuse ;  /* 0x00000006ff0b723e */ /* 0x080fe200020004ff */
[--C-:B------:R-:W-:Y:S01]  /*40f0*/  HADD2.F32 R9, -RZ, R4.reuse.H1_H1 ;  /* 0x30000004ff097230 */ /* 0x100fe20000004100 */
[----:B-1----:R-:W-:Y:S01]  /*4100*/  F2FP.F16.E5M2.UNPACK_B R13, R6.H1 ;  /* 0x00000006ff0d723e */ /* 0x002fe200030004ff */
[----:B------:R-:W-:Y:S01]  /*4110*/  HADD2.F32 R6, -RZ, R4.H0_H0 ;  /* 0x20000004ff067230 */ /* 0x000fe20000004100 */
[----:B------:R-:W-:Y:S01]  /*4120*/  F2FP.BF16.F32.PACK_AB R24, R24, R3 ;  /* 0x000000031818723e */ /* 0x000fe200000010ff */
[----:B------:R-:W-:Y:S01]  /*4130*/  HADD2.F32 R4, -RZ, R11.H0_H0 ;  /* 0x2000000bff047230 */ /* 0x000fe20000004100 */
[----:B-----5:R-:W-:Y:S01]  /*4140*/  PRMT R14, R15, 0x5410, R14 ;  /* 0x000054100f0e7816 */ /* 0x020fe2000000000e */
[----:B------:R-:W-:Y:S01]  /*4150*/  HADD2.F32 R8, -RZ, R13.H0_H0 ;  /* 0x2000000dff087230 */ /* 0x000fe20000004100 */
[----:B------:R-:W-:Y:S01]  /*4160*/  F2FP.BF16.F32.PACK_AB R6, R9, R6 ;  /* 0x000000060906723e */ /* 0x000fe200000010ff */
[----:B------:R-:W-:-:S02]  /*4170*/  HADD2.F32 R11, -RZ, R11.H1_H1 ;  /* 0x3000000bff0b7230 */ /* 0x000fc40000004100 */
[----:B------:R-:W-:Y:S01]  /*4180*/  HADD2.F32 R13, -RZ, R13.H1_H1 ;  /* 0x3000000dff0d7230 */ /* 0x000fe20000004100 */
[----:B--2---:R-:W-:Y:S02]  /*4190*/  PRMT R20, R21, 0x5410, R20 ;  /* 0x0000541015147816 */ /* 0x004fe40000000014 */
[----:B------:R-:W-:Y:S01]  /*41a0*/  F2FP.BF16.F32.PACK_AB R11, R11, R4 ;  /* 0x000000040b0b723e */ /* 0x000fe200000010ff */
[----:B------:R-:W-:Y:S01]  /*41b0*/  IMAD.U32 R4, RZ, RZ, UR4 ;  /* 0x00000004ff047e24 */ /* 0x000fe2000f8e00ff */
[----:B------:R-:W-:-:S07]  /*41c0*/  F2FP.BF16.F32.PACK_AB R8, R13, R8 ;  /* 0x000000080d08723e */ /* 0x000fce00000010ff */
[----:B------:R-:W-:Y:S05]  /*41d0*/  WARPSYNC.ALL ;  /* 0x0000000000007948 */ /* 0x000fea0003800000 */
[----:B------:R-:W-:Y:S01]  /*41e0*/  PRMT R3, R10, 0x5410, R12 ;  /* 0x000054100a037816 */ /* 0x000fe2000000000c */
[-C--:B------:R-:W-:Y:S02]  /*41f0*/  HMUL2.BF16_V2 R32, R24, R10.reuse.H0_H0 ;  /* 0x2000000a18207232 */ /* 0x080fe40000200000 */
[----:B------:R-:W-:Y:S02]  /*4200*/  HMUL2.BF16_V2 R34, R11, R10.H0_H0 ;  /* 0x2000000a0b227232 */ /* 0x000fe40000200000 */
[----:B------:R-:W-:-:S02]  /*4210*/  HMUL2.BF16_V2 R33, R6, R12.H0_H0 ;  /* 0x2000000c06217232 */ /* 0x000fc40000200000 */
[----:B------:R-:W-:Y:S01]  /*4220*/  HMUL2.BF16_V2 R35, R8, R12.H0_H0 ;  /* 0x2000000c08237232 */ /* 0x000fe20000200000 */
[----:B------:R-:W-:-:S03]  /*4230*/  UIADD3 UR4, UR47, 0x26000, URZ ;  /* 0x000260002f047890 */ /* 0x000fc6000fffe03f */
[----:B------:R-:W-:Y:S01]  /*4240*/  WARPGROUP.ARRIVE ;  /* 0x00000000000079c5 */ /* 0x000fe20000000000 */
[----:B------:R-:W-:Y:S01]  /*4250*/  UMOV UR7, 0x40000040 ;  /* 0x4000004000077882 */ /* 0x000fe20000000000 */
[-C--:B------:R-:W-:Y:S01]  /*4260*/  F2FP.F16.E5M2.UNPACK_B R13, R14.reuse ;  /* 0x0000000eff0d723e */ /* 0x080fe200020004ff */
[----:B------:R-:W-:Y:S01]  /*4270*/  USHF.R.U32.HI UR4, URZ, 0x4, UR4 ;  /* 0x000000043f047899 */ /* 0x000fe20008011604 */
[----:B------:R-:W-:Y:S01]  /*4280*/  F2FP.F16.E5M2.UNPACK_B R15, R14.H1 ;  /* 0x0000000eff0f723e */ /* 0x000fe200030004ff */
[----:B------:R-:W-:Y:S01]  /*4290*/  IMAD.MOV.U32 R6, RZ, RZ, 0x20 ;  /* 0x00000020ff067424 */ /* 0x000fe200078e00ff */
[-C--:B------:R-:W-:Y:S01]  /*42a0*/  F2FP.F16.E5M2.UNPACK_B R43, R20.reuse ;  /* 0x00000014ff2b723e */ /* 0x080fe200020004ff */
[----:B------:R-:W-:Y:S01]  /*42b0*/  ULOP3.LUT UR4, UR4, 0x3fff, URZ, 0xc0, !UPT ;  /* 0x00003fff04047892 */ /* 0x000fe2000f8ec03f */
[----:B------:R-:W-:Y:S01]  /*42c0*/  F2FP.F16.E5M2.UNPACK_B R45, R20.H1 ;  /* 0x00000014ff2d723e */ /* 0x000fe200030004ff */
[--C-:B------:R-:W-:Y:S01]  /*42d0*/  HADD2.F32 R21, -RZ, R13.reuse.H0_H0 ;  /* 0x2000000dff157230 */ /* 0x100fe20000004100 */
[----:B------:R-:W-:Y:S01]  /*42e0*/  LOP3.LUT P2, RZ, R23, 0x2, RZ, 0xc0, !PT ;  /* 0x0000000217ff7812 */ /* 0x000fe2000784c0ff */
[----:B------:R-:W-:Y:S01]  /*42f0*/  ULOP3.LUT UR4, UR4, 0x10000, URZ, 0xfc, !UPT ;  /* 0x0001000004047892 */ /* 0x000fe2000f8efc3f */
[----:B------:R-:W-:Y:S01]  /*4300*/  HADD2.F32 R42, -RZ, R13.H1_H1 ;  /* 0x3000000dff2a7230 */ /* 0x000fe20000004100 */
[----:B------:R-:W-:Y:S01]  /*4310*/  UISETP.GE.AND UP0, UPT, UR55, 0x41, UPT ;  /* 0x000000413700788c */ /* 0x000fe2000bf06270 */
[--C-:B------:R-:W-:Y:S01]  /*4320*/  HADD2.F32 R13, -RZ, R15.reuse.H0_H0 ;  /* 0x2000000fff0d7230 */ /* 0x100fe20000004100 */
[----:B------:R-:W-:Y:S01]  /*4330*/  ULEA UR5, UR54, UR4, 0x7 ;  /* 0x0000000436057291 */ /* 0x000fe2000f8e383f */
[----:B------:R-:W-:Y:S01]  /*4340*/  HADD2.F32 R44, -RZ, R15.H1_H1 ;  /* 0x3000000fff2c7230 */ /* 0x000fe20000004100 */
[----:B------:R-:W-:Y:S01]  /*4350*/  SEL R6, R6, 0xffffffe0, !P2 ;  /* 0xffffffe006067807 */ /* 0x000fe20005000000 */
[--C-:B------:R-:W-:Y:S01]  /*4360*/  HADD2.F32 R15, -RZ, R43.reuse.H0_H0 ;  /* 0x2000002bff0f7230 */ /* 0x100fe20000004100 */
[----:B------:R-:W-:Y:S01]  /*4370*/  F2FP.BF16.F32.PACK_AB R21, R42, R21 ;  /* 0x000000152a15723e */ /* 0x000fe200000010ff */
[----:B------:R-:W-:Y:S01]  /*4380*/  HADD2.F32 R46, -RZ, R43.H1_H1 ;  /* 0x3000002bff2e7230 */ /* 0x000fe20000004100 */
[----:B------:R-:W-:Y:S01]  /*4390*/  F2FP.BF16.F32.PACK_AB R13, R44, R13 ;  /* 0x0000000d2c0d723e */ /* 0x000fe200000010ff */
[----:B------:R-:W-:Y:S01]  /*43a0*/  UMOV UR6, UR5 ;  /* 0x0000000500067c82 */ /* 0x000fe20008000000 */
[--C-:B------:R-:W-:Y:S01]  /*43b0*/  HADD2.F32 R43, -RZ, R45.reuse.H0_H0 ;  /* 0x2000002dff2b7230 */ /* 0x100fe20000004100 */
[----:B------:R-:W-:Y:S01]  /*43c0*/  HGMMA.64x16x16.F32.BF16 R24, R32, gdesc[UR4], RZ, !UPT, gsb0 ;  /* 0x0020000420187df0 */ /* 0x000fe2000c0018ff */
[----:B------:R-:W-:Y:S01]  /*43d0*/  HADD2.F32 R48, -RZ, R45.H1_H1 ;  /* 0x3000002dff307230 */ /* 0x000fe20000004100 */
[----:B------:R-:W-:Y:S01]  /*43e0*/  F2FP.BF16.F32.PACK_AB R46, R46, R15 ;  /* 0x0000000f2e2e723e */ /* 0x000fe200000010ff */
[----:B------:R-:W-:-:S02]  /*43f0*/  IMAD.IADD R7, R7, 0x1, R6 ;  /* 0x0000000107077824 */ /* 0x000fc400078e0206 */
[----:B------:R-:W-:Y:S01]  /*4400*/  HMUL2.BF16_V2 R44, R21, R10.H0_H0 ;  /* 0x2000000a152c7232 */ /* 0x000fe20000200000 */
[----:B------:R-:W-:Y:S01]  /*4410*/  UIADD3 UR6, UR5, 0x2, URZ ;  /* 0x0000000205067890 */ /* 0x000fe2000fffe03f */
[----:B------:R-:W-:Y:S01]  /*4420*/  F2FP.BF16.F32.PACK_AB R43, R48, R43 ;  /* 0x0000002b302b723e */ /* 0x000fe200000010ff */
[----:B------:R-:W-:Y:S01]  /*4430*/  HMUL2.BF16_V2 R45, R13, R12.H0_H0 ;  /* 0x2000000c0d2d7232 */ /* 0x000fe20000200000 */
[----:B------:R-:W-:Y:S01]  /*4440*/  UMOV UR7, 0x40000040 ;  /* 0x4000004000077882 */ /* 0x000fe20000000000 */
[----:B------:R-:W-:Y:S01]  /*4450*/  HMUL2.BF16_V2 R46, R46, R10.H0_H0 ;  /* 0x2000000a2e2e7232 */ /* 0x000fe20000200000 */
[----:B------:R-:W-:Y:S01]  /*4460*/  PLOP3.LUT P2, PT, PT, PT, UP0, 0x80, 0x0 ;  /* 0x000000000000781c */ /* 0x000fe20003f4f008 */
[----:B------:R-:W-:Y:S01]  /*4470*/  HMUL2.BF16_V2 R47, R43, R12.H0_H0 ;  /* 0x2000000c2b2f7232 */ /* 0x000fe20000200000 */
[----:B------:R-:W-:Y:S02]  /*4480*/  WARPGROUP.DEPBAR.LE gsb0, 0x0 ;  /* 0x00008000000079c5 */ /* 0x000fe40000010000 */
[----:B------:R-:W-:Y:S04]  /*4490*/  LDS.U16 R8, [R7+0x200] ;  /* 0x0002000007087984 */ /* 0x000fe80000000400 */
[----:B------:R-:W1:Y:S04]  /*44a0*/  LDS.U16 R9, [R7] ;  /* 0x0000000007097984 */ /* 0x000e680000000400 */
[----:B------:R-:W-:Y:S04]  /*44b0*/  LDS.U16 R11, [R7+0x208] ;  /* 0x00020800070b7984 */ /* 0x000fe80000000400 */
[----:B------:R2:W3:Y:S01]  /*44c0*/  LDS.U16 R40, [R7+0x8] ;  /* 0x0000080007287984 */ /* 0x0004e20000000400 */
[----:B------:R-:W-:-:S06]  /*44d0*/  WARPGROUP.ARRIVE ;  /* 0x00000000000079c5 */ /* 0x000fcc0000000000 */
[----:B------:R-:W-:Y:S01]  /*44e0*/  HGMMA.64x16x16.F32.BF16 R24, R44, gdesc[UR4], R24, gsb0 ;  /* 0x002000042c187df0 */ /* 0x000fe20008001818 */
[----:B--2---:R-:W-:Y:S01]  /*44f0*/  IMAD.IADD R7, R0, 0x1, R7 ;  /* 0x0000000100077824 */ /* 0x004fe200078e0207 */
[----:B------:R-:W-:Y:S01]  /*4500*/  UIADD3 UR6, UR5, 0x4, URZ ;  /* 0x0000000405067890 */ /* 0x000fe2000fffe03f */
[----:B------:R-:W-:Y:S01]  /*4510*/  UMOV UR7, 0x40000040 ;  /* 0x4000004000077882 */ /* 0x000fe20000000000 */
[----:B-1----:R-:W-:-:S04]  /*4520*/  PRMT R8, R9, 0x5410, R8 ;  /* 0x0000541009087816 */ /* 0x002fc80000000008 */
[-C--:B------:R-:W-:Y:S02]  /*4530*/  F2FP.F16.E5M2.UNPACK_B R15, R8.reuse ;  /* 0x00000008ff0f723e */ /* 0x080fe400020004ff */
[----:B------:R-:W-:Y:S02]  /*4540*/  F2FP.F16.E5M2.UNPACK_B R8, R8.H1 ;  /* 0x00000008ff08723e */ /* 0x000fe400030004ff */
[----:B---3--:R-:W-:Y:S01]  /*4550*/  PRMT R11, R40, 0x5410, R11 ;  /* 0x00005410280b7816 */ /* 0x008fe2000000000b */
[----:B------:R-:W-:-:S03]  /*4560*/  HADD2.F32 R21, -RZ, R15.H0_H0 ;  /* 0x2000000fff157230 */ /* 0x000fc60000004100 */
[-C--:B------:R-:W-:Y:S01]  /*4570*/  F2FP.F16.E5M2.UNPACK_B R43, R11.reuse ;  /* 0x0000000bff2b723e */ /* 0x080fe200020004ff */
[----:B------:R-:W-:Y:S02]  /*4580*/  WARPGROUP.DEPBAR.LE gsb0, 0x0 ;  /* 0x00008000000079c5 */ /* 0x000fe40000010000 */
[----:B------:R-:W-:Y:S01]  /*4590*/  HADD2.F32 R44, -RZ, R15.H1_H1 ;  /* 0x3000000fff2c7230 */ /* 0x000fe20000004100 */
[----:B------:R-:W-:Y:S01]  /*45a0*/  F2FP.F16.E5M2.UNPACK_B R15, R11.H1 ;  /* 0x0000000bff0f723e */ /* 0x000fe200030004ff */
[--C-:B------:R-:W-:Y:S01]  /*45b0*/  HADD2.F32 R11, -RZ, R8.reuse.H0_H0 ;  /* 0x20000008ff0b7230 */ /* 0x100fe20000004100 */
[----:B------:R-:W-:Y:S01]  /*45c0*/  LDS.U16 R9, [R7+0x200] ;  /* 0x0002000007097984 */ /* 0x000fe20000000400 */
[--C-:B------:R-:W-:Y:S01]  /*45d0*/  HADD2.F32 R45, -RZ, R43.reuse.H0_H0 ;  /* 0x2000002bff2d7230 */ /* 0x100fe20000004100 */
[----:B------:R-:W-:Y:S01]  /*45e0*/  F2FP.BF16.F32.PACK_AB R44, R44, R21 ;  /* 0x000000152c2c723e */ /* 0x000fe200000010ff */
[----:B------:R-:W-:Y:S01]  /*45f0*/  HADD2.F32 R46, -RZ, R43.H1_H1 ;  /* 0x3000002bff2e7230 */ /* 0x000fe20000004100 */
[----:B------:R-:W1:Y:S01]  /*4600*/  LDS.U16 R40, [R7] ;  /* 0x0000000007287984 */ /* 0x000e620000000400 */
[----:B------:R-:W-:-:S02]  /*4610*/  HADD2.F32 R8, -RZ, R8.H1_H1 ;  /* 0x30000008ff087230 */ /* 0x000fc40000004100 */
[--C-:B------:R-:W-:Y:S01]  /*4620*/  HADD2.F32 R43, -RZ, R15.reuse.H0_H0 ;  /* 0x2000000fff2b7230 */ /* 0x100fe20000004100 */
[----:B------:R-:W-:Y:S01]  /*4630*/  F2FP.BF16.F32.PACK_AB R46, R46, R45 ;  /* 0x0000002d2e2e723e */ /* 0x000fe200000010ff */
[----:B------:R-:W-:Y:S01]  /*4640*/  HADD2.F32 R48, -RZ, R15.H1_H1 ;  /* 0x3000000fff307230 */ /* 0x000fe20000004100 */
[----:B------:R-:W-:Y:S01]  /*4650*/  F2FP.BF16.F32.PACK_AB R8, R8, R11 ;  /* 0x0000000b0808723e */ /* 0x000fe200000010ff */
[-C--:B------:R-:W-:Y:S01]  /*4660*/  HMUL2.BF16_V2 R44, R44, R10.reuse.H0_H0 ;  /* 0x2000000a2c2c7232 */ /* 0x080fe20000200000 */
[----:B------:R-:W-:Y:S01]  /*4670*/  LDS.U16 R13, [R7+0x208] ;  /* 0x00020800070d7984 */ /* 0x000fe20000000400 */
[----:B------:R-:W-:Y:S01]  /*4680*/  HMUL2.BF16_V2 R46, R46, R10.H0_H0 ;  /* 0x2000000a2e2e7232 */ /* 0x000fe20000200000 */
[----:B------:R-:W-:Y:S01]  /*4690*/  F2FP.BF16.F32.PACK_AB R43, R48, R43 ;  /* 0x0000002b302b723e */ /* 0x000fe200000010ff */
[-C--:B------:R-:W-:Y:S01]  /*46a0*/  HMUL2.BF16_V2 R45, R8, R12.reuse.H0_H0 ;  /* 0x2000000c082d7232 */ /* 0x080fe20000200000 */
[----:B------:R2:W3:Y:S03]  /*46b0*/  LDS.U16 R42, [R7+0x8] ;  /* 0x00000800072a7984 */ /* 0x0004e60000000400 */
[----:B------:R-:W-:-:S04]  /*46c0*/  HMUL2.BF16_V2 R47, R43, R12.H0_H0 ;  /* 0x2000000c2b2f7232 */ /* 0x000fc80000200000 */
[----:B------:R-:W-:-:S06]  /*46d0*/  WARPGROUP.ARRIVE ;  /* 0x00000000000079c5 */ /* 0x000fcc0000000000 */
[----:B------:R-:W-:Y:S01]  /*46e0*/  HGMMA.64x16x16.F32.BF16 R24, R44, gdesc[UR4], R24, gsb0 ;  /* 0x002000042c187df0 */ /* 0x000fe20008001818 */
[----:B------:R-:W-:Y:S01]  /*46f0*/  UIADD3 UR6, UR5, 0x6, URZ ;  /* 0x0000000605067890 */ /* 0x000fe2000fffe03f */
[----:B------:R-:W-:Y:S01]  /*4700*/  UMOV UR7, 0x40000040 ;  /* 0x4000004000077882 */ /* 0x000fe20000000000 */
[----:B-1----:R-:W-:-:S04]  /*4710*/  PRMT R9, R40, 0x5410, R9 ;  /* 0x0000541028097816 */ /* 0x002fc80000000009 */
[-C--:B--2---:R-:W-:Y:S02]  /*4720*/  F2FP.F16.E5M2.UNPACK_B R7, R9.reuse ;  /* 0x00000009ff07723e */ /* 0x084fe400020004ff */
[----:B------:R-:W-:-:S03]  /*4730*/  F2FP.F16.E5M2.UNPACK_B R9, R9.H1 ;  /* 0x00000009ff09723e */ /* 0x000fc600030004ff */
[----:B------:R-:W-:Y:S02]  /*4740*/  HADD2.F32 R8, -RZ, R7.H0_H0 ;  /* 0x20000007ff087230 */ /* 0x000fe40000004100 */
[--C-:B------:R-:W-:Y:S01]  /*4750*/  HADD2.F32 R11, -RZ, R9.reuse.H0_H0 ;  /* 0x20000009ff0b7230 */ /* 0x100fe20000004100 */
[----:B---3--:R-:W-:Y:S01]  /*4760*/  PRMT R13, R42, 0x5410, R13 ;  /* 0x000054102a0d7816 */ /* 0x008fe2000000000d */
[----:B------:R-:W-:Y:S02]  /*4770*/  HADD2.F32 R40, -RZ, R9.H1_H1 ;  /* 0x30000009ff287230 */ /* 0x000fe40000004100 */
[----:B------:R-:W-:Y:S01]  /*4780*/  HADD2.F32 R7, -RZ, R7.H1_H1 ;  /* 0x30000007ff077230 */ /* 0x000fe20000004100 */
[-C--:B------:R-:W-:Y:S02]  /*4790*/  F2FP.F16.E5M2.UNPACK_B R15, R13.reuse ;  /* 0x0000000dff0f723e */ /* 0x080fe400020004ff */
[----:B------:R-:W-:Y:S02]  /*47a0*/  F2FP.F16.E5M2.UNPACK_B R13, R13.H1 ;  /* 0x0000000dff0d723e */ /* 0x000fe400030004ff */
[----:B------:R-:W-:Y:S01]  /*47b0*/  F2FP.BF16.F32.PACK_AB R7, R7, R8 ;  /* 0x000000080707723e */ /* 0x000fe200000010ff */
[--C-:B------:R-:W-:Y:S01]  /*47c0*/  HADD2.F32 R9, -RZ, R15.reuse.H0_H0 ;  /* 0x2000000fff097230 */ /* 0x100fe20000004100 */
[----:B------:R-:W-:Y:S01]  /*47d0*/  F2FP.BF16.F32.PACK_AB R11, R40, R11 ;  /* 0x0000000b280b723e */ /* 0x000fe200000010ff */
[----:B------:R-:W-:-:S02]  /*47e0*/  HADD2.F32 R42, -RZ, R15.H1_H1 ;  /* 0x3000000fff2a7230 */ /* 0x000fc40000004100 */
[--C-:B------:R-:W-:Y:S01]  /*47f0*/  HADD2.F32 R15, -RZ, R13.reuse.H0_H0 ;  /* 0x2000000dff0f7230 */ /* 0x100fe20000004100 */
[----:B------:R-:W-:Y:S02]  /*4800*/  WARPGROUP.DEPBAR.LE gsb0, 0x0 ;  /* 0x00008000000079c5 */ /* 0x000fe40000010000 */
[----:B------:R-:W-:Y:S01]  /*4810*/  HADD2.F32 R44, -RZ, R13.H1_H1 ;  /* 0x3000000dff2c7230 */ /* 0x000fe20000004100 */
[----:B------:R-:W-:Y:S01]  /*4820*/  F2FP.BF16.F32.PACK_AB R9, R42, R9 ;  /* 0x000000092a09723e */ /* 0x000fe200000010ff */
[----:B------:R-:W-:-:S03]  /*4830*/  HMUL2.BF16_V2 R45, R11, R12.H0_H0 ;  /* 0x2000000c0b2d7232 */ /* 0x000fc60000200000 */
[----:B------:R-:W-:Y:S01]  /*4840*/  F2FP.BF16.F32.PACK_AB R15, R44, R15 ;  /* 0x0000000f2c0f723e */ /* 0x000fe200000010ff */
[-C--:B------:R-:W-:Y:S02]  /*4850*/  HMUL2.BF16_V2 R44, R7, R10.reuse.H0_H0 ;  /* 0x2000000a072c7232 */ /* 0x080fe40000200000 */
[----:B------:R-:W-:Y:S02]  /*4860*/  HMUL2.BF16_V2 R46, R9, R10.H0_H0 ;  /* 0x2000000a092e7232 */ /* 0x000fe40000200000 */
[----:B------:R-:W-:-:S04]  /*4870*/  HMUL2.BF16_V2 R47, R15, R12.H0_H0 ;  /* 0x2000000c0f2f7232 */ /* 0x000fc80000200000 */
[----:B------:R-:W-:-:S06]  /*4880*/  WARPGROUP.ARRIVE ;  /* 0x00000000000079c5 */ /* 0x000fcc0000000000 */
[----:B------:R-:W-:Y:S03]  /*4890*/  HGMMA.64x16x16.F32.BF16 R24, R44, gdesc[UR4], R24, gsb0 ;  /* 0x002000042c187df0 */ /* 0x000fe60008001818 */
[----:B------:R-:W-:Y:S02]  /*48a0*/  WARPGROUP.DEPBAR.LE gsb0, 0x0 ;  /* 0x00008000000079c5 */ /* 0x000fe40000010000 */
[----:B------:R-:W-:Y:S05]  /*48b0*/  @!P2 BRA `(.L_x_100) ;  /* 0x0000000000c8a947 */ /* 0x000fea0003800000 */
[----:B------:R-:W-:Y:S05]  /*48c0*/  @!P0 BRA `(.L_x_101) ;  /* 0x0000000000048947 */ /* 0x000fea0003800000 */
[----:B------:R-:W-:Y:S01]  /*48d0*/  BPT.TRAP 0x1 ;  /* 0x000000040000795c */ /* 0x000fe20000300000 */
.L_x_101:
[----:B------:R-:W-:Y:S01]  /*48e0*/  IMAD R3, R5, 0x2000, R37 ;  /* 0x0000200005037824 */ /* 0x000fe200078e0225 */
[----:B------:R-:W-:Y:S06]  /*48f0*/  @P1 BRA `(.L_x_102) ;  /* 0x00000000001c1947 */ /* 0x000fec0003800000 */
[----:B------:R-:W-:-:S04]  /*4900*/  UISETP.NE.AND UP0, UPT, UR54, 0x12, UPT ;  /* 0x000000123600788c */ /* 0x000fc8000bf05270 */
[----:B------:R-:W-:-:S04]  /*4910*/  USEL UR5, URZ, 0x1, UP0 ;  /* 0x000000013f057887 */ /* 0x000fc80008000000 */
[----:B------:R-:W-:-:S06]  /*4920*/  ULOP3.LUT UR5, UR37, UR5, URZ, 0x3c, !UPT ;  /* 0x0000000525057292 */ /* 0x000fcc000f8e3c3f */
[----:B------:R-:W-:-:S05]  /*4930*/  IMAD.U32 R7, RZ, RZ, UR5 ;  /* 0x00000005ff077e24 */ /* 0x000fca000f8e00ff */
[----:B------:R-:W-:-:S04]  /*4940*/  SHF.L.U32 R7, R7, 0x1f, RZ ;  /* 0x0000001f07077819 */ /* 0x000fc800000006ff */
[----:B------:R-:W1:Y:S02]  /*4950*/  SYNCS.PHASECHK.TRANS64.TRYWAIT P1, [R52+URZ+0x33080], R7 ;  /* 0x03308007340075a7 */ /* 0x000e64000802017f */
[----:B-1----:R-:W-:Y:S05]  /*4960*/  @!P1 BRA `(.L_x_103) ;  /* 0x0000009800109947 */ /* 0x002fea0003800000 */
.L_x_102:
[----:B------:R-:W-:Y:S01]  /*4970*/  LDS.U16 R8, [R3+UR47+0x200] ;  /* 0x0002002f03087984 */ /* 0x000fe20008000400 */
[----:B-1----:R-:W-:-:S03]  /*4980*/  IMAD R7, R5, 0x80, R36 ;  /* 0x0000008005077824 */ /* 0x002fc600078e0224 */
[----:B------:R-:W1:Y:S02]  /*4990*/  LDS.U16 R9, [R3+UR47] ;  /* 0x0000002f03097984 */ /* 0x000e640008000400 */
[----:B------:R-:W-:Y:S01]  /*49a0*/  LEA R12, R7, UR47, 0x1 ;  /* 0x0000002f070c7c11 */ /* 0x000fe2000f8e08ff */
[----:B------:R-:W-:Y:S01]  /*49b0*/  VIADD R7, R3, UR47 ;  /* 0x0000002f03077c36 */ /* 0x000fe20008000000 */
[----:B------:R-:W-:Y:S03]  /*49c0*/  LDS.U16 R10, [R3+UR47+0x208] ;  /* 0x0002082f030a7984 */ /* 0x000fe60008000400 */
[----:B------:R-:W-:Y:S01]  /*49d0*/  IMAD.IADD R7, R0, 0x1, R7 ;  /* 0x0000000100077824 */ /* 0x000fe200078e0207 */
[----:B------:R2:W3:Y:S04]  /*49e0*/  LDS.U16 R11, [R3+UR47+0x8] ;  /* 0x0000082f030b7984 */ /* 0x0004e80008000400 */
[----:B------:R-:W-:Y:S04]  /*49f0*/  LDS.U16 R34, [R12+0x2f800] ;  /* 0x02f800000c227984 */ /* 0x000fe80000000400 */
[----:B------:R4:W5:Y:S04]  /*4a00*/  LDS.U16 R35, [R12+0x2f810] ;  /* 0x02f810000c237984 */ /* 0x0009680000000400 */
[----:B------:R-:W-:Y:S04]  /*4a10*/  LDS.U16 R14, [R7+0x200] ;  /* 0x00020000070e7984 */ /* 0x000fe80000000400 */
[----:B------:R-:W5:Y:S04]  /*4a20*/  LDS.U16 R13, [R7] ;  /* 0x00000000070d7984 */ /* 0x000f680000000400 */
[----:B------:R-:W-:Y:S04]  /*4a30*/  LDS.U16 R20, [R7+0x208] ;  /* 0x0002080007147984 */ /* 0x000fe80000000400 */
[----:B------:R4:W5:Y:S01]  /*4a40*/  LDS.U16 R15, [R7+0x8] ;  /* 0x00000800070f7984 */ /* 0x0009620000000400 */
[----:B-1----:R-:W-:-:S04]  /*4a50*/  PRMT R8, R9, 0x5410, R8 ;  /* 0x0000541009087816 */ /* 0x002fc80000000008 */
[-C--:B--2---:R-:W-:Y:S02]  /*4a60*/  F2FP.F16.E5M2.UNPACK_B R3, R8.reuse ;  /* 0x00000008ff03723e */ /* 0x084fe400020004ff */
[----:B------:R-:W-:Y:S02]  /*4a70*/  F2FP.F16.E5M2.UNPACK_B R8, R8.H1 ;  /* 0x00000008ff08723e */ /* 0x000fe400030004ff */
[----:B---3--:R-:W-:Y:S01]  /*4a80*/  PRMT R10, R11, 0x5410, R10 ;  /* 0x000054100b0a7816 */ /* 0x008fe2000000000a */
[--C-:B------:R-:W-:Y:S02]  /*4a90*/  HADD2.F32 R9, -RZ, R3.reuse.H0_H0 ;  /* 0x20000003ff097230 */ /* 0x100fe40000004100 */
[----:B----4-:R-:W-:Y:S01]  /*4aa0*/  HADD2.F32 R12, -RZ, R3.H1_H1 ;  /* 0x30000003ff0c7230 */ /* 0x010fe20000004100 */
[-C--:B------:R-:W-:Y:S01]  /*4ab0*/  F2FP.F16.E5M2.UNPACK_B R11, R10.reuse ;  /* 0x0000000aff0b723e */ /* 0x080fe200020004ff */
[--C-:B------:R-:W-:Y:S01]  /*4ac0*/  HADD2.F32 R3, -RZ, R8.reuse.H0_H0 ;  /* 0x20000008ff037230 */ /* 0x100fe20000004100 */
[----:B------:R-:W-:Y:S01]  /*4ad0*/  F2FP.F16.E5M2.UNPACK_B R10, R10.H1 ;  /* 0x0000000aff0a723e */ /* 0x000fe200030004ff */
[----:B------:R-:W-:Y:S01]  /*4ae0*/  HADD2.F32 R8, -RZ, R8.H1_H1 ;  /* 0x30000008ff087230 */ /* 0x000fe20000004100 */
[----:B------:R-:W-:Y:S01]  /*4af0*/  F2FP.BF16.F32.PACK_AB R9, R12, R9 ;  /* 0x000000090c09723e */ /* 0x000fe200000010ff */
[----:B------:R-:W-:-:S02]  /*4b00*/  HADD2.F32 R7, -RZ, R11.H0_H0 ;  /* 0x2000000bff077230 */ /* 0x000fc40000004100 */
[----:B------:R-:W-:Y:S01]  /*4b10*/  HADD2.F32 R32, -RZ, R11.H1_H1 ;  /* 0x3000000bff207230 */ /* 0x000fe20000004100 */
[----:B------:R-:W-:Y:S01]  /*4b20*/  F2FP.BF16.F32.PACK_AB R8, R8, R3 ;  /* 0x000000030808723e */ /* 0x000fe200000010ff */
[--C-:B------:R-:W-:Y:S01]  /*4b30*/  HADD2.F32 R11, -RZ, R10.reuse.H0_H0 ;  /* 0x2000000aff0b7230 */ /* 0x100fe20000004100 */
[----:B-----5:R-:W-:Y:S01]  /*4b40*/  PRMT R3, R34, 0x5410, R35 ;  /* 0x0000541022037816 */ /* 0x020fe20000000023 */
[----:B------:R-:W-:Y:S01]  /*4b50*/  HADD2.F32 R10, -RZ, R10.H1_H1 ;  /* 0x3000000aff0a7230 */ /* 0x000fe20000004100 */
[----:B------:R-:W-:Y:S01]  /*4b60*/  F2FP.BF16.F32.PACK_AB R7, R32, R7 ;  /* 0x000000072007723e */ /* 0x000fe200000010ff */
[-C--:B------:R-:W-:Y:S01]  /*4b70*/  HMUL2.BF16_V2 R32, R9, R34.reuse.H0_H0 ;  /* 0x2000002209207232 */ /* 0x080fe20000200000 */
[----:B------:R-:W-:Y:S01]  /*4b80*/  PRMT R14, R13, 0x5410, R14 ;  /* 0x000054100d0e7816 */ /* 0x000fe2000000000e */
[----:B------:R-:W-:Y:S01]  /*4b90*/  HMUL2.BF16_V2 R33, R8, R35.H0_H0 ;  /* 0x2000002308217232 */ /* 0x000fe20000200000 */
[----:B------:R-:W-:Y:S01]  /*4ba0*/  F2FP.BF16.F32.PACK_AB R10, R10, R11 ;  /* 0x0000000b0a0a723e */ /* 0x000fe200000010ff */
[----:B------:R-:W-:Y:S01]  /*4bb0*/  HMUL2.BF16_V2 R34, R7, R34.H0_H0 ;  /* 0x2000002207227232 */ /* 0x000fe20000200000 */
[----:B------:R-:W-:-:S03]  /*4bc0*/  PRMT R20, R15, 0x5410, R20 ;  /* 0x000054100f147816 */ /* 0x000fc60000000014 */
[----:B------:R-:W-:-:S07]  /*4bd0*/  HMUL2.BF16_V2 R35, R10, R35.H0_H0 ;  /* 0x200000230a237232 */ /* 0x000fce0000200000 */
.L_x_100:
[----:B------:R-:W-:-:S06]  /*4be0*/  UISETP.NE.AND UP0, UPT, UR53, 0x1, UPT ;  /* 0x000000013500788c */ /* 0x000fcc000bf05270 */
[----:B------:R-:W-:-:S13]  /*4bf0*/  PLOP3.LUT P1, PT, PT, PT, UP0, 0x80, 0x0 ;  /* 0x000000000000781c */ /* 0x000fda0003f2f008 */
[----:B------:R-:W-:Y:S05]  /*4c00*/  @!P1 BRA `(.L_x_104) ;  /* 0x0000001000809947 */ /* 0x000fea0003800000 */
[----:B------:R-:W-:Y:S01]  /*4c10*/  UISETP.GT.AND UP0, UPT, UR55, 0x80, UPT ;  /* 0x000000803700788c */ /* 0x000fe2000bf04270 */
[----:B------:R-:W-:-:S05]  /*4c20*/  R2UR UR8, R5 ;  /* 0x00000000050872ca */ /* 0x000fca00000e0000 */
[----:B------:R-:W-:-:S05]  /*4c30*/  PLOP3.LUT P1, PT, PT, PT, UP0, 0x80, 0x0 ;  /* 0x000000000000781c */ /* 0x000fca0003f2f008 */
[----:B------:R-:W-:-:S03]  /*4c40*/  @!UP0 UMOV UR5, UR54 ;  /* 0x0000003600058c82 */ /* 0x000fc60008000000 */
[----:B------:R-:W-:Y:S02]  /*4c50*/  @!UP0 USHF.L.U32 UR7, UR8, 0x7, URZ ;  /* 0x0000000708078899 */ /* 0x000fe4000800063f */
[----:B------:R-:W-:-:S03]  /*4c60*/  @!UP0 USHF.L.U32 UR8, UR8, 0xd, URZ ;  /* 0x0000000d08088899 */ /* 0x000fc6000800063f */
[----:B------:R-:W-:Y:S09]  /*4c70*/  @!P1 BRA `(.L_x_105) ;  /* 0x0000000800bc9947 */ /* 0x000ff20003800000 */
[----:B------:R-:W-:-:S06]  /*4c80*/  UIADD3 UR5, UR53, -0x1, URZ ;  /* 0xffffffff35057890 */ /* 0x000fcc000fffe03f */
[----:B------:R-:W-:Y:S01]  /*4c90*/  IMAD.U32 R7, RZ, RZ, UR5 ;  /* 0x00000005ff077e24 */ /* 0x000fe2000f8e00ff */
[----:B------:R-:W-:-:S06]  /*4ca0*/  UMOV UR5, UR54 ;  /* 0x0000003600057c82 */ /* 0x000fcc0008000000 */
.L_x_112:
[----:B------:R-:W-:Y:S01]  /*4cb0*/  R2UR UR8, R5 ;  /* 0x00000000050872ca */ /* 0x000fe200000e0000 */
[----:B------:R-:W-:Y:S01]  /*4cc0*/  WARPGROUP.ARRIVE ;  /* 0x00000000000079c5 */ /* 0x000fe20000000000 */
[----:B------:R-:W-:-:S11]  /*4cd0*/  UMOV UR7, 0x40000040 ;  /* 0x4000004000077882 */ /* 0x000fd60000000000 */
[----:B------:R-:W-:-:S07]  /*4ce0*/  ULEA UR9, UR8, UR4, 0x7 ;  /* 0x0000000408097291 */ /* 0x000fce000f8e383f */
[----:B------:R-:W-:Y:S02]  /*4cf0*/  UMOV UR6, UR9 ;  /* 0x0000000900067c82 */ /* 0x000fe40008000000 */
[----:B------:R-:W-:Y:S01]  /*4d00*/  HGMMA.64x16x16.F32.BF16 R24, R32, gdesc[UR4], R24, gsb0 ;  /* 0x0020000420187df0 */ /* 0x000fe20008001818 */
[----:B------:R-:W-:-:S04]  /*4d10*/  UIADD3 UR6, UR8, 0x1, URZ ;  /* 0x0000000108067890 */ /* 0x000fc8000fffe03f */
[----:B------:R-:W-:-:S04]  /*4d20*/  UISETP.NE.AND UP0, UPT, UR6, 0x13, UPT ;  /* 0x000000130600788c */ /* 0x000fc8000bf05270 */
[----:B------:R-:W-:Y:S02]  /*4d30*/  USEL UR7, URZ, 0x1, UP0 ;  /* 0x000000013f077887 */ /* 0x000fe40008000000 */
[----:B------:R-:W-:-:S04]  /*4d40*/  USEL UR8, UR6, URZ, UP0 ;  /* 0x0000003f06087287 */ /* 0x000fc80008000000 */
[----:B------:R-:W-:Y:S01]  /*4d50*/  LOP3.LUT R4, R4, UR7, RZ, 0x3c, !PT ;  /* 0x0000000704047c12 */ /* 0x000fe2000f8e3cff */
[----:B------:R-:W-:Y:S02]  /*4d60*/  WARPGROUP.DEPBAR.LE gsb0, 0x0 ;  /* 0x00008000000079c5 */ /* 0x000fe40000010000 */
[----:B------:R-:W-:Y:S05]  /*4d70*/  @!P0 BRA `(.L_x_106) ;  /* 0x0000000000048947 */ /* 0x000fea0003800000 */
[----:B------:R-:W-:Y:S01]  /*4d80*/  BPT.TRAP 0x1 ;  /* 0x000000040000795c */ /* 0x000fe20000300000 */
.L_x_106:
[----:B------:R-:W-:Y:S01]  /*4d90*/  F2FP.F16.E5M2.UNPACK_B R12, R14 ;  /* 0x0000000eff0c723e */ /* 0x000fe200020004ff */
[----:B------:R-:W-:Y:S01]  /*4da0*/  ULEA UR10, UR8, UR47, 0x3 ;  /* 0x0000002f080a7291 */ /* 0x000fe2000f8e183f */
[----:B------:R-:W-:Y:S01]  /*4db0*/  F2FP.F16.E5M2.UNPACK_B R21, R20 ;  /* 0x00000014ff15723e */ /* 0x000fe200020004ff */
[----:B------:R-:W-:Y:S01]  /*4dc0*/  IMAD R8, R5, 0x2000, R6 ;  /* 0x0000200005087824 */ /* 0x000fe200078e0206 */
[----:B------:R-:W-:Y:S01]  /*4dd0*/  F2FP.F16.E5M2.UNPACK_B R14, R14.H1 ;  /* 0x0000000eff0e723e */ /* 0x000fe200030004ff */
[----:B------:R-:W-:Y:S01]  /*4de0*/  HADD2.F32 R13, -RZ, R12.H0_H0 ;  /* 0x2000000cff0d7230 */ /* 0x000fe20000004100 */
[----:B------:R-:W-:Y:S01]  /*4df0*/  F2FP.F16.E5M2.UNPACK_B R20, R20.H1 ;  /* 0x00000014ff14723e */ /* 0x000fe200030004ff */
[--C-:B------:R-:W-:Y:S01]  /*4e00*/  HADD2.F32 R32, -RZ, R21.reuse.H0_H0 ;  /* 0x20000015ff207230 */ /* 0x100fe20000004100 */
[----:B------:R-:W-:Y:S01]  /*4e10*/  SHF.L.U32 R34, R4, 0x1f, RZ ;  /* 0x0000001f04227819 */ /* 0x000fe200000006ff */
[----:B------:R-:W-:Y:S01]  /*4e20*/  HADD2.F32 R15, -RZ, R14.H0_H0 ;  /* 0x2000000eff0f7230 */ /* 0x000fe20000004100 */
[----:B------:R-:W-:Y:S01]  /*4e30*/  IADD3 R5, R8, UR47, R37 ;  /* 0x0000002f08057c10 */ /* 0x000fe2000fffe025 */
[----:B------:R-:W-:Y:S01]  /*4e40*/  HADD2.F32 R33, -RZ, R20.H0_H0 ;  /* 0x20000014ff217230 */ /* 0x000fe20000004100 */
[----:B------:R1:W2:Y:S01]  /*4e50*/  SYNCS.PHASECHK.TRANS64.TRYWAIT P1, [UR10+0x33080], R34 ;  /* 0x03308022ff0075a7 */ /* 0x0002a2000802014a */
[----:B------:R-:W-:Y:S01]  /*4e60*/  HADD2.F32 R12, -RZ, R12.H1_H1 ;  /* 0x3000000cff0c7230 */ /* 0x000fe20000004100 */
[----:B------:R-:W-:Y:S01]  /*4e70*/  UIADD3 UR6, UR9, 0x2, URZ ;  /* 0x0000000209067890 */ /* 0x000fe2000fffe03f */
[----:B------:R-:W-:Y:S01]  /*4e80*/  HADD2.F32 R14, -RZ, R14.H1_H1 ;  /* 0x3000000eff0e7230 */ /* 0x000fe20000004100 */
[----:B------:R-:W-:Y:S01]  /*4e90*/  LDS.U16 R8, [R5+0x200] ;  /* 0x0002000005087984 */ /* 0x000fe20000000400 */
[----:B------:R-:W-:Y:S01]  /*4ea0*/  HADD2.F32 R21, -RZ, R21.H1_H1 ;  /* 0x30000015ff157230 */ /* 0x000fe20000004100 */
[----:B------:R-:W-:Y:S01]  /*4eb0*/  F2FP.BF16.F32.PACK_AB R12, R12, R13 ;  /* 0x0000000d0c0c723e */ /* 0x000fe200000010ff */
[----:B------:R-:W-:Y:S01]  /*4ec0*/  HADD2.F32 R20, -RZ, R20.H1_H1 ;  /* 0x30000014ff147230 */ /* 0x000fe20000004100 */
[----:B------:R-:W-:Y:S01]  /*4ed0*/  F2FP.BF16.F32.PACK_AB R14, R14, R15 ;  /* 0x0000000f0e0e723e */ /* 0x000fe200000010ff */
[----:B------:R-:W3:Y:S01]  /*4ee0*/  LDS.U16 R9, [R5] ;  /* 0x0000000005097984 */ /* 0x000ee20000000400 */
[----:B------:R-:W-:Y:S01]  /*4ef0*/  F2FP.BF16.F32.PACK_AB R21, R21, R32 ;  /* 0x000000201515723e */ /* 0x000fe200000010ff */
[-C--:B------:R-:W-:Y:S01]  /*4f00*/  HMUL2.BF16_V2 R44, R12, R3.reuse.H0_H0 ;  /* 0x200000030c2c7232 */ /* 0x080fe20000200000 */
[----:B------:R-:W-:Y:S01]  /*4f10*/  F2FP.BF16.F32.PACK_AB R20, R20, R33 ;  /* 0x000000211414723e */ /* 0x000fe200000010ff */
[-C--:B------:R-:W-:Y:S01]  /*4f20*/  HMUL2.BF16_V2 R45, R14, R3.reuse.H1_H1 ;  /* 0x300000030e2d7232 */ /* 0x080fe20000200000 */
[----:B------:R-:W-:Y:S01]  /*4f30*/  LDS.U16 R10, [R5+0x208] ;  /* 0x00020800050a7984 */ /* 0x000fe20000000400 */
[-C--:B------:R-:W-:Y:S01]  /*4f40*/  HMUL2.BF16_V2 R46, R21, R3.reuse.H0_H0 ;  /* 0x20000003152e7232 */ /* 0x080fe20000200000 */
[----:B------:R-:W-:Y:S01]  /*4f50*/  UMOV UR7, 0x40000040 ;  /* 0x4000004000077882 */ /* 0x000fe20000000000 */
[----:B------:R-:W-:Y:S01]  /*4f60*/  HMUL2.BF16_V2 R47, R20, R3.H1_H1 ;  /* 0x30000003142f7232 */ /* 0x000fe20000200000 */
[----:B------:R4:W5:Y:S03]  /*4f70*/  LDS.U16 R11, [R5+0x8] ;  /* 0x00000800050b7984 */ /* 0x0009660000000400 */
[----:B------:R-:W-:Y:S01]  /*4f80*/  WARPGROUP.ARRIVE ;  /* 0x00000000000079c5 */ /* 0x000fe20000000000 */
[----:B----4-:R-:W-:-:S05]  /*4f90*/  IMAD.IADD R5, R0, 0x1, R5 ;  /* 0x0000000100057824 */ /* 0x010fca00078e0205 */
[----:B------:R-:W-:Y:S01]  /*4fa0*/  HGMMA.64x16x16.F32.BF16 R24, R44, gdesc[UR4], R24, gsb0 ;  /* 0x002000042c187df0 */ /* 0x000fe20008001818 */
[----:B------:R-:W-:Y:S01]  /*4fb0*/  UIADD3 UR6, UR9, 0x4, URZ ;  /* 0x0000000409067890 */ /* 0x000fe2000fffe03f */
[----:B------:R-:W-:Y:S01]  /*4fc0*/  UMOV UR7, 0x40000040 ;  /* 0x4000004000077882 */ /* 0x000fe20000000000 */
[----:B---3--:R-:W-:-:S04]  /*4fd0*/  PRMT R8, R9, 0x5410, R8 ;  /* 0x0000541009087816 */ /* 0x008fc80000000008 */
[-C--:B------:R-:W-:Y:S02]  /*4fe0*/  F2FP.F16.E5M2.UNPACK_B R13, R8.reuse ;  /* 0x00000008ff0d723e */ /* 0x080fe400020004ff */
[----:B------:R-:W-:Y:S02]  /*4ff0*/  F2FP.F16.E5M2.UNPACK_B R8, R8.H1 ;  /* 0x00000008ff08723e */ /* 0x000fe400030004ff */
[----:B-----5:R-:W-:Y:S01]  /*5000*/  PRMT R10, R11, 0x5410, R10 ;  /* 0x000054100b0a7816 */ /* 0x020fe2000000000a */
[--C-:B------:R-:W-:Y:S02]  /*5010*/  HADD2.F32 R15, -RZ, R13.reuse.H0_H0 ;  /* 0x2000000dff0f7230 */ /* 0x100fe40000004100 */
[----:B------:R-:W-:Y:S01]  /*5020*/  HADD2.F32 R20, -RZ, R13.H1_H1 ;  /* 0x3000000dff147230 */ /* 0x000fe20000004100 */
[-C--:B------:R-:W-:Y:S01]  /*5030*/  F2FP.F16.E5M2.UNPACK_B R21, R10.reuse ;  /* 0x0000000aff15723e */ /* 0x080fe200020004ff */
[--C-:B------:R-:W-:Y:S01]  /*5040*/  HADD2.F32 R13, -RZ, R8.reuse.H1_H1 ;  /* 0x30000008ff0d7230 */ /* 0x100fe20000004100 */
[----:B------:R-:W-:Y:S01]  /*5050*/  F2FP.F16.E5M2.UNPACK_B R32, R10.H1 ;  /* 0x0000000aff20723e */ /* 0x000fe200030004ff */
[----:B------:R-:W-:Y:S01]  /*5060*/  HADD2.F32 R10, -RZ, R8.H0_H0 ;  /* 0x20000008ff0a7230 */ /* 0x000fe20000004100 */
[----:B------:R-:W-:Y:S01]  /*5070*/  F2FP.BF16.F32.PACK_AB R15, R20, R15 ;  /* 0x0000000f140f723e */ /* 0x000fe200000010ff */
[----:B------:R-:W-:-:S02]  /*5080*/  HADD2.F32 R8, -RZ, R21.H0_H0 ;  /* 0x20000015ff087230 */ /* 0x000fc40000004100 */
[--C-:B------:R-:W-:Y:S01]  /*5090*/  HADD2.F32 R33, -RZ, R32.reuse.H0_H0 ;  /* 0x20000020ff217230 */ /* 0x100fe20000004100 */
[----:B------:R-:W-:Y:S02]  /*50a0*/  WARPGROUP.DEPBAR.LE gsb0, 0x0 ;  /* 0x00008000000079c5 */ /* 0x000fe40000010000 */
[----:B------:R-:W-:Y:S01]  /*50b0*/  HADD2.F32 R21, -RZ, R21.H1_H1 ;  /* 0x30000015ff157230 */ /* 0x000fe20000004100 */
[----:B------:R-:W-:Y:S01]  /*50c0*/  LDS.U16 R9, [R5+0x200] ;  /* 0x0002000005097984 */ /* 0x000fe20000000400 */
[----:B------:R-:W-:Y:S01]  /*50d0*/  HADD2.F32 R32, -RZ, R32.H1_H1 ;  /* 0x30000020ff207230 */ /* 0x000fe20000004100 */
[----:B------:R-:W-:Y:S01]  /*50e0*/  F2FP.BF16.F32.PACK_AB R10, R13, R10 ;  /* 0x0000000a0d0a723e */ /* 0x000fe200000010ff */
[-C--:B------:R-:W-:Y:S01]  /*50f0*/  HMUL2.BF16_V2 R44, R15, R3.reuse.H0_H0 ;  /* 0x200000030f2c7232 */ /* 0x080fe20000200000 */
[----:B------:R-:W3:Y:S01]  /*5100*/  LDS.U16 R12, [R5] ;  /* 0x00000000050c7984 */ /* 0x000ee20000000400 */
[----:B------:R-:W-:Y:S02]  /*5110*/  F2FP.BF16.F32.PACK_AB R8, R21, R8 ;  /* 0x000000081508723e */ /* 0x000fe400000010ff */
[----:B------:R-:W-:Y:S01]  /*5120*/  F2FP.BF16.F32.PACK_AB R32, R32, R33 ;  /* 0x000000212020723e */ /* 0x000fe200000010ff */
[----:B------:R-:W-:Y:S01]  /*5130*/  LDS.U16 R11, [R5+0x208] ;  /* 0x00020800050b7984 */ /* 0x000fe20000000400 */
[----:B------:R-:W-:-:S02]  /*5140*/  HMUL2.BF16_V2 R45, R10, R3.H1_H1 ;  /* 0x300000030a2d7232 */ /* 0x000fc40000200000 */
[-C--:B------:R-:W-:Y:S01]  /*5150*/  HMUL2.BF16_V2 R46, R8, R3.reuse.H0_H0 ;  /* 0x20000003082e7232 */ /* 0x080fe20000200000 */
[----:B------:R4:W5:Y:S01]  /*5160*/  LDS.U16 R14, [R5+0x8] ;  /* 0x00000800050e7984 */ /* 0x0009620000000400 */
[----:B------:R-:W-:-:S04]  /*5170*/  HMUL2.BF16_V2 R47, R32, R3.H1_H1 ;  /* 0x30000003202f7232 */ /* 0x000fc80000200000 */
[----:B------:R-:W-:-:S06]  /*5180*/  WARPGROUP.ARRIVE ;  /* 0x00000000000079c5 */ /* 0x000fcc0000000000 */
[----:B------:R-:W-:Y:S01]  /*5190*/  HGMMA.64x16x16.F32.BF16 R24, R44, gdesc[UR4], R24, gsb0 ;  /* 0x002000042c187df0 */ /* 0x000fe20008001818 */
[----:B------:R-:W-:Y:S01]  /*51a0*/  UIADD3 UR6, UR9, 0x6, URZ ;  /* 0x0000000609067890 */ /* 0x000fe2000fffe03f */
[----:B------:R-:W-:Y:S01]  /*51b0*/  UMOV UR7, 0x40000040 ;  /* 0x4000004000077882 */ /* 0x000fe20000000000 */
[----:B---3--:R-:W-:-:S04]  /*51c0*/  PRMT R9, R12, 0x5410, R9 ;  /* 0x000054100c097816 */ /* 0x008fc80000000009 */
[-C--:B----4-:R-:W-:Y:S02]  /*51d0*/  F2FP.F16.E5M2.UNPACK_B R5, R9.reuse ;  /* 0x00000009ff05723e */ /* 0x090fe400020004ff */
[----:B------:R-:W-:Y:S02]  /*51e0*/  F2FP.F16.E5M2.UNPACK_B R9, R9.H1 ;  /* 0x00000009ff09723e */ /* 0x000fe400030004ff */
[----:B-----5:R-:W-:Y:S01]  /*51f0*/  PRMT R11, R14, 0x5410, R11 ;  /* 0x000054100e0b7816 */ /* 0x020fe2000000000b */
[----:B------:R-:W-:Y:S02]  /*5200*/  HADD2.F32 R8, -RZ, R5.H0_H0 ;  /* 0x20000005ff087230 */ /* 0x000fe40000004100 */
[----:B------:R-:W-:Y:S01]  /*5210*/  HADD2.F32 R10, -RZ, R9.H0_H0 ;  /* 0x20000009ff0a7230 */ /* 0x000fe20000004100 */
[-C--:B------:R-:W-:Y:S01]  /*5220*/  F2FP.F16.E5M2.UNPACK_B R12, R11.reuse ;  /* 0x0000000bff0c723e */ /* 0x080fe200020004ff */
[----:B------:R-:W-:Y:S01]  /*5230*/  HADD2.F32 R5, -RZ, R5.H1_H1 ;  /* 0x30000005ff057230 */ /* 0x000fe20000004100 */
[----:B------:R-:W-:Y:S01]  /*5240*/  F2FP.F16.E5M2.UNPACK_B R11, R11.H1 ;  /* 0x0000000bff0b723e */ /* 0x000fe200030004ff */
[----:B------:R-:W-:-:S02]  /*5250*/  HADD2.F32 R9, -RZ, R9.H1_H1 ;  /* 0x30000009ff097230 */ /* 0x000fc40000004100 */
[--C-:B------:R-:W-:Y:S01]  /*5260*/  HADD2.F32 R13, -RZ, R12.reuse.H0_H0 ;  /* 0x2000000cff0d7230 */ /* 0x100fe20000004100 */
[----:B------:R-:W-:Y:S01]  /*5270*/  F2FP.BF16.F32.PACK_AB R5, R5, R8 ;  /* 0x000000080505723e */ /* 0x000fe200000010ff */
[--C-:B------:R-:W-:Y:S01]  /*5280*/  HADD2.F32 R14, -RZ, R11.reuse.H0_H0 ;  /* 0x2000000bff0e7230 */ /* 0x100fe20000004100 */
[----:B------:R-:W-:Y:S01]  /*5290*/  F2FP.BF16.F32.PACK_AB R9, R9, R10 ;  /* 0x0000000a0909723e */ /* 0x000fe200000010ff */
[----:B------:R-:W-:Y:S01]  /*52a0*/  HADD2.F32 R12, -RZ, R12.H1_H1 ;  /* 0x3000000cff0c7230 */ /* 0x000fe20000004100 */
[----:B------:R-:W-:Y:S02]  /*52b0*/  WARPGROUP.DEPBAR.LE gsb0, 0x0 ;  /* 0x00008000000079c5 */ /* 0x000fe40000010000 */
[----:B------:R-:W-:Y:S02]  /*52c0*/  HADD2.F32 R11, -RZ, R11.H1_H1 ;  /* 0x3000000bff0b7230 */ /* 0x000fe40000004100 */
[-C--:B------:R-:W-:Y:S01]  /*52d0*/  HMUL2.BF16_V2 R44, R5, R3.reuse.H0_H0 ;  /* 0x20000003052c7232 */ /* 0x080fe20000200000 */
[----:B------:R-:W-:Y:S01]  /*52e0*/  F2FP.BF16.F32.PACK_AB R12, R12, R13 ;  /* 0x0000000d0c0c723e */ /* 0x000fe200000010ff */
[----:B------:R-:W-:Y:S01]  /*52f0*/  HMUL2.BF16_V2 R45, R9, R3.H1_H1 ;  /* 0x30000003092d7232 */ /* 0x000fe20000200000 */
[----:B------:R-:W-:-:S03]  /*5300*/  F2FP.BF16.F32.PACK_AB R11, R11, R14 ;  /* 0x0000000e0b0b723e */ /* 0x000fc600000010ff */
[-C--:B------:R-:W-:Y:S02]  /*5310*/  HMUL2.BF16_V2 R46, R12, R3.reuse.H0_H0 ;  /* 0x200000030c2e7232 */ /* 0x080fe40000200000 */
[----:B------:R-:W-:-:S04]  /*5320*/  HMUL2.BF16_V2 R47, R11, R3.H1_H1 ;  /* 0x300000030b2f7232 */ /* 0x000fc80000200000 */
[----:B------:R-:W-:-:S06]  /*5330*/  WARPGROUP.ARRIVE ;  /* 0x00000000000079c5 */ /* 0x000fcc0000000000 */
[----:B------:R-:W-:Y:S03]  /*5340*/  HGMMA.64x16x16.F32.BF16 R24, R44, gdesc[UR4], R24, gsb0 ;  /* 0x002000042c187df0 */ /* 0x000fe60008001818 */
[----:B------:R-:W-:Y:S02]  /*5350*/  WARPGROUP.DEPBAR.LE gsb0, 0x0 ;  /* 0x00008000000079c5 */ /* 0x000fe40000010000 */
[----:B-12---:R-:W-:Y:S05]  /*5360*/  @!P0 BRA `(.L_x_107) ;  /* 0x0000000000048947 */ /* 0x006fea0003800000 */
[----:B------:R-:W-:Y:S01]  /*5370*/  BPT.TRAP 0x1 ;  /* 0x000000040000795c */ /* 0x000fe20000300000 */
.L_x_107:
[----:B------:R-:W-:Y:S02]  /*5380*/  UISETP.GT.U32.AND UP0, UPT, UR41, 0x1, UPT ;  /* 0x000000012900788c */ /* 0x000fe4000bf04070 */
[----:B------:R-:W-:-:S04]  /*5390*/  ULEA UR6, UR5, UR47, 0x3 ;  /* 0x0000002f05067291 */ /* 0x000fc8000f8e183f */
[----:B------:R-:W-:Y:S01]  /*53a0*/  UIADD3 UR6, UR6, 0x33118, URZ ;  /* 0x0003311806067890 */ /* 0x000fe2000fffe03f */
[----:B------:R-:W-:-:S03]  /*53b0*/  PLOP3.LUT P2, PT, PT, PT, UP0, 0x80, 0x0 ;  /* 0x000000000000781c */ /* 0x000fc60003f4f008 */
[----:B------:R-:W-:-:S09]  /*53c0*/  UPRMT UR6, URZ, 0x654, UR6 ;  /* 0x000006543f067896 */ /* 0x000fd20008000006 */
[----:B------:R-:W-:Y:S01]  /*53d0*/  SYNCS.ARRIVE.TRANS64.RED.A1T0 RZ, [UR6], RZ ;  /* 0x000000ffffff79a7 */ /* 0x000fe20008100406 */
[----:B------:R-:W-:Y:S05]  /*53e0*/  @P2 BRA `(.L_x_108) ;  /* 0x0000000000042947 */ /* 0x000fea0003800000 */
[----:B------:R-:W-:Y:S01]  /*53f0*/  BPT.TRAP 0x1 ;  /* 0x000000040000795c */ /* 0x000fe20000300000 */
.L_x_108:
[----:B------:R-:W-:-:S04]  /*5400*/  UIADD3 UR5, UR5, 0x1, URZ ;  /* 0x0000000105057890 */ /* 0x000fc8000fffe03f */
[----:B------:R-:W-:-:S04]  /*5410*/  UISETP.NE.AND UP0, UPT, UR5, 0x13, UPT ;  /* 0x000000130500788c */ /* 0x000fc8000bf05270 */
[----:B------:R-:W-:Y:S01]  /*5420*/  USEL UR5, UR5, URZ, UP0 ;  /* 0x0000003f05057287 */ /* 0x000fe20008000000 */
[----:B------:R-:W-:Y:S11]  /*5430*/  @!P0 BRA `(.L_x_109) ;  /* 0x0000000000048947 */ /* 0x000ff60003800000 */
[----:B------:R-:W-:Y:S01]  /*5440*/  BPT.TRAP 0x1 ;  /* 0x000000040000795c */ /* 0x000fe20000300000 */
.L_x_109:
[----:B------:R-:W-:Y:S05]  /*5450*/  @P1 BRA `(.L_x_110) ;  /* 0x0000000000081947 */ /* 0x000fea0003800000 */
[----:B------:R-:W1:Y:S02]  /*5460*/  SYNCS.PHASECHK.TRANS64.TRYWAIT P1, [UR10+0x33080], R34 ;  /* 0x03308022ff0075a7 */ /* 0x000e64000802014a */
[----:B-1----:R-:W-:Y:S05]  /*5470*/  @!P1 BRA `(.L_x_111) ;  /* 0x0000008c00609947 */ /* 0x002fea0003800000 */
.L_x_110:
[----:B------:R-:W-:Y:S01]  /*5480*/  USHF.L.U32 UR6, UR8, 0xd, URZ ;  /* 0x0000000d08067899 */ /* 0x000fe2000800063f */
[C---:B------:R-:W-:Y:S01]  /*5490*/  ISETP.GT.AND P1, PT, R7.reuse, 0x2, PT ;  /* 0x000000020700780c */ /* 0x040fe20003f24270 */
[----:B------:R-:W-:Y:S01]  /*54a0*/  USHF.L.U32 UR7, UR8, 0x7, URZ ;  /* 0x0000000708077899 */ /* 0x000fe2000800063f */
[----:B------:R-:W-:-:S03]  /*54b0*/  VIADD R7, R7, 0xffffffff ;  /* 0xffffffff07077836 */ /* 0x000fc60000000000 */
[----:B------:R-:W-:Y:S02]  /*54c0*/  IMAD.U32 R8, RZ, RZ, UR6 ;  /* 0x00000006ff087e24 */ /* 0x000fe4000f8e00ff */
[----:B------:R-:W-:-:S03]  /*54d0*/  VIADD R11, R36, UR7 ;  /* 0x00000007240b7c36 */ /* 0x000fc60008000000 */
[----:B-1----:R-:W-:Y:S02]  /*54e0*/  IADD3 R3, R8, UR47, R37 ;  /* 0x0000002f08037c10 */ /* 0x002fe4000fffe025 */
[----:B------:R-:W-:-:S03]  /*54f0*/  LEA R11, R11, UR47, 0x1 ;  /* 0x0000002f0b0b7c11 */ /* 0x000fc6000f8e08ff */
[----:B------:R-:W-:Y:S01]  /*5500*/  LDS.U16 R5, [R3+0x200] ;  /* 0x0002000003057984 */ /* 0x000fe20000000400 */
[----:B------:R-:W-:-:S03]  /*5510*/  IMAD.IADD R12, R0, 0x1, R3 ;  /* 0x00000001000c7824 */ /* 0x000fc600078e0203 */
[----:B------:R-:W1:Y:S04]  /*5520*/  LDS.U16 R8, [R3] ;  /* 0x0000000003087984 */ /* 0x000e680000000400 */
[----:B------:R-:W-:Y:S04]  /*5530*/  LDS.U16 R9, [R3+0x208] ;  /* 0x0002080003097984 */ /* 0x000fe80000000400 */
[----:B------:R2:W3:Y:S04]  /*5540*/  LDS.U16 R10, [R3+0x8] ;  /* 0x00000800030a7984 */ /* 0x0004e80000000400 */
        /* <DEDUP_REMOVED lines=11> */
[----:B------:R-:W-:Y:S01]  /*5600*/  HADD2.F32 R3, -RZ, R3.H1_H1 ;  /* 0x30000003ff037230 */ /* 0x000fe20000004100 */
[-C--:B------:R-:W-:Y:S01]  /*5610*/  F2FP.F16.E5M2.UNPACK_B R21, R9.reuse ;  /* 0x00000009ff15723e */ /* 0x080fe200020004ff */
[--C-:B------:R-:W-:Y:S01]  /*5620*/  HADD2.F32 R10, -RZ, R5.reuse.H1_H1 ;  /* 0x30000005ff0a7230 */ /* 0x100fe20000004100 */
[----:B----4-:R-:W-:Y:S01]  /*5630*/  F2FP.F16.E5M2.UNPACK_B R11, R9.H1 ;  /* 0x00000009ff0b723e */ /* 0x010fe200030004ff */
[----:B------:R-:W-:Y:S01]  /*5640*/  HADD2.F32 R9, -RZ, R5.H0_H0 ;  /* 0x20000005ff097230 */ /* 0x000fe20000004100 */
[----:B------:R-:W-:Y:S01]  /*5650*/  F2FP.BF16.F32.PACK_AB R8, R3, R8 ;  /* 0x000000080308723e */ /* 0x000fe200000010ff */
[--C-:B------:R-:W-:Y:S01]  /*5660*/  HADD2.F32 R5, -RZ, R21.reuse.H0_H0 ;  /* 0x20000015ff057230 */ /* 0x100fe20000004100 */
[----:B-----5:R-:W-:Y:S01]  /*5670*/  PRMT R3, R34, 0x5410, R35 ;  /* 0x0000541022037816 */ /* 0x020fe20000000023 */
[----:B------:R-:W-:Y:S01]  /*5680*/  HADD2.F32 R12, -RZ, R21.H1_H1 ;  /* 0x30000015ff0c7230 */ /* 0x000fe20000004100 */
[----:B------:R-:W-:Y:S01]  /*5690*/  F2FP.BF16.F32.PACK_AB R9, R10, R9 ;  /* 0x000000090a09723e */ /* 0x000fe200000010ff */
[----:B------:R-:W-:-:S02]  /*56a0*/  HADD2.F32 R21, -RZ, R11.H0_H0 ;  /* 0x2000000bff157230 */ /* 0x000fc40000004100 */
[----:B------:R-:W-:Y:S01]  /*56b0*/  HADD2.F32 R32, -RZ, R11.H1_H1 ;  /* 0x3000000bff207230 */ /* 0x000fe20000004100 */
[----:B------:R-:W-:Y:S01]  /*56c0*/  F2FP.BF16.F32.PACK_AB R5, R12, R5 ;  /* 0x000000050c05723e */ /* 0x000fe200000010ff */
[----:B------:R-:W-:Y:S01]  /*56d0*/  HMUL2.BF16_V2 R33, R9, R35.H0_H0 ;  /* 0x2000002309217232 */ /* 0x000fe20000200000 */
[----:B------:R-:W-:Y:S02]  /*56e0*/  PRMT R14, R13, 0x5410, R14 ;  /* 0x000054100d0e7816 */ /* 0x000fe4000000000e */
[----:B------:R-:W-:Y:S01]  /*56f0*/  F2FP.BF16.F32.PACK_AB R21, R32, R21 ;  /* 0x000000152015723e */ /* 0x000fe200000010ff */
[-C--:B------:R-:W-:Y:S02]  /*5700*/  HMUL2.BF16_V2 R32, R8, R34.reuse.H0_H0 ;  /* 0x2000002208207232 */ /* 0x080fe40000200000 */
[----:B------:R-:W-:Y:S02]  /*5710*/  HMUL2.BF16_V2 R34, R5, R34.H0_H0 ;  /* 0x2000002205227232 */ /* 0x000fe40000200000 */
[----:B------:R-:W-:-:S02]  /*5720*/  IMAD.U32 R5, RZ, RZ, UR8 ;  /* 0x00000008ff057e24 */ /* 0x000fc4000f8e00ff */
[----:B------:R-:W-:Y:S01]  /*5730*/  HMUL2.BF16_V2 R35, R21, R35.H0_H0 ;  /* 0x2000002315237232 */ /* 0x000fe20000200000 */
[----:B------:R-:W-:Y:S01]  /*5740*/  PRMT R20, R15, 0x5410, R20 ;  /* 0x000054100f147816 */ /* 0x000fe20000000014 */
[----:B------:R-:W-:Y:S06]  /*5750*/  @P1 BRA `(.L_x_112) ;  /* 0xfffffff400541947 */ /* 0x000fec000383ffff */
[----:B------:R-:W-:-:S05]  /*5760*/  UMOV UR8, UR6 ;  /* 0x0000000600087c82 */ /* 0x000fca0008000000 */
.L_x_105:
[----:B------:R-:W-:Y:S01]  /*5770*/  UIADD3 UR4, UR7, UR4, URZ ;  /* 0x0000000407047290 */ /* 0x000fe2000fffe03f */
[----:B------:R-:W-:Y:S01]  /*5780*/  WARPGROUP.ARRIVE ;  /* 0x00000000000079c5 */ /* 0x000fe20000000000 */
[----:B------:R-:W-:Y:S01]  /*5790*/  F2FP.F16.E5M2.UNPACK_B R5, R14 ;  /* 0x0000000eff05723e */ /* 0x000fe200020004ff */
[----:B------:R-:W-:Y:S01]  /*57a0*/  UMOV UR7, 0x40000040 ;  /* 0x4000004000077882 */ /* 0x000fe20000000000 */
[----:B------:R-:W-:Y:S02]  /*57b0*/  F2FP.F16.E5M2.UNPACK_B R12, R20 ;  /* 0x00000014ff0c723e */ /* 0x000fe400020004ff */
[----:B------:R-:W-:Y:S01]  /*57c0*/  F2FP.F16.E5M2.UNPACK_B R14, R14.H1 ;  /* 0x0000000eff0e723e */ /* 0x000fe200030004ff */
[----:B------:R-:W-:Y:S01]  /*57d0*/  UMOV UR6, UR4 ;  /* 0x0000000400067c82 */ /* 0x000fe20008000000 */
[----:B------:R-:W-:Y:S01]  /*57e0*/  F2FP.F16.E5M2.UNPACK_B R20, R20.H1 ;  /* 0x00000014ff14723e */ /* 0x000fe200030004ff */
[----:B------:R-:W-:Y:S01]  /*57f0*/  HGMMA.64x16x16.F32.BF16 R24, R32, gdesc[UR4], R24, gsb0 ;  /* 0x0020000420187df0 */ /* 0x000fe20008001818 */
[----:B------:R-:W-:Y:S01]  /*5800*/  HADD2.F32 R10, -RZ, R5.H0_H0 ;  /* 0x20000005ff0a7230 */ /* 0x000fe20000004100 */
[----:B------:R-:W-:Y:S01]  /*5810*/  IADD3 R6, R37, UR8, R6 ;  /* 0x0000000825067c10 */ /* 0x000fe2000fffe006 */
[----:B------:R-:W-:Y:S01]  /*5820*/  HADD2.F32 R11, -RZ, R14.H0_H0 ;  /* 0x2000000eff0b7230 */ /* 0x000fe20000004100 */
[----:B------:R-:W-:Y:S01]  /*5830*/  UIADD3 UR6, UR4, 0x2, URZ ;  /* 0x0000000204067890 */ /* 0x000fe2000fffe03f */
[----:B------:R-:W-:Y:S01]  /*5840*/  HADD2.F32 R13, -RZ, R12.H0_H0 ;  /* 0x2000000cff0d7230 */ /* 0x000fe20000004100 */
[----:B------:R-:W-:Y:S01]  /*5850*/  UMOV UR7, 0x40000040 ;  /* 0x4000004000077882 */ /* 0x000fe20000000000 */
[----:B------:R-:W-:-:S02]  /*5860*/  HADD2.F32 R15, -RZ, R20.H0_H0 ;  /* 0x20000014ff0f7230 */ /* 0x000fc40000004100 */
[----:B------:R-:W-:Y:S02]  /*5870*/  HADD2.F32 R5, -RZ, R5.H1_H1 ;  /* 0x30000005ff057230 */ /* 0x000fe40000004100 */
[----:B------:R-:W-:Y:S02]  /*5880*/  HADD2.F32 R14, -RZ, R14.H1_H1 ;  /* 0x3000000eff0e7230 */ /* 0x000fe40000004100 */
[----:B------:R-:W-:Y:S01]  /*5890*/  HADD2.F32 R12, -RZ, R12.H1_H1 ;  /* 0x3000000cff0c7230 */ /* 0x000fe20000004100 */
[----:B------:R-:W-:Y:S01]  /*58a0*/  F2FP.BF16.F32.PACK_AB R5, R5, R10 ;  /* 0x0000000a0505723e */ /* 0x000fe200000010ff */
[----:B------:R-:W-:Y:S01]  /*58b0*/  HADD2.F32 R20, -RZ, R20.H1_H1 ;  /* 0x30000014ff147230 */ /* 0x000fe20000004100 */
[----:B------:R-:W-:Y:S02]  /*58c0*/  F2FP.BF16.F32.PACK_AB R11, R14, R11 ;  /* 0x0000000b0e0b723e */ /* 0x000fe400000010ff */
[----:B------:R-:W-:Y:S01]  /*58d0*/  F2FP.BF16.F32.PACK_AB R12, R12, R13 ;  /* 0x0000000d0c0c723e */ /* 0x000fe200000010ff */
[-C--:B------:R-:W-:Y:S01]  /*58e0*/  HMUL2.BF16_V2 R44, R5, R3.reuse.H0_H0 ;  /* 0x20000003052c7232 */ /* 0x080fe20000200000 */
[----:B------:R-:W-:Y:S01]  /*58f0*/  F2FP.BF16.F32.PACK_AB R15, R20, R15 ;  /* 0x0000000f140f723e */ /* 0x000fe200000010ff */
[----:B------:R-:W-:-:S02]  /*5900*/  HMUL2.BF16_V2 R45, R11, R3.H1_H1 ;  /* 0x300000030b2d7232 */ /* 0x000fc40000200000 */
[----:B------:R-:W-:Y:S02]  /*5910*/  VIADD R5, R6, UR47 ;  /* 0x0000002f06057c36 */ /* 0x000fe40008000000 */
[-C--:B------:R-:W-:Y:S02]  /*5920*/  HMUL2.BF16_V2 R46, R12, R3.reuse.H0_H0 ;  /* 0x200000030c2e7232 */ /* 0x080fe40000200000 */
[----:B------:R-:W-:Y:S02]  /*5930*/  HMUL2.BF16_V2 R47, R15, R3.H1_H1 ;  /* 0x300000030f2f7232 */ /* 0x000fe40000200000 */
[----:B------:R-:W-:Y:S01]  /*5940*/  IMAD.IADD R5, R0, 0x1, R5 ;  /* 0x0000000100057824 */ /* 0x000fe200078e0205 */
[----:B------:R-:W-:Y:S02]  /*5950*/  WARPGROUP.DEPBAR.LE gsb0, 0x0 ;  /* 0x00008000000079c5 */ /* 0x000fe40000010000 */
[----:B------:R-:W-:Y:S04]  /*5960*/  LDS.U16 R4, [R6+UR47+0x200] ;  /* 0x0002002f06047984 */ /* 0x000fe80008000400 */
[----:B------:R-:W1:Y:S04]  /*5970*/  LDS.U16 R7, [R6+UR47] ;  /* 0x0000002f06077984 */ /* 0x000e680008000400 */
[----:B------:R-:W-:Y:S04]  /*5980*/  LDS.U16 R8, [R6+UR47+0x208] ;  /* 0x0002082f06087984 */ /* 0x000fe80008000400 */
[----:B------:R-:W2:Y:S01]  /*5990*/  LDS.U16 R9, [R6+UR47+0x8] ;  /* 0x0000082f06097984 */ /* 0x000ea20008000400 */
[----:B------:R-:W-:-:S06]  /*59a0*/  WARPGROUP.ARRIVE ;  /* 0x00000000000079c5 */ /* 0x000fcc0000000000 */
[----:B------:R-:W-:Y:S01]  /*59b0*/  HGMMA.64x16x16.F32.BF16 R24, R44, gdesc[UR4], R24, gsb0 ;  /* 0x002000042c187df0 */ /* 0x000fe20008001818 */
[----:B------:R-:W-:Y:S01]  /*59c0*/  UIADD3 UR6, UR4, 0x4, URZ ;  /* 0x0000000404067890 */ /* 0x000fe2000fffe03f */
[----:B------:R-:W-:Y:S01]  /*59d0*/  UMOV UR7, 0x40000040 ;  /* 0x4000004000077882 */ /* 0x000fe20000000000 */
[----:B-1----:R-:W-:-:S04]  /*59e0*/  PRMT R4, R7, 0x5410, R4 ;  /* 0x0000541007047816 */ /* 0x002fc80000000004 */
[-C--:B------:R-:W-:Y:S02]  /*59f0*/  F2FP.F16.E5M2.UNPACK_B R10, R4.reuse ;  /* 0x00000004ff0a723e */ /* 0x080fe400020004ff */
[----:B------:R-:W-:Y:S02]  /*5a00*/  F2FP.F16.E5M2.UNPACK_B R4, R4.H1 ;  /* 0x00000004ff04723e */ /* 0x000fe400030004ff */
[----:B--2---:R-:W-:Y:S01]  /*5a10*/  PRMT R8, R9, 0x5410, R8 ;  /* 0x0000541009087816 */ /* 0x004fe20000000008 */
[----:B------:R-:W-:Y:S02]  /*5a20*/  HADD2.F32 R11, -RZ, R10.H0_H0 ;  /* 0x2000000aff0b7230 */ /* 0x000fe40000004100 */
[----:B------:R-:W-:Y:S01]  /*5a30*/  HADD2.F32 R13, -RZ, R4.H1_H1 ;  /* 0x30000004ff0d7230 */ /* 0x000fe20000004100 */
[-C--:B------:R-:W-:Y:S01]  /*5a40*/  F2FP.F16.E5M2.UNPACK_B R12, R8.reuse ;  /* 0x00000008ff0c723e */ /* 0x080fe200020004ff */
[----:B------:R-:W-:Y:S01]  /*5a50*/  HADD2.F32 R10, -RZ, R10.H1_H1 ;  /* 0x3000000aff0a7230 */ /* 0x000fe20000004100 */
[----:B------:R-:W-:Y:S01]  /*5a60*/  F2FP.F16.E5M2.UNPACK_B R14, R8.H1 ;  /* 0x00000008ff0e723e */ /* 0x000fe200030004ff */
[----:B------:R-:W-:Y:S01]  /*5a70*/  HADD2.F32 R8, -RZ, R4.H0_H0 ;  /* 0x20000004ff087230 */ /* 0x000fe20000004100 */
[----:B------:R-:W-:-:S02]  /*5a80*/  WARPGROUP.DEPBAR.LE gsb0, 0x0 ;  /* 0x00008000000079c5 */ /* 0x000fc40000010000 */
[----:B------:R-:W-:Y:S01]  /*5a90*/  LDS.U16 R0, [R5+0x200] ;  /* 0x0002000005007984 */ /* 0x000fe20000000400 */
[--C-:B------:R-:W-:Y:S01]  /*5aa0*/  HADD2.F32 R4, -RZ, R12.reuse.H0_H0 ;  /* 0x2000000cff047230 */ /* 0x100fe20000004100 */
[----:B------:R-:W-:Y:S01]  /*5ab0*/  F2FP.BF16.F32.PACK_AB R10, R10, R11 ;  /* 0x0000000b0a0a723e */ /* 0x000fe200000010ff */
[----:B------:R-:W-:Y:S01]  /*5ac0*/  HADD2.F32 R15, -RZ, R12.H1_H1 ;  /* 0x3000000cff0f7230 */ /* 0x000fe20000004100 */
[----:B------:R-:W1:Y:S01]  /*5ad0*/  LDS.U16 R7, [R5] ;  /* 0x0000000005077984 */ /* 0x000e620000000400 */
[----:B------:R-:W-:Y:S01]  /*5ae0*/  HADD2.F32 R12, -RZ, R14.H0_H0 ;  /* 0x2000000eff0c7230 */ /* 0x000fe20000004100 */
[----:B------:R-:W-:Y:S01]  /*5af0*/  F2FP.BF16.F32.PACK_AB R8, R13, R8 ;  /* 0x000000080d08723e */ /* 0x000fe200000010ff */
[-C--:B------:R-:W-:Y:S01]  /*5b00*/  HMUL2.BF16_V2 R44, R10, R3.reuse.H0_H0 ;  /* 0x200000030a2c7232 */ /* 0x080fe20000200000 */
[----:B------:R-:W-:Y:S01]  /*5b10*/  LDS.U16 R6, [R5+0x208] ;  /* 0x0002080005067984 */ /* 0x000fe20000000400 */
[----:B------:R-:W-:Y:S02]  /*5b20*/  F2FP.BF16.F32.PACK_AB R4, R15, R4 ;  /* 0x000000040f04723e */ /* 0x000fe400000010ff */
[-C--:B------:R-:W-:Y:S01]  /*5b30*/  HMUL2.BF16_V2 R45, R8, R3.reuse.H1_H1 ;  /* 0x30000003082d7232 */ /* 0x080fe20000200000 */
[----:B------:R2:W3:Y:S02]  /*5b40*/  LDS.U16 R9, [R5+0x8] ;  /* 0x0000080005097984 */ /* 0x0004e40000000400 */
[----:B------:R-:W-:-:S02]  /*5b50*/  HMUL2.BF16_V2 R46, R4, R3.H0_H0 ;  /* 0x20000003042e7232 */ /* 0x000fc40000200000 */
[----:B--2---:R-:W-:-:S05]  /*5b60*/  HADD2.F32 R5, -RZ, R14.H1_H1 ;  /* 0x3000000eff057230 */ /* 0x004fca0000004100 */
[----:B------:R-:W-:-:S05]  /*5b70*/  F2FP.BF16.F32.PACK_AB R5, R5, R12 ;  /* 0x0000000c0505723e */ /* 0x000fca00000010ff */
[----:B------:R-:W-:-:S04]  /*5b80*/  HMUL2.BF16_V2 R47, R5, R3.H1_H1 ;  /* 0x30000003052f7232 */ /* 0x000fc80000200000 */
[----:B------:R-:W-:-:S06]  /*5b90*/  WARPGROUP.ARRIVE ;  /* 0x00000000000079c5 */ /* 0x000fcc0000000000 */
[----:B------:R-:W-:Y:S01]  /*5ba0*/  HGMMA.64x16x16.F32.BF16 R24, R44, gdesc[UR4], R24, gsb0 ;  /* 0x002000042c187df0 */ /* 0x000fe20008001818 */
[----:B------:R-:W-:Y:S01]  /*5bb0*/  UIADD3 UR6, UR4, 0x6, URZ ;  /* 0x0000000604067890 */ /* 0x000fe2000fffe03f */
[----:B------:R-:W-:Y:S01]  /*5bc0*/  UMOV UR7, 0x40000040 ;  /* 0x4000004000077882 */ /* 0x000fe20000000000 */
[----:B-1----:R-:W-:-:S04]  /*5bd0*/  PRMT R0, R7, 0x5410, R0 ;  /* 0x0000541007007816 */ /* 0x002fc80000000000 */
[-C--:B------:R-:W-:Y:S02]  /*5be0*/  F2FP.F16.E5M2.UNPACK_B R4, R0.reuse ;  /* 0x00000000ff04723e */ /* 0x080fe400020004ff */
[----:B------:R-:W-:Y:S02]  /*5bf0*/  F2FP.F16.E5M2.UNPACK_B R0, R0.H1 ;  /* 0x00000000ff00723e */ /* 0x000fe400030004ff */
[----:B---3--:R-:W-:Y:S01]  /*5c00*/  PRMT R6, R9, 0x5410, R6 ;  /* 0x0000541009067816 */ /* 0x008fe20000000006 */
[----:B------:R-:W-:Y:S02]  /*5c10*/  HADD2.F32 R5, -RZ, R4.H0_H0 ;  /* 0x20000004ff057230 */ /* 0x000fe40000004100 */
[----:B------:R-:W-:Y:S01]  /*5c20*/  HADD2.F32 R7, -RZ, R0.H1_H1 ;  /* 0x30000000ff077230 */ /* 0x000fe20000004100 */
[-C--:B------:R-:W-:Y:S01]  /*5c30*/  F2FP.F16.E5M2.UNPACK_B R8, R6.reuse ;  /* 0x00000006ff08723e */ /* 0x080fe200020004ff */
[----:B------:R-:W-:Y:S01]  /*5c40*/  HADD2.F32 R4, -RZ, R4.H1_H1 ;  /* 0x30000004ff047230 */ /* 0x000fe20000004100 */
[----:B------:R-:W-:Y:S01]  /*5c50*/  F2FP.F16.E5M2.UNPACK_B R9, R6.H1 ;  /* 0x00000006ff09723e */ /* 0x000fe200030004ff */
[----:B------:R-:W-:-:S02]  /*5c60*/  HADD2.F32 R6, -RZ, R0.H0_H0 ;  /* 0x20000000ff067230 */ /* 0x000fc40000004100 */
[--C-:B------:R-:W-:Y:S01]  /*5c70*/  HADD2.F32 R0, -RZ, R8.reuse.H0_H0 ;  /* 0x20000008ff007230 */ /* 0x100fe20000004100 */
[----:B------:R-:W-:Y:S01]  /*5c80*/  F2FP.BF16.F32.PACK_AB R4, R4, R5 ;  /* 0x000000050404723e */ /* 0x000fe200000010ff */
[----:B------:R-:W-:Y:S01]  /*5c90*/  HADD2.F32 R11, -RZ, R8.H1_H1 ;  /* 0x30000008ff0b7230 */ /* 0x000fe20000004100 */
[----:B------:R-:W-:Y:S01]  /*5ca0*/  F2FP.BF16.F32.PACK_AB R6, R7, R6 ;  /* 0x000000060706723e */ /* 0x000fe200000010ff */
[--C-:B------:R-:W-:Y:S02]  /*5cb0*/  HADD2.F32 R8, -RZ, R9.reuse.H0_H0 ;  /* 0x20000009ff087230 */ /* 0x100fe40000004100 */
[----:B------:R-:W-:Y:S01]  /*5cc0*/  HADD2.F32 R9, -RZ, R9.H1_H1 ;  /* 0x30000009ff097230 */ /* 0x000fe20000004100 */
[----:B------:R-:W-:-:S04]  /*5cd0*/  F2FP.BF16.F32.PACK_AB R0, R11, R0 ;  /* 0x000000000b00723e */ /* 0x000fc800000010ff */
[----:B------:R-:W-:Y:S01]  /*5ce0*/  F2FP.BF16.F32.PACK_AB R8, R9, R8 ;  /* 0x000000080908723e */ /* 0x000fe200000010ff */
[----:B------:R-:W-:Y:S02]  /*5cf0*/  WARPGROUP.DEPBAR.LE gsb0, 0x0 ;  /* 0x00008000000079c5 */ /* 0x000fe40000010000 */
[-C--:B------:R-:W-:Y:S02]  /*5d00*/  HMUL2.BF16_V2 R44, R4, R3.reuse.H0_H0 ;  /* 0x20000003042c7232 */ /* 0x080fe40000200000 */
[-C--:B------:R-:W-:Y:S02]  /*5d10*/  HMUL2.BF16_V2 R46, R0, R3.reuse.H0_H0 ;  /* 0x20000003002e7232 */ /* 0x080fe40000200000 */
[-C--:B------:R-:W-:Y:S02]  /*5d20*/  HMUL2.BF16_V2 R45, R6, R3.reuse.H1_H1 ;  /* 0x30000003062d7232 */ /* 0x080fe40000200000 */
[----:B------:R-:W-:-:S04]  /*5d30*/  HMUL2.BF16_V2 R47, R8, R3.H1_H1 ;  /* 0x30000003082f7232 */ /* 0x000fc80000200000 */
[----:B------:R-:W-:-:S06]  /*5d40*/  WARPGROUP.ARRIVE ;  /* 0x00000000000079c5 */ /* 0x000fcc0000000000 */
[----:B------:R-:W-:Y:S03]  /*5d50*/  HGMMA.64x16x16.F32.BF16 R24, R44, gdesc[UR4], R24, gsb0 ;  /* 0x002000042c187df0 */ /* 0x000fe60008001818 */
[----:B------:R-:W-:Y:S02]  /*5d60*/  WARPGROUP.DEPBAR.LE gsb0, 0x0 ;  /* 0x00008000000079c5 */ /* 0x000fe40000010000 */
[----:B------:R-:W-:Y:S05]  /*5d70*/  @!P0 BRA `(.L_x_113) ;  /* 0x0000000000048947 */ /* 0x000fea0003800000 */
[----:B------:R-:W-:Y:S01]  /*5d80*/  BPT.TRAP 0x1 ;  /* 0x000000040000795c */ /* 0x000fe20000300000 */
.L_x_113:
        /* <DEDUP_REMOVED lines=8> */
.L_x_104:
[----:B------:R-:W-:Y:S05]  /*5e10*/  @!P0 BRA `(.L_x_114) ;  /* 0x0000000000048947 */ /* 0x000fea0003800000 */
[----:B------:R-:W-:Y:S01]  /*5e20*/  BPT.TRAP 0x1 ;  /* 0x000000040000795c */ /* 0x000fe20000300000 */
.L_x_114:
[----:B------:R-:W-:Y:S02]  /*5e30*/  UIADD3 UR54, UR53, UR54, URZ ;  /* 0x0000003635367290 */ /* 0x000fe4000fffe03f */
[----:B------:R-:W-:Y:S02]  /*5e40*/  UISETP.GT.U32.AND UP0, UPT, UR41, 0x1, UPT ;  /* 0x000000012900788c */ /* 0x000fe4000bf04070 */
[----:B------:R-:W-:-:S04]  /*5e50*/  UIADD3 UR6, UR54, -0x1, URZ ;  /* 0xffffffff36067890 */ /* 0x000fc8000fffe03f */
[----:B------:R-:W-:Y:S01]  /*5e60*/  UIMAD.WIDE.U32 UR4, UR6, -0x50d79435, URZ ;  /* 0xaf286bcb060478a5 */ /* 0x000fe2000f8e003f */
[----:B------:R-:W-:-:S03]  /*5e70*/  PLOP3.LUT P0, PT, PT, PT, UP0, 0x80, 0x0 ;  /* 0x000000000000781c */ /* 0x000fc60003f0f008 */
[----:B------:R-:W-:-:S04]  /*5e80*/  UIADD3 UR4, UR6, -UR5, URZ ;  /* 0x8000000506047290 */ /* 0x000fc8000fffe03f */
[----:B------:R-:W-:-:S04]  /*5e90*/  ULEA.HI UR4, UR4, UR5, URZ, 0x1f ;  /* 0x0000000504047291 */ /* 0x000fc8000f8ff83f */
[----:B------:R-:W-:-:S04]  /*5ea0*/  USHF.R.U32.HI UR4, URZ, 0x4, UR4 ;  /* 0x000000043f047899 */ /* 0x000fc80008011604 */
[----:B------:R-:W-:-:S04]  /*5eb0*/  UIMAD UR4, UR4, -0x13, UR6 ;  /* 0xffffffed040478a4 */ /* 0x000fc8000f8e0206 */
[----:B------:R-:W-:-:S04]  /*5ec0*/  ULEA UR4, UR4, UR47, 0x3 ;  /* 0x0000002f04047291 */ /* 0x000fc8000f8e183f */
[----:B------:R-:W-:-:S04]  /*5ed0*/  UIADD3 UR4, UR4, 0x33118, URZ ;  /* 0x0003311804047890 */ /* 0x000fc8000fffe03f */
[----:B------:R-:W-:-:S09]  /*5ee0*/  UPRMT UR4, URZ, 0x654, UR4 ;  /* 0x000006543f047896 */ /* 0x000fd20008000004 */
[----:B------:R-:W-:Y:S01]  /*5ef0*/  SYNCS.ARRIVE.TRANS64.RED.A1T0 RZ, [UR4], RZ ;  /* 0x000000ffffff79a7 */ /* 0x000fe20008100404 */
[----:B------:R-:W-:Y:S05]  /*5f00*/  @P0 BRA `(.L_x_115) ;  /* 0x0000000000040947 */ /* 0x000fea0003800000 */
[----:B------:R-:W-:Y:S01]  /*5f10*/  BPT.TRAP 0x1 ;  /* 0x000000040000795c */ /* 0x000fe20000300000 */
.L_x_115:
[----:B------:R-:W-:Y:S01]  /*5f20*/  UISETP.GE.U32.AND UP1, UPT, UR53, 0x13, UPT ;  /* 0x000000133500788c */ /* 0x000fe2000bf26070 */
[----:B------:R-:W-:Y:S01]  /*5f30*/  LOP3.LUT P0, RZ, R19, 0xff, RZ, 0xc0, !PT ;  /* 0x000000ff13ff7812 */ /* 0x000fe2000780c0ff */
[----:B------:R-:W-:Y:S02]  /*5f40*/  UISETP.GT.U32.AND UP0, UPT, UR54, 0x12, UPT ;  /* 0x000000123600788c */ /* 0x000fe4000bf04070 */
[----:B------:R-:W-:Y:S02]  /*5f50*/  UIADD3 UR7, UR47, 0x30c00, URZ ;  /* 0x00030c002f077890 */ /* 0x000fe4000fffe03f */
[----:B------:R-:W-:-:S04]  /*5f60*/  UISETP.LT.U32.AND UP0, UPT, UR53, 0x13, UP0 ;  /* 0x000000133500788c */ /* 0x000fc80008701070 */
[----:B------:R-:W-:Y:S02]  /*5f70*/  USEL UR6, URZ, 0x1, !UP0 ;  /* 0x000000013f067887 */ /* 0x000fe4000c000000 */
[----:B------:R-:W-:Y:S02]  /*5f80*/  @UP1 UIMAD.WIDE.U32 UR4, UR54, -0x50d79435, URZ ;  /* 0xaf286bcb360418a5 */ /* 0x000fe4000f8e003f */
[----:B------:R-:W-:Y:S02]  /*5f90*/  ULOP3.LUT UP0, URZ, UR7, 0x3ff, URZ, 0xc0, !UPT ;  /* 0x000003ff073f7892 */ /* 0x000fe4000f80c03f */
[----:B------:R-:W-:Y:S02]  /*5fa0*/  @UP1 UIADD3 UR4, UR54, -UR5, URZ ;  /* 0x8000000536041290 */ /* 0x000fe4000fffe03f */
[----:B------:R-:W-:Y:S02]  /*5fb0*/  ULOP3.LUT UR37, UR37, UR6, URZ, 0x3c, !UPT ;  /* 0x0000000625257292 */ /* 0x000fe4000f8e3c3f */
[----:B------:R-:W-:Y:S01]  /*5fc0*/  @UP1 ULEA.HI UR4, UR4, UR5, URZ, 0x1f ;  /* 0x0000000504041291 */ /* 0x000fe2000f8ff83f */
[----:B------:R-:W-:-:S03]  /*5fd0*/  PLOP3.LUT P1, PT, PT, PT, UP0, 0x80, 0x0 ;  /* 0x000000000000781c */ /* 0x000fc60003f2f008 */
[----:B------:R-:W-:-:S04]  /*5fe0*/  @UP1 USHF.R.U32.HI UR4, URZ, 0x4, UR4 ;  /* 0x000000043f041899 */ /* 0x000fc80008011604 */
[----:B------:R-:W-:Y:S01]  /*5ff0*/  @UP1 ULOP3.LUT UR37, UR37, 0x1, UR4, 0x78, !UPT ;  /* 0x0000000125251892 */ /* 0x000fe2000f8e7804 */
[----:B------:R-:W-:Y:S11]  /*6000*/  @!P0 BRA `(.L_x_116) ;  /* 0x00000000000c8947 */ /* 0x000ff60003800000 */
[----:B------:R-:W-:-:S04]  /*6010*/  DEPBAR {5,4,3,2,1,0} ;  /* 0x0000003f0000791a */ /* 0x000fc80000000000 */
[----:B------:R1:W-:Y:S02]  /*6020*/  UTMACCTL.IV [UR58] ;  /* 0x000000003a0079b9 */ /* 0x0003e40008000000 */
[----:B-1----:R-:W-:Y:S01]  /*6030*/  NOP ;  /* 0x0000000000007918 */ /* 0x002fe20000000000 */
.L_x_116:
[----:B------:R-:W-:Y:S05]  /*6040*/  @!P1 BRA `(.L_x_117) ;  /* 0x00000000007c9947 */ /* 0x000fea0003800000 */
        /* <DEDUP_REMOVED lines=16> */
.L_x_118:
[----:B------:R1:W2:Y:S01]  /*6150*/  LDC.64 R14, c[0x4][R19] ;  /* 0x01000000130e7b82 */ /* 0x0002a20000000a00 */
[----:B------:R-:W-:Y:S01]  /*6160*/  ULDC.64 UR4, c[0x4][0xd8] ;  /* 0x0100360000047ab9 */ /* 0x000fe20000000a00 */
[----:B------:R-:W-:Y:S01]  /*6170*/  ULDC.64 UR6, c[0x4][0x58] ;  /* 0x0100160000067ab9 */ /* 0x000fe20000000a00 */
[----:B------:R-:W-:Y:S02]  /*6180*/  IMAD.U32 R4, RZ, RZ, UR4 ;  /* 0x00000004ff047e24 */ /* 0x000fe4000f8e00ff */
        /* <DEDUP_REMOVED lines=11> */
.L_x_117:
[----:B------:R-:W-:Y:S02]  /*6240*/  ULDC.64 UR4, c[0x0][0x810] ;  /* 0x0002040000047ab9 */ /* 0x000fe40000000a00 */
[----:B------:R-:W-:-:S04]  /*6250*/  ISETP.NE.U32.AND P0, PT, RZ, UR4, PT ;  /* 0x00000004ff007c0c */ /* 0x000fc8000bf05070 */
[----:B------:R-:W-:-:S13]  /*6260*/  ISETP.NE.AND.EX P0, PT, RZ, UR5, PT, P0 ;  /* 0x00000005ff007c0c */ /* 0x000fda000bf05300 */
[----:B------:R-:W-:Y:S05]  /*6270*/  @!P0 BRA `(.L_x_119) ;  /* 0x0000000000148947 */ /* 0x000fea0003800000 */
[----:B------:R-:W-:-:S04]  /*6280*/  LEA R4, P0, R18, UR4, 0x3 ;  /* 0x0000000412047c11 */ /* 0x000fc8000f8018ff */
[----:B------:R-:W-:-:S06]  /*6290*/  LEA.HI.X R5, R18, UR5, R41, 0x3, P0 ;  /* 0x0000000512057c11 */ /* 0x000fcc00080f1c29 */
[----:B------:R-:W2:Y:S04]  /*62a0*/  LDG.E.64 R4, desc[UR56][R4.64] ;  /* 0x0000003804047981 */ /* 0x000ea8000c1e1b00 */
[----:B--2---:R2:W5:Y:S01]  /*62b0*/  LD.E R0, desc[UR56][R4.64] ;  /* 0x0000003804007980 */ /* 0x004562000c101900 */
[----:B------:R-:W-:Y:S05]  /*62c0*/  BRA `(.L_x_120) ;  /* 0x0000000000307947 */ /* 0x000fea0003800000 */
.L_x_119:
[----:B------:R-:W-:Y:S02]  /*62d0*/  ULDC.64 UR4, c[0x0][0x808] ;  /* 0x0002020000047ab9 */ /* 0x000fe40000000a00 */
[----:B------:R-:W-:-:S04]  /*62e0*/  ISETP.NE.U32.AND P0, PT, RZ, UR4, PT ;  /* 0x00000004ff007c0c */ /* 0x000fc8000bf05070 */
[----:B------:R-:W-:-:S13]  /*62f0*/  ISETP.NE.AND.EX P0, PT, RZ, UR5, PT, P0 ;  /* 0x00000005ff007c0c */ /* 0x000fda000bf05300 */
[----:B------:R-:W-:Y:S05]  /*6300*/  @!P0 BRA `(.L_x_121) ;  /* 0x0000000000188947 */ /* 0x000fea0003800000 */
[----:B------:R-:W1:Y:S01]  /*6310*/  LDC.64 R4, c[0x0][0x808] ;  /* 0x00020200ff047b82 */ /* 0x000e620000000a00 */
[----:B------:R-:W-:Y:S02]  /*6320*/  ULDC UR4, c[0x0][0x818] ;  /* 0x0002060000047ab9 */ /* 0x000fe40000000800 */
[----:B------:R-:W-:-:S04]  /*6330*/  IMAD R3, R18, UR4, RZ ;  /* 0x0000000412037c24 */ /* 0x000fc8000f8e02ff */
[----:B-1----:R-:W-:-:S05]  /*6340*/  IMAD.WIDE R4, R3, 0x4, R4 ;  /* 0x0000000403047825 */ /* 0x002fca00078e0204 */
[----:B------:R1:W5:Y:S01]  /*6350*/  LDG.E R0, desc[UR56][R4.64] ;  /* 0x0000003804007981 */ /* 0x000362000c1e1900 */
[----:B------:R-:W-:Y:S05]  /*6360*/  BRA `(.L_x_120) ;  /* 0x0000000000087947 */ /* 0x000fea0003800000 */
.L_x_121:
[----:B------:R-:W-:Y:S02]  /*6370*/  ULDC UR4, c[0x0][0x800] ;  /* 0x0002000000047ab9 */ /* 0x000fe40000000800 */
[----:B------:R-:W-:-:S07]  /*6380*/  IMAD.U32 R0, RZ, RZ, UR4 ;  /* 0x00000004ff007e24 */ /* 0x000fce000f8e00ff */
.L_x_120:
[----:B------:R-:W-:Y:S02]  /*6390*/  ULDC.64 UR4, c[0x0][0x838] ;  /* 0x00020e0000047ab9 */ /* 0x000fe40000000a00 */
[----:B------:R-:W-:-:S04]  /*63a0*/  ISETP.NE.U32.AND P0, PT, RZ, UR4, PT ;  /* 0x00000004ff007c0c */ /* 0x000fc8000bf05070 */
[----:B------:R-:W-:-:S13]  /*63b0*/  ISETP.NE.AND.EX P0, PT, RZ, UR5, PT, P0 ;  /* 0x00000005ff007c0c */ /* 0x000fda000bf05300 */
[----:B------:R-:W-:Y:S05]  /*63c0*/  @!P0 BRA `(.L_x_122) ;  /* 0x0000000000148947 */ /* 0x000fea0003800000 */
[----:B-12---:R-:W-:-:S04]  /*63d0*/  LEA R4, P0, R18, UR4, 0x3 ;  /* 0x0000000412047c11 */ /* 0x006fc8000f8018ff */
[----:B------:R-:W-:-:S06]  /*63e0*/  LEA.HI.X R5, R18, UR5, R41, 0x3, P0 ;  /* 0x0000000512057c11 */ /* 0x000fcc00080f1c29 */
[----:B------:R-:W2:Y:S04]  /*63f0*/  LDG.E.64 R4, desc[UR56][R4.64] ;  /* 0x0000003804047981 */ /* 0x000ea8000c1e1b00 */
[----:B--2---:R1:W5:Y:S01]  /*6400*/  LD.E R3, desc[UR56][R4.64] ;  /* 0x0000003804037980 */ /* 0x004362000c101900 */
[----:B------:R-:W-:Y:S05]  /*6410*/  BRA `(.L_x_123) ;  /* 0x0000000000307947 */ /* 0x000fea0003800000 */
.L_x_122:
[----:B------:R-:W-:Y:S02]  /*6420*/  ULDC.64 UR4, c[0x0][0x830] ;  /* 0x00020c0000047ab9 */ /* 0x000fe40000000a00 */
[----:B------:R-:W-:-:S04]  /*6430*/  ISETP.NE.U32.AND P0, PT, RZ, UR4, PT ;  /* 0x00000004ff007c0c */ /* 0x000fc8000bf05070 */
[----:B------:R-:W-:-:S13]  /*6440*/  ISETP.NE.AND.EX P0, PT, RZ, UR5, PT, P0 ;  /* 0x00000005ff007c0c */ /* 0x000fda000bf05300 */
[----:B------:R-:W-:Y:S05]  /*6450*/  @!P0 BRA `(.L_x_124) ;  /* 0x0000000000188947 */ /* 0x000fea0003800000 */
[----:B-12---:R-:W1:Y:S01]  /*6460*/  LDC.64 R4, c[0x0][0x830] ;  /* 0x00020c00ff047b82 */ /* 0x006e620000000a00 */
[----:B------:R-:W-:Y:S02]  /*6470*/  ULDC UR4, c[0x0][0x840] ;  /* 0x0002100000047ab9 */ /* 0x000fe40000000800 */
[----:B------:R-:W-:-:S04]  /*6480*/  IMAD R3, R18, UR4, RZ ;  /* 0x0000000412037c24 */ /* 0x000fc8000f8e02ff */
[----:B-1----:R-:W-:-:S05]  /*6490*/  IMAD.WIDE R4, R3, 0x4, R4 ;  /* 0x0000000403047825 */ /* 0x002fca00078e0204 */
[----:B------:R2:W5:Y:S01]  /*64a0*/  LDG.E R3, desc[UR56][R4.64] ;  /* 0x0000003804037981 */ /* 0x000562000c1e1900 */
[----:B------:R-:W-:Y:S05]  /*64b0*/  BRA `(.L_x_123) ;  /* 0x0000000000087947 */ /* 0x000fea0003800000 */
.L_x_124:
[----:B------:R-:W-:Y:S02]  /*64c0*/  ULDC UR4, c[0x0][0x828] ;  /* 0x00020a0000047ab9 */ /* 0x000fe40000000800 */
[----:B------:R-:W-:-:S07]  /*64d0*/  IMAD.U32 R3, RZ, RZ, UR4 ;  /* 0x00000004ff037e24 */ /* 0x000fce000f8e00ff */
.L_x_123:
[----:B------:R-:W-:Y:S01]  /*64e0*/  ISETP.GT.U32.AND P0, PT, R38, 0x3e, PT ;  /* 0x0000003e2600780c */ /* 0x000fe20003f04070 */
[----:B------:R-:W-:Y:S01]  /*64f0*/  BSSY B0, `(.L_x_125) ;  /* 0x0000007000007945 */ /* 0x000fe20003800000 */
[----:B-12---:R-:W-:-:S11]  /*6500*/  PRMT R4, RZ, 0x7610, R4 ;  /* 0x00007610ff047816 */ /* 0x006fd60000000004 */
[----:B------:R-:W-:Y:S05]  /*6510*/  @P0 BRA `(.L_x_126) ;  /* 0x0000000000100947 */ /* 0x000fea0003800000 */
[----:B------:R-:W-:-:S03]  /*6520*/  UMOV UR4, 0xffffffff ;  /* 0xffffffff00047882 */ /* 0x000fc60000000000 */
[----:B------:R-:W-:Y:S05]  /*6530*/  BRA.DIV UR4, `(.L_x_127) ;  /* 0x0000007e04487947 */ /* 0x000fea000b800000 */
[----:B------:R-:W-:-:S13]  /*6540*/  ELECT P6, URZ, PT ;  /* 0x00000000003f782f */ /* 0x000fda00038c0000 */
.L_x_277:
[----:B------:R-:W-:-:S07]  /*6550*/  SEL R4, RZ, 0x1, !P6 ;  /* 0x00000001ff047807 */ /* 0x000fce0007000000 */
.L_x_126:
[----:B------:R-:W-:Y:S05]  /*6560*/  BSYNC B0 ;  /* 0x0000000000007941 */ /* 0x000fea0003800000 */
.L_x_125:
[----:B------:R-:W-:-:S05]  /*6570*/  IMAD.U32 R5, RZ, RZ, UR50 ;  /* 0x00000032ff057e24 */ /* 0x000fca000f8e00ff */
[----:B------:R-:W-:-:S13]  /*6580*/  ISETP.NE.AND P1, PT, R5, 0x3, PT ;  /* 0x000000030500780c */ /* 0x000fda0003f25270 */
[----:B------:R-:W-:Y:S05]  /*6590*/  @!P1 BRA `(.L_x_128) ;  /* 0x0000000000049947 */ /* 0x000fea0003800000 */
[----:B------:R-:W-:Y:S01]  /*65a0*/  BPT.TRAP 0x1 ;  /* 0x000000040000795c */ /* 0x000fe20000300000 */
.L_x_128:
[----:B------:R-:W-:Y:S01]  /*65b0*/  IMAD.U32 R7, RZ, RZ, UR39 ;  /* 0x00000027ff077e24 */ /* 0x000fe2000f8e00ff */
[----:B------:R-:W-:Y:S01]  /*65c0*/  LOP3.LUT R6, R49, 0x1, RZ, 0x3c, !PT ;  /* 0x0000000131067812 */ /* 0x000fe200078e3cff */
[----:B------:R-:W-:Y:S01]  /*65d0*/  IMAD.U32 R5, RZ, RZ, UR39 ;  /* 0x00000027ff057e24 */ /* 0x000fe2000f8e00ff */
[----:B-----5:R-:W-:Y:S02]  /*65e0*/  FSETP.NEU.AND P2, PT, R0, RZ, PT ;  /* 0x000000ff0000720b */ /* 0x020fe40003f4d000 */
[----:B------:R-:W-:Y:S01]  /*65f0*/  LEA R7, R7, UR47, 0x3 ;  /* 0x0000002f07077c11 */ /* 0x000fe2000f8e18ff */
[----:B------:R-:W-:Y:S01]  /*6600*/  IMAD R5, R5, 0x800, R22 ;  /* 0x0000080005057824 */ /* 0x000fe200078e0216 */
[----:B------:R-:W-:-:S04]  /*6610*/  SHF.L.U32 R6, R6, 0x1f, RZ ;  /* 0x0000001f06067819 */ /* 0x000fc800000006ff */
[----:B------:R-:W1:Y:S01]  /*6620*/  SYNCS.PHASECHK.TRANS64.TRYWAIT P0, [R7+URZ+0x331b0], R6 ;  /* 0x0331b006070075a7 */ /* 0x000e62000800017f */
[----:B------:R-:W-:Y:S01]  /*6630*/  LEA R5, R5, UR47, 0x1 ;  /* 0x0000002f05057c11 */ /* 0x000fe2000f8e08ff */
[----:B-1----:R-:W-:Y:S06]  /*6640*/  @!P0 BRA `(.L_x_129) ;  /* 0x0000007c001c8947 */ /* 0x002fec0003800000 */
.L_x_278:
[----:B------:R-:W-:Y:S05]  /*6650*/  @P2 WARPSYNC.ALL ;  /* 0x0000000000002948 */ /* 0x000fea0003800000 */
[----:B------:R-:W2:Y:S01]  /*6660*/  @P2 LDSM.16.MT88.4 R8, [R5+0x30c00] ;  /* 0x030c00000508283b */ /* 0x000ea20000004200 */
[-C--:B------:R-:W-:Y:S01]  /*6670*/  FMUL R24, R24, R3.reuse ;  /* 0x0000000318187220 */ /* 0x080fe20000400000 */
[-C--:B-1----:R-:W-:Y:S01]  /*6680*/  FMUL R6, R25, R3.reuse ;  /* 0x0000000319067220 */ /* 0x082fe20000400000 */
[-C--:B------:R-:W-:Y:S01]  /*6690*/  FMUL R26, R26, R3.reuse ;  /* 0x000000031a1a7220 */ /* 0x080fe20000400000 */
[-C--:B------:R-:W-:Y:S01]  /*66a0*/  FMUL R12, R27, R3.reuse ;  /* 0x000000031b0c7220 */ /* 0x080fe20000400000 */
[-C--:B------:R-:W-:Y:S01]  /*66b0*/  FMUL R28, R28, R3.reuse ;  /* 0x000000031c1c7220 */ /* 0x080fe20000400000 */
[-C--:B------:R-:W-:Y:S01]  /*66c0*/  FMUL R14, R29, R3.reuse ;  /* 0x000000031d0e7220 */ /* 0x080fe20000400000 */
[-C--:B------:R-:W-:Y:S01]  /*66d0*/  FMUL R30, R30, R3.reuse ;  /* 0x000000031e1e7220 */ /* 0x080fe20000400000 */
[----:B------:R-:W-:Y:S01]  /*66e0*/  FMUL R18, R31, R3 ;  /* 0x000000031f127220 */ /* 0x000fe20000400000 */
[----:B------:R-:W-:Y:S05]  /*66f0*/  WARPSYNC.ALL ;  /* 0x0000000000007948 */ /* 0x000fea0003800000 */
[----:B------:R-:W-:Y:S01]  /*6700*/  PRMT R4, R4, 0x9910, RZ ;  /* 0x0000991004047816 */ /* 0x000fe200000000ff */
[----:B------:R-:W-:Y:S03]  /*6710*/  BSSY B0, `(.L_x_130) ;  /* 0x000002d000007945 */ /* 0x000fe60003800000 */
[----:B------:R-:W-:-:S02]  /*6720*/  ISETP.NE.AND P0, PT, R4, RZ, PT ;  /* 0x000000ff0400720c */ /* 0x000fc40003f05270 */
[----:B------:R-:W-:Y:S02]  /*6730*/  @!P2 CS2R R8, SRZ ;  /* 0x000000000008a805 */ /* 0x000fe4000001ff00 */
[----:B------:R-:W-:-:S04]  /*6740*/  @!P2 CS2R R10, SRZ ;  /* 0x00000000000aa805 */ /* 0x000fc8000001ff00 */
[----:B--2---:R-:W-:Y:S02]  /*6750*/  HADD2.F32 R13, -RZ, R9.H0_H0 ;  /* 0x20000009ff0d7230 */ /* 0x004fe40000004100 */
[----:B------:R-:W-:Y:S02]  /*6760*/  HADD2.F32 R21, -RZ, R11.H0_H0 ;  /* 0x2000000bff157230 */ /* 0x000fe40000004100 */
[--C-:B------:R-:W-:Y:S02]  /*6770*/  HADD2.F32 R3, -RZ, R8.reuse.H0_H0 ;  /* 0x20000008ff037230 */ /* 0x100fe40000004100 */
[-C--:B------:R-:W-:Y:S01]  /*6780*/  FFMA R13, R13, R0.reuse, R26 ;  /* 0x000000000d0d7223 */ /* 0x080fe2000000001a */
[----:B------:R-:W-:Y:S02]  /*6790*/  HADD2.F32 R7, -RZ, R8.H1_H1 ;  /* 0x30000008ff077230 */ /* 0x000fe40000004100 */
[----:B------:R-:W-:Y:S01]  /*67a0*/  FFMA R21, R21, R0, R30 ;  /* 0x0000000015157223 */ /* 0x000fe2000000001e */
[----:B------:R-:W-:-:S02]  /*67b0*/  HADD2.F32 R9, -RZ, R9.H1_H1 ;  /* 0x30000009ff097230 */ /* 0x000fc40000004100 */
[-C--:B------:R-:W-:Y:S01]  /*67c0*/  FFMA R3, R3, R0.reuse, R24 ;  /* 0x0000000003037223 */ /* 0x080fe20000000018 */
[--C-:B------:R-:W-:Y:S02]  /*67d0*/  HADD2.F32 R15, -RZ, R10.reuse.H0_H0 ;  /* 0x2000000aff0f7230 */ /* 0x100fe40000004100 */
[-C--:B------:R-:W-:Y:S01]  /*67e0*/  FFMA R6, R7, R0.reuse, R6 ;  /* 0x0000000007067223 */ /* 0x080fe20000000006 */
[----:B------:R-:W-:Y:S02]  /*67f0*/  HADD2.F32 R19, -RZ, R10.H1_H1 ;  /* 0x3000000aff137230 */ /* 0x000fe40000004100 */
[-C--:B------:R-:W-:Y:S01]  /*6800*/  FFMA R12, R9, R0.reuse, R12 ;  /* 0x00000000090c7223 */ /* 0x080fe2000000000c */
[----:B------:R-:W-:Y:S02]  /*6810*/  HADD2.F32 R11, -RZ, R11.H1_H1 ;  /* 0x3000000bff0b7230 */ /* 0x000fe40000004100 */
[-C--:B------:R-:W-:Y:S01]  /*6820*/  FFMA R15, R15, R0.reuse, R28 ;  /* 0x000000000f0f7223 */ /* 0x080fe2000000001c */
[----:B------:R-:W-:Y:S01]  /*6830*/  F2FP.F16.F32.PACK_AB R8, R6, R3 ;  /* 0x000000030608723e */ /* 0x000fe200000000ff */
[-C--:B------:R-:W-:Y:S01]  /*6840*/  FFMA R14, R19, R0.reuse, R14 ;  /* 0x00000000130e7223 */ /* 0x080fe2000000000e */
[----:B------:R-:W-:Y:S01]  /*6850*/  F2FP.F16.F32.PACK_AB R9, R12, R13 ;  /* 0x0000000d0c09723e */ /* 0x000fe200000000ff */
[----:B------:R-:W-:-:S03]  /*6860*/  FFMA R18, R11, R0, R18 ;  /* 0x000000000b127223 */ /* 0x000fc60000000012 */
[----:B------:R-:W-:Y:S02]  /*6870*/  F2FP.F16.F32.PACK_AB R10, R14, R15 ;  /* 0x0000000f0e0a723e */ /* 0x000fe400000000ff */
[----:B------:R-:W-:-:S05]  /*6880*/  F2FP.F16.F32.PACK_AB R11, R18, R21 ;  /* 0x00000015120b723e */ /* 0x000fca00000000ff */
[----:B------:R1:W-:Y:S01]  /*6890*/  STSM.16.MT88.4 [R5+0x30c00], R8 ;  /* 0x030c000805007844 */ /* 0x0003e20000004200 */
[----:B------:R-:W-:Y:S01]  /*68a0*/  @!PT LDS RZ, [RZ] ;  /* 0x00000000fffff984 */ /* 0x000fe20000000800 */
[----:B------:R-:W-:Y:S01]  /*68b0*/  @!PT LDS RZ, [RZ] ;  /* 0x00000000fffff984 */ /* 0x000fe20000000800 */
[----:B------:R-:W-:Y:S01]  /*68c0*/  @!PT LDS RZ, [RZ] ;  /* 0x00000000fffff984 */ /* 0x000fe20000000800 */
[----:B------:R-:W-:Y:S01]  /*68d0*/  @!PT LDS RZ, [RZ] ;  /* 0x00000000fffff984 */ /* 0x000fe20000000800 */
[----:B------:R2:W-:Y:S06]  /*68e0*/  MEMBAR.ALL.CTA ;  /* 0x0000000000007992 */ /* 0x0005ec0000008000 */
[----:B--2---:R-:W2:Y:S02]  /*68f0*/  FENCE.VIEW.ASYNC.S ;  /* 0x00000000000073c6 */ /* 0x004ea40000000000 */
[----:B--2---:R-:W-:Y:S06]  /*6900*/  BAR.SYNC.DEFER_BLOCKING 0x1, 0x100 ;  /* 0x0044000000007b1d */ /* 0x004fec0000010000 */
[----:B------:R-:W-:Y:S05]  /*6910*/  @!P0 BRA `(.L_x_131) ;  /* 0x0000000000308947 */ /* 0x000fea0003800000 */
[----:B------:R-:W-:Y:S01]  /*6920*/  R2UR UR5, R16 ;  /* 0x00000000100572ca */ /* 0x000fe200000e0000 */
[----:B------:R-:W-:Y:S01]  /*6930*/  ULEA UR8, UR39, UR47, 0xc ;  /* 0x0000002f27087291 */ /* 0x000fe2000f8e603f */
[----:B------:R-:W-:-:S03]  /*6940*/  R2UR UR6, R17 ;  /* 0x00000000110672ca */ /* 0x000fc600000e0000 */
[----:B------:R-:W-:Y:S02]  /*6950*/  UIADD3 UR4, UR8, 0x30c00, URZ ;  /* 0x00030c0008047890 */ /* 0x000fe4000fffe03f */
[----:B------:R-:W-:-:S06]  /*6960*/  UIADD3 UR8, UR8, 0x31400, URZ ;  /* 0x0003140008087890 */ /* 0x000fcc000fffe03f */
[----:B------:R-:W-:Y:S02]  /*6970*/  USHF.L.U32 UR5, UR5, 0x7, URZ ;  /* 0x0000000705057899 */ /* 0x000fe4000800063f */
[----:B------:R-:W-:Y:S02]  /*6980*/  USHF.L.U32 UR6, UR6, 0x4, URZ ;  /* 0x0000000406067899 */ /* 0x000fe4000800063f */
[----:B------:R-:W-:-:S05]  /*6990*/  UIADD3 UR9, UR5, 0x40, URZ ;  /* 0x0000004005097890 */ /* 0x000fca000fffe03f */
[----:B------:R-:W-:Y:S02]  /*69a0*/  UMOV UR10, UR6 ;  /* 0x00000006000a7c82 */ /* 0x000fe40008000000 */
[----:B------:R2:W-:Y:S02]  /*69b0*/  UTMASTG.2D [UR4], [UR58] ;  /* 0x000000043a0073b5 */ /* 0x0005e40008008000 */
[----:B------:R2:W-:Y:S02]  /*69c0*/  UTMASTG.2D [UR8], [UR58] ;  /* 0x000000083a0073b5 */ /* 0x0005e40008008000 */
[----:B--2---:R0:W-:Y:S02]  /*69d0*/  UTMACMDFLUSH ;  /* 0x00000000000079b7 */ /* 0x0041e40000000000 */
.L_x_131:
[----:B------:R-:W-:Y:S05]  /*69e0*/  BSYNC B0 ;  /* 0x0000000000007941 */ /* 0x000fea0003800000 */
.L_x_130:
[----:B------:R-:W-:Y:S04]  /*69f0*/  BSSY B0, `(.L_x_132) ;  /* 0x0000003000007945 */ /* 0x000fe80003800000 */
[----:B------:R-:W-:Y:S05]  /*6a00*/  @!P0 BRA `(.L_x_133) ;  /* 0x0000000000048947 */ /* 0x000fea0003800000 */
[----:B------:R-:W-:-:S04]  /*6a10*/  DEPBAR.LE SB0, 0x0 ;  /* 0x000080000000791a */ /* 0x000fc80000000000 */
.L_x_133:
[----:B------:R-:W-:Y:S05]  /*6a20*/  BSYNC B0 ;  /* 0x0000000000007941 */ /* 0x000fea0003800000 */
.L_x_132:
[----:B------:R-:W-:Y:S06]  /*6a30*/  BAR.SYNC.DEFER_BLOCKING 0x1, 0x100 ;  /* 0x0044000000007b1d */ /* 0x000fec0000010000 */
[----:B------:R-:W-:Y:S05]  /*6a40*/  @!P1 BRA `(.L_x_134) ;  /* 0x0000000000049947 */ /* 0x000fea0003800000 */
[----:B------:R-:W-:Y:S01]  /*6a50*/  BPT.TRAP 0x1 ;  /* 0x000000040000795c */ /* 0x000fe20000300000 */
.L_x_134:
[----:B------:R-:W-:Y:S02]  /*6a60*/  UISETP.NE.AND UP0, UPT, UR49, 0x3, UPT ;  /* 0x000000033100788c */ /* 0x000fe4000bf05270 */
[----:B------:R-:W-:-:S04]  /*6a70*/  ULEA UR4, UR38, UR47, 0x3 ;  /* 0x0000002f26047291 */ /* 0x000fc8000f8e183f */
[----:B------:R-:W-:Y:S01]  /*6a80*/  UIADD3 UR4, UR4, 0x331c0, URZ ;  /* 0x000331c004047890 */ /* 0x000fe2000fffe03f */
[----:B------:R-:W-:-:S03]  /*6a90*/  PLOP3.LUT P1, PT, PT, PT, UP0, 0x80, 0x0 ;  /* 0x000000000000781c */ /* 0x000fc60003f2f008 */
[----:B------:R-:W-:-:S09]  /*6aa0*/  UPRMT UR4, UR46, 0x654, UR4 ;  /* 0x000006542e047896 */ /* 0x000fd20008000004 */
[----:B------:R-:W-:Y:S01]  /*6ab0*/  SYNCS.ARRIVE.TRANS64.RED.A1T0 RZ, [UR4], RZ ;  /* 0x000000ffffff79a7 */ /* 0x000fe20008100404 */
[----:B------:R-:W-:Y:S05]  /*6ac0*/  @!P1 BRA `(.L_x_135) ;  /* 0x0000000000049947 */ /* 0x000fea0003800000 */
[----:B------:R-:W-:Y:S01]  /*6ad0*/  BPT.TRAP 0x1 ;  /* 0x000000040000795c */ /* 0x000fe20000300000 */
.L_x_135:
[----:B------:R-:W-:Y:S01]  /*6ae0*/  ULEA UR4, UR36, UR47, 0x3 ;  /* 0x0000002f24047291 */ /* 0x000fe2000f8e183f */
[----:B------:R-:W-:-:S08]  /*6af0*/  SHF.L.U32 R0, R50, 0x1f, RZ ;  /* 0x0000001f32007819 */ /* 0x000fd000000006ff */
[----:B------:R-:W2:Y:S02]  /*6b00*/  SYNCS.PHASECHK.TRANS64.TRYWAIT P0, [UR4+0x33000], R0 ;  /* 0x03300000ff0075a7 */ /* 0x000ea40008000144 */
[----:B--2---:R-:W-:Y:S05]  /*6b10*/  @!P0 BRA `(.L_x_136) ;  /* 0x0000007400fc8947 */ /* 0x004fea0003800000 */
.L_x_279:
[----:B------:R-:W-:-:S09]  /*6b20*/  ULEA UR5, UR36, UR47, 0x4 ;  /* 0x0000002f24057291 */ /* 0x000fd2000f8e203f */
[----:B------:R-:W3:Y:S01]  /*6b30*/  LDS.128 R16, [UR5+0x331e0] ;  /* 0x0331e005ff107984 */ /* 0x000ee20008000c00 */
[----:B------:R-:W-:Y:S01]  /*6b40*/  @!PT LDS RZ, [RZ] ;  /* 0x00000000fffff984 */ /* 0x000fe20000000800 */
[----:B------:R-:W-:Y:S01]  /*6b50*/  @!PT LDS RZ, [RZ] ;  /* 0x00000000fffff984 */ /* 0x000fe20000000800 */
[----:B------:R-:W-:Y:S01]  /*6b60*/  @!PT LDS RZ, [RZ] ;  /* 0x00000000fffff984 */ /* 0x000fe20000000800 */
[----:B------:R-:W-:Y:S01]  /*6b70*/  @!PT LDS RZ, [RZ] ;  /* 0x00000000fffff984 */ /* 0x000fe20000000800 */
[----:B------:R4:W-:Y:S06]  /*6b80*/  MEMBAR.ALL.CTA ;  /* 0x0000000000007992 */ /* 0x0009ec0000008000 */
[----:B----4-:R-:W4:Y:S01]  /*6b90*/  FENCE.VIEW.ASYNC.S ;  /* 0x00000000000073c6 */ /* 0x010f220000000000 */
[----:B------:R-:W-:Y:S05]  /*6ba0*/  @!P1 BRA `(.L_x_137) ;  /* 0x0000000000049947 */ /* 0x000fea0003800000 */
[----:B------:R-:W-:Y:S01]  /*6bb0*/  BPT.TRAP 0x1 ;  /* 0x000000040000795c */ /* 0x000fe20000300000 */
.L_x_137:
[----:B---3--:R-:W-:Y:S01]  /*6bc0*/  ISETP.NE.AND P0, PT, R19, RZ, PT ;  /* 0x000000ff1300720c */ /* 0x008fe20003f05270 */
[----:B------:R-:W-:Y:S01]  /*6bd0*/  UIADD3 UR4, UR4, 0x33040, URZ ;  /* 0x0003304004047890 */ /* 0x000fe2000fffe03f */
[CC--:B------:R-:W-:Y:S02]  /*6be0*/  ISETP.NE.AND P1, PT, R39.reuse, R18.reuse, PT ;  /* 0x000000122700720c */ /* 0x0c0fe40003f25270 */
[----:B------:R-:W-:Y:S01]  /*6bf0*/  ISETP.EQ.OR P0, PT, R39, R18, !P0 ;  /* 0x000000122700720c */ /* 0x000fe20004702670 */
[----:B------:R-:W-:-:S09]  /*6c00*/  UPRMT UR4, UR46, 0x654, UR4 ;  /* 0x000006542e047896 */ /* 0x000fd20008000004 */
[----:B----4-:R-:W-:Y:S03]  /*6c10*/  SYNCS.ARRIVE.TRANS64.RED.A1T0 RZ, [UR4], RZ ;  /* 0x000000ffffff79a7 */ /* 0x010fe60008100404 */
[----:B------:R-:W-:Y:S05]  /*6c20*/  @P0 BRA `(.L_x_138) ;  /* 0x0000000000fc0947 */ /* 0x000fea0003800000 */
[----:B------:R-:W-:-:S13]  /*6c30*/  ISETP.NE.AND P0, PT, RZ, UR52, PT ;  /* 0x00000034ff007c0c */ /* 0x000fda000bf05270 */
[----:B------:R-:W-:Y:S05]  /*6c40*/  @P0 BRA `(.L_x_138) ;  /* 0x0000000000f40947 */ /* 0x000fea0003800000 */
[----:B--2---:R-:W2:Y:S01]  /*6c50*/  S2R R0, SR_LANEID ;  /* 0x0000000000007919 */ /* 0x004ea20000000000 */
[----:B------:R-:W-:Y:S01]  /*6c60*/  ELECT P0, URZ, PT ;  /* 0x00000000003f782f */ /* 0x000fe20003800000 */
[----:B------:R-:W-:Y:S01]  /*6c70*/  BSSY B0, `(.L_x_139) ;  /* 0x000002f000007945 */ /* 0x000fe20003800000 */
[----:B--2---:R-:W-:-:S11]  /*6c80*/  IMAD.SHL.U32 R21, R0, 0x4, RZ ;  /* 0x0000000400157824 */ /* 0x004fd600078e00ff */
[----:B------:R-:W-:Y:S05]  /*6c90*/  @!P0 BRA `(.L_x_140) ;  /* 0x0000000000b08947 */ /* 0x000fea0003800000 */
[C---:B------:R-:W-:Y:S01]  /*6ca0*/  IMAD.SHL.U32 R0, R18.reuse, 0x8, RZ ;  /* 0x0000000812007824 */ /* 0x040fe200078e00ff */
[----:B------:R-:W-:Y:S01]  /*6cb0*/  SHF.R.S32.HI R3, RZ, 0x1f, R18 ;  /* 0x0000001fff037819 */ /* 0x000fe20000011412 */
[----:B------:R-:W-:Y:S01]  /*6cc0*/  ULDC.64 UR4, c[0x0][0xaa0] ;  /* 0x0002a80000047ab9 */ /* 0x000fe20000000a00 */
[----:B-1----:R-:W1:Y:S02]  /*6cd0*/  LDC.64 R4, c[0x0][0x290] ;  /* 0x0000a400ff047b82 */ /* 0x002e640000000a00 */
[----:B------:R-:W-:Y:S02]  /*6ce0*/  SHF.L.U64.HI R3, R18, 0x3, R3 ;  /* 0x0000000312037819 */ /* 0x000fe40000010203 */
[----:B------:R-:W-:-:S04]  /*6cf0*/  IADD3 R6, P0, R0, UR4, RZ ;  /* 0x0000000400067c10 */ /* 0x000fc8000ff1e0ff */
[----:B------:R-:W-:Y:S01]  /*6d00*/  IADD3.X R7, R3, UR5, RZ, P0, !PT ;  /* 0x0000000503077c10 */ /* 0x000fe200087fe4ff */
[----:B------:R-:W-:-:S05]  /*6d10*/  ULDC.64 UR4, c[0x0][0xa98] ;  /* 0x0002a60000047ab9 */ /* 0x000fca0000000a00 */
[----:B------:R-:W2:Y:S01]  /*6d20*/  LDG.E.64 R6, desc[UR56][R6.64] ;  /* 0x0000003806067981 */ /* 0x000ea2000c1e1b00 */
[----:B-1----:R-:W-:Y:S01]  /*6d30*/  IMAD.WIDE R8, R18, 0xc, R4 ;  /* 0x0000000c12087825 */ /* 0x002fe200078e0204 */
[----:B------:R-:W-:Y:S02]  /*6d40*/  IADD3 R4, P0, R0, UR4, RZ ;  /* 0x0000000400047c10 */ /* 0x000fe4000ff1e0ff */
[----:B------:R-:W1:Y:S02]  /*6d50*/  LDS R0, [UR48+0x1c] ;  /* 0x00001c30ff007984 */ /* 0x000e640008000800 */
[----:B------:R-:W-:Y:S02]  /*6d60*/  IADD3.X R5, R3, UR5, RZ, P0, !PT ;  /* 0x0000000503057c10 */ /* 0x000fe400087fe4ff */
[----:B------:R-:W3:Y:S04]  /*6d70*/  LDG.E R14, desc[UR56][R8.64] ;  /* 0x00000038080e7981 */ /* 0x000ee8000c1e1900 */
[----:B------:R3:W4:Y:S04]  /*6d80*/  LDG.E R15, desc[UR56][R8.64+0x4] ;  /* 0x00000438080f7981 */ /* 0x000728000c1e1900 */
[----:B------:R-:W5:Y:S01]  /*6d90*/  LDG.E.64 R4, desc[UR56][R4.64] ;  /* 0x0000003804047981 */ /* 0x000f62000c1e1b00 */
[----:B------:R-:W-:Y:S01]  /*6da0*/  IMAD.U32 R12, RZ, RZ, UR48 ;  /* 0x00000030ff0c7e24 */ /* 0x000fe2000f8e00ff */
[----:B------:R-:W-:-:S02]  /*6db0*/  CS2R R10, SRZ ;  /* 0x00000000000a7805 */ /* 0x000fc4000001ff00 */
[----:B------:R-:W-:Y:S02]  /*6dc0*/  STS [UR48+0x30], RZ ;  /* 0x000030ffff007988 */ /* 0x000fe40008000830 */
[----:B------:R-:W-:-:S05]  /*6dd0*/  SHF.R.U64 R12, R12, 0x4, RZ ;  /* 0x000000040c0c7819 */ /* 0x000fca00000012ff */
[----:B------:R-:W-:Y:S04]  /*6de0*/  STS [UR48+0x10], R12 ;  /* 0x0000100cff007988 */ /* 0x000fe80008000830 */
[----:B------:R-:W-:Y:S01]  /*6df0*/  STS [UR48+0x14], R12 ;  /* 0x0000140cff007988 */ /* 0x000fe20008000830 */
[C---:B--2---:R-:W-:Y:S01]  /*6e00*/  SHF.L.U64.HI R3, R6.reuse, 0x1, R7 ;  /* 0x0000000106037819 */ /* 0x044fe20000010207 */
[----:B------:R-:W-:-:S03]  /*6e10*/  IMAD.SHL.U32 R6, R6, 0x2, RZ ;  /* 0x0000000206067824 */ /* 0x000fc600078e00ff */
[----:B------:R-:W-:-:S04]  /*6e20*/  LOP3.LUT R7, R3, 0x1fffffff, RZ, 0xc0, !PT ;  /* 0x1fffffff03077812 */ /* 0x000fc800078ec0ff */
[----:B------:R-:W-:-:S04]  /*6e30*/  SHF.R.U32.HI R3, RZ, 0x4, R7 ;  /* 0x00000004ff037819 */ /* 0x000fc80000011607 */
[----:B-1----:R-:W-:-:S05]  /*6e40*/  LOP3.LUT R0, R0, 0xf, R3, 0xb8, !PT ;  /* 0x0000000f00007812 */ /* 0x002fca00078eb803 */
[----:B------:R1:W-:Y:S01]  /*6e50*/  STS [UR48+0x1c], R0 ;  /* 0x00001c00ff007988 */ /* 0x0003e20008000830 */
[----:B---3--:R-:W-:-:S03]  /*6e60*/  VIADD R8, R14, 0xffffffff ;  /* 0xffffffff0e087836 */ /* 0x008fc60000000000 */
[----:B------:R-:W2:Y:S01]  /*6e70*/  LDS R3, [UR48+0x1c] ;  /* 0x00001c30ff037984 */ /* 0x000ea20008000800 */
[----:B----4-:R-:W-:Y:S01]  /*6e80*/  VIADD R9, R15, 0xffffffff ;  /* 0xffffffff0f097836 */ /* 0x010fe20000000000 */
[----:B-1----:R-:W-:Y:S02]  /*6e90*/  LOP3.LUT R0, R6, 0xfffffffe, RZ, 0xc0, !PT ;  /* 0xfffffffe06007812 */ /* 0x002fe400078ec0ff */
[----:B-----5:R-:W-:Y:S04]  /*6ea0*/  STS.64 [UR48], R4 ;  /* 0x00000004ff007988 */ /* 0x020fe80008000a30 */
[----:B------:R-:W-:Y:S01]  /*6eb0*/  STS.128 [UR48+0x20], R8 ;  /* 0x00002008ff007988 */ /* 0x000fe20008000c30 */
[----:B--2---:R-:W-:-:S05]  /*6ec0*/  LOP3.LUT R3, R3, 0xf0, RZ, 0xb8, !PT ;  /* 0x000000f003037812 */ /* 0x004fca00078eb8ff */
[----:B------:R1:W-:Y:S04]  /*6ed0*/  STS [UR48+0x1c], R3 ;  /* 0x00001c03ff007988 */ /* 0x0003e80008000830 */
[----:B------:R-:W2:Y:S01]  /*6ee0*/  LDS R13, [UR48+0x1c] ;  /* 0x00001c30ff0d7984 */ /* 0x000ea20008000800 */
[----:B-1----:R-:W-:-:S05]  /*6ef0*/  SHF.R.U64 R3, R0, 0x4, R7 ;  /* 0x0000000400037819 */ /* 0x002fca0000001207 */
[----:B------:R-:W-:Y:S01]  /*6f00*/  STS [UR48+0xc], R3 ;  /* 0x00000c03ff007988 */ /* 0x000fe20008000830 */
[----:B--2---:R-:W-:-:S05]  /*6f10*/  LOP3.LUT R13, R13, 0xf00, RZ, 0xb8, !PT ;  /* 0x00000f000d0d7812 */ /* 0x004fca00078eb8ff */
[----:B------:R-:W-:Y:S04]  /*6f20*/  STS.64 [UR48+0x18], R12 ;  /* 0x0000180cff007988 */ /* 0x000fe80008000a30 */
[----:B------:R-:W1:Y:S02]  /*6f30*/  LDS R20, [UR48+0x1c] ;  /* 0x00001c30ff147984 */ /* 0x000e640008000800 */
[----:B-1----:R-:W-:-:S05]  /*6f40*/  LOP3.LUT R0, R20, 0xf000, RZ, 0xb8, !PT ;  /* 0x0000f00014007812 */ /* 0x002fca00078eb8ff */
[----:B------:R2:W-:Y:S02]  /*6f50*/  STS [UR48+0x1c], R0 ;  /* 0x00001c00ff007988 */ /* 0x0005e40008000830 */
.L_x_140:
[----:B------:R-:W-:Y:S05]  /*6f60*/  BSYNC B0 ;  /* 0x0000000000007941 */ /* 0x000fea0003800000 */
.L_x_139:
[----:B------:R-:W-:Y:S01]  /*6f70*/  NOP ;  /* 0x0000000000007918 */ /* 0x000fe20000000000 */
[----:B------:R3:W4:Y:S01]  /*6f80*/  LDS R3, [R21+UR48] ;  /* 0x0000003015037984 */ /* 0x0007220008000800 */
[----:B------:R-:W-:Y:S02]  /*6f90*/  ELECT P0, URZ, PT ;  /* 0x00000000003f782f */ /* 0x000fe40003800000 */
[----:B------:R-:W-:Y:S01]  /*6fa0*/  IADD3 R4, P2, R21, UR58, RZ ;  /* 0x0000003a15047c10 */ /* 0x000fe2000ff5e0ff */
[----:B------:R-:W-:Y:S04]  /*6fb0*/  BSSY B0, `(.L_x_141) ;  /* 0x0000005000007945 */ /* 0x000fe80003800000 */
[----:B-1----:R-:W-:-:S06]  /*6fc0*/  IMAD.X R5, RZ, RZ, UR59, P2 ;  /* 0x0000003bff057e24 */ /* 0x002fcc00090e06ff */
[----:B---3--:R-:W-:Y:S05]  /*6fd0*/  @!P0 BRA `(.L_x_142) ;  /* 0x0000000000088947 */ /* 0x008fea0003800000 */
[----:B------:R0:W-:Y:S01]  /*6fe0*/  UTMACMDFLUSH ;  /* 0x00000000000079b7 */ /* 0x0001e20000000000 */
[----:B------:R-:W-:-:S04]  /*6ff0*/  DEPBAR.LE SB0, 0x0 ;  /* 0x000080000000791a */ /* 0x000fc80000000000 */
.L_x_142:
[----:B------:R-:W-:Y:S05]  /*7000*/  BSYNC B0 ;  /* 0x0000000000007941 */ /* 0x000fea0003800000 */
.L_x_141:
[----:B----4-:R3:W5:Y:S02]  /*7010*/  ATOMG.E.EXCH.STRONG.GPU PT, RZ, [R4], R3 ;  /* 0x0000000304ff73a8 */ /* 0x01076400041ee100 */
.L_x_138:
[----:B------:R-:W-:Y:S01]  /*7020*/  UIMAD.WIDE.U32 UR4, UR54, -0x50d79435, URZ ;  /* 0xaf286bcb360478a5 */ /* 0x000fe2000f8e003f */
[----:B------:R-:W-:Y:S01]  /*7030*/  ISETP.NE.AND P0, PT, R19, RZ, PT ;  /* 0x000000ff1300720c */ /* 0x000fe20003f05270 */
[----:B------:R-:W-:Y:S01]  /*7040*/  UIADD3 UR39, UR39, 0x1, URZ ;  /* 0x0000000127277890 */ /* 0x000fe2000fffe03f */
[----:B------:R-:W-:Y:S01]  /*7050*/  SEL R19, RZ, 0x1, !P1 ;  /* 0x00000001ff137807 */ /* 0x000fe20004800000 */
[----:B------:R-:W-:Y:S02]  /*7060*/  UIADD3 UR36, UR36, 0x1, URZ ;  /* 0x0000000124247890 */ /* 0x000fe4000fffe03f */
[----:B------:R-:W-:Y:S02]  /*7070*/  UIADD3 UR4, UR54, -UR5, URZ ;  /* 0x8000000536047290 */ /* 0x000fe4000fffe03f */
[----:B------:R-:W-:Y:S02]  /*7080*/  UISETP.NE.AND UP0, UPT, UR39, 0x2, UPT ;  /* 0x000000022700788c */ /* 0x000fe4000bf05270 */
[----:B------:R-:W-:-:S02]  /*7090*/  UISETP.NE.AND UP1, UPT, UR36, 0x8, UPT ;  /* 0x000000082400788c */ /* 0x000fc4000bf25270 */
[----:B------:R-:W-:Y:S02]  /*70a0*/  UIADD3 UR38, UR38, 0x1, URZ ;  /* 0x0000000126267890 */ /* 0x000fe4000fffe03f */
[----:B------:R-:W-:Y:S02]  /*70b0*/  ULEA.HI UR4, UR4, UR5, URZ, 0x1f ;  /* 0x0000000504047291 */ /* 0x000fe4000f8ff83f */
[----:B------:R-:W-:Y:S02]  /*70c0*/  USEL UR5, URZ, 0x1, UP0 ;  /* 0x000000013f057887 */ /* 0x000fe40008000000 */
[----:B------:R-:W-:Y:S02]  /*70d0*/  USEL UR6, URZ, 0x1, UP1 ;  /* 0x000000013f067887 */ /* 0x000fe40008800000 */
[----:B------:R-:W-:Y:S02]  /*70e0*/  UISETP.NE.AND UP2, UPT, UR38, 0x2, UPT ;  /* 0x000000022600788c */ /* 0x000fe4000bf45270 */
[----:B------:R-:W-:Y:S01]  /*70f0*/  USHF.R.U32.HI UR4, URZ, 0x4, UR4 ;  /* 0x000000043f047899 */ /* 0x000fe20008011604 */
[----:B------:R-:W-:Y:S01]  /*7100*/  LOP3.LUT R49, R49, UR5, RZ, 0x3c, !PT ;  /* 0x0000000531317c12 */ /* 0x000fe2000f8e3cff */
[----:B------:R-:W-:Y:S01]  /*7110*/  USEL UR39, UR39, URZ, UP0 ;  /* 0x0000003f27277287 */ /* 0x000fe20008000000 */
[----:B------:R-:W-:Y:S01]  /*7120*/  LOP3.LUT R50, R50, UR6, RZ, 0x3c, !PT ;  /* 0x0000000632327c12 */ /* 0x000fe2000f8e3cff */
[----:B------:R-:W-:-:S02]  /*7130*/  USEL UR38, UR38, URZ, UP2 ;  /* 0x0000003f26267287 */ /* 0x000fc40009000000 */
[----:B------:R-:W-:Y:S02]  /*7140*/  USEL UR36, UR36, URZ, UP1 ;  /* 0x0000003f24247287 */ /* 0x000fe40008800000 */
[----:B------:R-:W-:Y:S01]  /*7150*/  UIMAD UR54, UR4, -0x13, UR54 ;  /* 0xffffffed043678a4 */ /* 0x000fe2000f8e0236 */
[----:B------:R-:W-:Y:S11]  /*7160*/  @P0 BRA `(.L_x_143) ;  /* 0xffffffc8008c0947 */ /* 0x000ff6000383ffff */
[----:B------:R-:W-:-:S04]  /*7170*/  DEPBAR.LE SB0, 0x0 ;  /* 0x000080000000791a */ /* 0x000fc80000000000 */
[----:B------:R-:W-:Y:S05]  /*7180*/  EXIT ;  /* 0x000000000000794d */ /* 0x000fea0003800000 */
.L_x_83:
[----:B------:R-:W-:-:S08]  /*7190*/  UISETP.NE.AND UP1, UPT, UR52, 0x3, UPT ;  /* 0x000000033400788c */ /* 0x000fd0000bf25270 */
[----:B-----5:R-:W1:-:S00]  /*71a0*/  USETMAXREG.DEALLOC.CTAPOOL 0x28 ;  /* 0x00000028000079c8 */ /* 0x020e4000080e0500 */
[----:B------:R-:W-:-:S13]  /*71b0*/  PLOP3.LUT P1, PT, PT, PT, UP1, 0x80, 0x0 ;  /* 0x000000000000781c */ /* 0x000fda0003f2f018 */
[----:B-1----:R-:W-:Y:S05]  /*71c0*/  @!P1 BRA `(.L_x_144) ;  /* 0x0000004800b09947 */ /* 0x002fea0003800000 */
[----:B------:R-:W-:-:S13]  /*71d0*/  ISETP.NE.AND P0, PT, RZ, UR52, PT ;  /* 0x00000034ff007c0c */ /* 0x000fda000bf05270 */
[----:B------:R-:W-:Y:S05]  /*71e0*/  @!P0 BRA `(.L_x_145) ;  /* 0x0000001400248947 */ /* 0x000fea0003800000 */
[----:B------:R-:W-:-:S06]  /*71f0*/  UISETP.NE.AND UP0, UPT, UR52, 0x2, UPT ;  /* 0x000000023400788c */ /* 0x000fcc000bf05270 */
[----:B------:R-:W-:-:S13]  /*7200*/  PLOP3.LUT P0, PT, PT, PT, UP0, 0x80, 0x0 ;  /* 0x000000000000781c */ /* 0x000fda0003f0f008 */
[----:B------:R-:W-:Y:S05]  /*7210*/  @P0 EXIT ;  /* 0x000000000000094d */ /* 0x000fea0003800000 */
[----:B------:R-:W-:Y:S01]  /*7220*/  ELECT P0, URZ, PT ;  /* 0x00000000003f782f */ /* 0x000fe20003800000 */
[----:B------:R-:W-:-:S12]  /*7230*/  BSSY B0, `(.L_x_146) ;  /* 0x000001c000007945 */ /* 0x000fd80003800000 */
[----:B------:R-:W-:Y:S05]  /*7240*/  @!P0 BRA `(.L_x_147) ;  /* 0x0000000000688947 */ /* 0x000fea0003800000 */
[----:B------:R-:W1:Y:S01]  /*7250*/  LDC.64 R4, c[0x0][0x880] ;  /* 0x00022000ff047b82 */ /* 0x000e620000000a00 */
[----:B------:R-:W-:Y:S02]  /*7260*/  UMOV UR4, 0x400 ;  /* 0x0000040000047882 */ /* 0x000fe40000000000 */
[----:B------:R-:W-:-:S05]  /*7270*/  ULEA UR4, UR43, UR4, 0x18 ;  /* 0x000000042b047291 */ /* 0x000fca000f8ec03f */
[----:B------:R-:W1:Y:S08]  /*7280*/  LDC.64 R6, c[0x0][0x888] ;  /* 0x00022200ff067b82 */ /* 0x000e700000000a00 */
[----:B------:R-:W2:Y:S08]  /*7290*/  LDC.64 R32, c[0x0][0x890] ;  /* 0x00022400ff207b82 */ /* 0x000eb00000000a00 */
[----:B------:R-:W2:Y:S01]  /*72a0*/  LDC.64 R34, c[0x0][0x898] ;  /* 0x00022600ff227b82 */ /* 0x000ea20000000a00 */
[----:B-1----:R1:W-:Y:S07]  /*72b0*/  STS.128 [UR4+0x33480], R4 ;  /* 0x03348004ff007988 */ /* 0x0023ee0008000c04 */
[----:B------:R-:W3:Y:S08]  /*72c0*/  LDC.64 R28, c[0x0][0x8a0] ;  /* 0x00022800ff1c7b82 */ /* 0x000ef00000000a00 */
[----:B------:R-:W3:Y:S01]  /*72d0*/  LDC.64 R30, c[0x0][0x8a8] ;  /* 0x00022a00ff1e7b82 */ /* 0x000ee20000000a00 */
[----:B--2---:R2:W-:Y:S07]  /*72e0*/  STS.128 [UR4+0x33490], R32 ;  /* 0x03349020ff007988 */ /* 0x0045ee0008000c04 */
[----:B------:R-:W4:Y:S08]  /*72f0*/  LDC.64 R24, c[0x0][0x8b0] ;  /* 0x00022c00ff187b82 */ /* 0x000f300000000a00 */
[----:B------:R-:W4:Y:S08]  /*7300*/  LDC.64 R26, c[0x0][0x8b8] ;  /* 0x00022e00ff1a7b82 */ /* 0x000f300000000a00 */
[----:B------:R-:W5:Y:S01]  /*7310*/  LDC.64 R20, c[0x0][0x8c0] ;  /* 0x00023000ff147b82 */ /* 0x000f620000000a00 */
[----:B---3--:R2:W-:Y:S07]  /*7320*/  STS.128 [UR4+0x334a0], R28 ;  /* 0x0334a01cff007988 */ /* 0x0085ee0008000c04 */
[----:B------:R-:W5:Y:S08]  /*7330*/  LDC.64 R22, c[0x0][0x8c8] ;  /* 0x00023200ff167b82 */ /* 0x000f700000000a00 */
[----:B------:R-:W3:Y:S01]  /*7340*/  LDC.64 R12, c[0x0][0x8d0] ;  /* 0x00023400ff0c7b82 */ /* 0x000ee20000000a00 */
[----:B----4-:R2:W-:Y:S07]  /*7350*/  STS.128 [UR4+0x334b0], R24 ;  /* 0x0334b018ff007988 */ /* 0x0105ee0008000c04 */
[----:B------:R-:W3:Y:S08]  /*7360*/  LDC.64 R14, c[0x0][0x8d8] ;  /* 0x00023600ff0e7b82 */ /* 0x000ef00000000a00 */
[----:B------:R-:W4:Y:S01]  /*7370*/  LDC.64 R8, c[0x0][0x8e0] ;  /* 0x00023800ff087b82 */ /* 0x000f220000000a00 */
[----:B-----5:R2:W-:Y:S07]  /*7380*/  STS.128 [UR4+0x334c0], R20 ;  /* 0x0334c014ff007988 */ /* 0x0205ee0008000c04 */
[----:B------:R-:W4:Y:S08]  /*7390*/  LDC.64 R10, c[0x0][0x8e8] ;  /* 0x00023a00ff0a7b82 */ /* 0x000f300000000a00 */
[----:B-1----:R-:W1:Y:S01]  /*73a0*/  LDC.64 R4, c[0x0][0x8f0] ;  /* 0x00023c00ff047b82 */ /* 0x002e620000000a00 */
[----:B---3--:R2:W-:Y:S07]  /*73b0*/  STS.128 [UR4+0x334d0], R12 ;  /* 0x0334d00cff007988 */ /* 0x0085ee0008000c04 */
[----:B------:R-:W1:Y:S01]  /*73c0*/  LDC.64 R6, c[0x0][0x8f8] ;  /* 0x00023e00ff067b82 */ /* 0x000e620000000a00 */
[----:B----4-:R2:W-:Y:S04]  /*73d0*/  STS.128 [UR4+0x334e0], R8 ;  /* 0x0334e008ff007988 */ /* 0x0105e80008000c04 */
[----:B-1----:R2:W-:Y:S02]  /*73e0*/  STS.128 [UR4+0x334f0], R4 ;  /* 0x0334f004ff007988 */ /* 0x0025e40008000c04 */
.L_x_147:
[----:B------:R-:W-:Y:S05]  /*73f0*/  BSYNC B0 ;  /* 0x0000000000007941 */ /* 0x000fea0003800000 */
.L_x_146:
[----:B------:R-:W-:Y:S01]  /*7400*/  S2UR UR5, SR_CTAID.X ;  /* 0x00000000000579c3 */ /* 0x000fe20000002500 */
[----:B------:R-:W-:Y:S01]  /*7410*/  ELECT P0, URZ, PT ;  /* 0x00000000003f782f */ /* 0x000fe20003800000 */
[----:B------:R-:W-:-:S06]  /*7420*/  NOP ;  /* 0x0000000000007918 */ /* 0x000fcc0000000000 */
[----:B------:R-:W1:Y:S01]  /*7430*/  S2UR UR6, SR_CTAID.Y ;  /* 0x00000000000679c3 */ /* 0x000e620000002600 */
[----:B------:R-:W-:Y:S01]  /*7440*/  ULDC UR4, c[0x0][0xc] ;  /* 0x0000030000047ab9 */ /* 0x000fe20000000800 */
[----:B------:R-:W-:Y:S01]  /*7450*/  BSSY B0, `(.L_x_148) ;  /* 0x000003a000007945 */ /* 0x000fe20003800000 */
[----:B-1----:R-:W-:-:S03]  /*7460*/  UIMAD UR4, UR6, UR4, UR5 ;  /* 0x00000004060472a4 */ /* 0x002fc6000f8e0205 */
[----:B------:R-:W-:Y:S01]  /*7470*/  ULDC UR5, c[0x0][0xb04] ;  /* 0x0002c10000057ab9 */ /* 0x000fe20000000800 */
[----:B------:R-:W-:Y:S01]  /*7480*/  ULDC.64 UR6, c[0x0][0xa80] ;  /* 0x0002a00000067ab9 */ /* 0x000fe20000000a00 */
[----:B------:R-:W-:-:S04]  /*7490*/  ULEA UR4, UR5, UR4, 0x1 ;  /* 0x0000000405047291 */ /* 0x000fc8000f8e083f */
[----:B------:R-:W-:Y:S01]  /*74a0*/  UIMAD.WIDE UR6, UR4, 0x80, UR6 ;  /* 0x00000080040678a5 */ /* 0x000fe2000f8e0206 */
[----:B------:R-:W-:Y:S11]  /*74b0*/  @!P0 BRA `(.L_x_149) ;  /* 0x0000000000cc8947 */ /* 0x000ff60003800000 */
[----:B------:R-:W-:Y:S01]  /*74c0*/  ULDC.64 UR4, c[0x0][0xa88] ;  /* 0x0002a20000047ab9 */ /* 0x000fe20000000a00 */
[----:B------:R-:W-:Y:S01]  /*74d0*/  ULDC.64 UR8, c[0x0][0xa90] ;  /* 0x0002a40000087ab9 */ /* 0x000fe20000000a00 */
[----:B------:R-:W-:Y:S02]  /*74e0*/  ISETP.NE.U32.AND P0, PT, RZ, UR4, PT ;  /* 0x00000004ff007c0c */ /* 0x000fe4000bf05070 */
[----:B------:R-:W-:Y:S02]  /*74f0*/  ISETP.NE.U32.AND P1, PT, RZ, UR8, PT ;  /* 0x00000008ff007c0c */ /* 0x000fe4000bf25070 */
[----:B------:R-:W-:Y:S02]  /*7500*/  ISETP.NE.AND.EX P0, PT, RZ, UR5, PT, P0 ;  /* 0x00000005ff007c0c */ /* 0x000fe4000bf05300 */
[----:B------:R-:W-:-:S11]  /*7510*/  ISETP.NE.AND.EX P1, PT, RZ, UR9, PT, P1 ;  /* 0x00000009ff007c0c */ /* 0x000fd6000bf25310 */
[----:B------:R-:W-:Y:S05]  /*7520*/  @!P0 BRA `(.L_x_150) ;  /* 0x00000000001c8947 */ /* 0x000fea0003800000 */
[----:B------:R-:W-:Y:S01]  /*7530*/  IMAD.U32 R3, RZ, RZ, UR45 ;  /* 0x0000002dff037e24 */ /* 0x000fe2000f8e00ff */
[----:B------:R-:W-:-:S04]  /*7540*/  LEA R2, P0, R18, UR4, 0x3 ;  /* 0x0000000412027c11 */ /* 0x000fc8000f8018ff */
[----:B------:R-:W-:-:S06]  /*7550*/  LEA.HI.X R3, R18, UR5, R3, 0x3, P0 ;  /* 0x0000000512037c11 */ /* 0x000fcc00080f1c03 */
[----:B------:R-:W3:Y:S01]  /*7560*/  LDG.E.64 R2, desc[UR56][R2.64] ;  /* 0x0000003802027981 */ /* 0x000ee2000c1e1b00 */
[----:B------:R-:W-:Y:S02]  /*7570*/  UMOV UR4, 0x400 ;  /* 0x0000040000047882 */ /* 0x000fe40000000000 */
[----:B------:R-:W-:-:S09]  /*7580*/  ULEA UR4, UR43, UR4, 0x18 ;  /* 0x000000042b047291 */ /* 0x000fd2000f8ec03f */
[----:B---3--:R1:W-:Y:S03]  /*7590*/  STS.64 [UR4+0x33480], R2 ;  /* 0x03348002ff007988 */ /* 0x0083e60008000a04 */
.L_x_150:
[----:B------:R-:W-:Y:S05]  /*75a0*/  @!P1 BRA `(.L_x_149) ;  /* 0x0000000000909947 */ /* 0x000fea0003800000 */
[----:B-1----:R-:W-:Y:S01]  /*75b0*/  IMAD.U32 R3, RZ, RZ, UR45 ;  /* 0x0000002dff037e24 */ /* 0x002fe2000f8e00ff */
[----:B------:R-:W-:-:S04]  /*75c0*/  LEA R2, P0, R18, UR8, 0x3 ;  /* 0x0000000812027c11 */ /* 0x000fc8000f8018ff */
[----:B------:R-:W-:-:S06]  /*75d0*/  LEA.HI.X R3, R18, UR9, R3, 0x3, P0 ;  /* 0x0000000912037c11 */ /* 0x000fcc00080f1c03 */
[----:B------:R-:W3:Y:S01]  /*75e0*/  LDG.E.64 R2, desc[UR56][R2.64] ;  /* 0x0000003802027981 */ /* 0x000ee2000c1e1b00 */
[----:B------:R-:W-:Y:S02]  /*75f0*/  UMOV UR4, 0x400 ;  /* 0x0000040000047882 */ /* 0x000fe40000000000 */
[----:B------:R-:W-:-:S04]  /*7600*/  ULEA UR4, UR43, UR4, 0x18 ;  /* 0x000000042b047291 */ /* 0x000fc8000f8ec03f */
[----:B------:R-:W-:-:S05]  /*7610*/  UIADD3 UR5, UR4, 0x33480, URZ ;  /* 0x0003348004057890 */ /* 0x000fca000fffe03f */
[----:B--2---:R-:W1:Y:S01]  /*7620*/  LDS R4, [UR4+0x3349c] ;  /* 0x03349c04ff047984 */ /* 0x004e620008000800 */
[----:B------:R-:W-:Y:S01]  /*7630*/  IMAD.U32 R8, RZ, RZ, UR5 ;  /* 0x00000005ff087e24 */ /* 0x000fe2000f8e00ff */
[----:B------:R-:W-:Y:S02]  /*7640*/  UIADD3 UR5, UR44, -0x1, URZ ;  /* 0xffffffff2c057890 */ /* 0x000fe4000fffe03f */
[----:B------:R-:W-:Y:S02]  /*7650*/  STS [UR4+0x334b0], RZ ;  /* 0x0334b0ffff007988 */ /* 0x000fe40008000804 */
[----:B------:R-:W-:-:S05]  /*7660*/  SHF.R.U64 R8, R8, 0x4, RZ ;  /* 0x0000000408087819 */ /* 0x000fca00000012ff */
[----:B------:R-:W-:Y:S04]  /*7670*/  STS [UR4+0x33490], R8 ;  /* 0x03349008ff007988 */ /* 0x000fe80008000804 */
[----:B------:R-:W-:Y:S01]  /*7680*/  STS [UR4+0x33494], R8 ;  /* 0x03349408ff007988 */ /* 0x000fe20008000804 */
[C---:B---3--:R-:W-:Y:S01]  /*7690*/  SHF.L.U64.HI R11, R2.reuse, 0x1, R3 ;  /* 0x00000001020b7819 */ /* 0x048fe20000010203 */
[----:B------:R-:W-:-:S03]  /*76a0*/  IMAD.SHL.U32 R2, R2, 0x2, RZ ;  /* 0x0000000202027824 */ /* 0x000fc600078e00ff */
[----:B------:R-:W-:Y:S02]  /*76b0*/  LOP3.LUT R11, R11, 0x1fffffff, RZ, 0xc0, !PT ;  /* 0x1fffffff0b0b7812 */ /* 0x000fe400078ec0ff */
[----:B------:R-:W-:Y:S02]  /*76c0*/  LOP3.LUT R2, R2, 0xfffffffe, RZ, 0xc0, !PT ;  /* 0xfffffffe02027812 */ /* 0x000fe400078ec0ff */
[--C-:B------:R-:W-:Y:S02]  /*76d0*/  SHF.R.U32.HI R5, RZ, 0x4, R11.reuse ;  /* 0x00000004ff057819 */ /* 0x100fe4000001160b */
[----:B------:R-:W-:Y:S02]  /*76e0*/  SHF.R.U64 R2, R2, 0x4, R11 ;  /* 0x0000000402027819 */ /* 0x000fe4000000120b */
[----:B-1----:R-:W-:Y:S01]  /*76f0*/  LOP3.LUT R4, R4, 0xf, R5, 0xb8, !PT ;  /* 0x0000000f04047812 */ /* 0x002fe200078eb805 */
[----:B------:R-:W-:Y:S02]  /*7700*/  VIADD R5, R0, 0xffffffff ;  /* 0xffffffff00057836 */ /* 0x000fe40000000000 */
[----:B------:R-:W-:Y:S04]  /*7710*/  STS [UR4+0x3348c], R2 ;  /* 0x03348c02ff007988 */ /* 0x000fe80008000804 */
[----:B------:R1:W-:Y:S04]  /*7720*/  STS [UR4+0x3349c], R4 ;  /* 0x03349c04ff007988 */ /* 0x0003e80008000804 */
[----:B------:R-:W2:Y:S01]  /*7730*/  LDS R6, [UR4+0x3349c] ;  /* 0x03349c04ff067984 */ /* 0x000ea20008000800 */
[----:B-1----:R-:W-:Y:S01]  /*7740*/  IMAD.U32 R4, RZ, RZ, UR5 ;  /* 0x00000005ff047e24 */ /* 0x002fe2000f8e00ff */
[----:B--2---:R-:W-:-:S05]  /*7750*/  LOP3.LUT R6, R6, 0xf0, RZ, 0xb8, !PT ;  /* 0x000000f006067812 */ /* 0x004fca00078eb8ff */
[----:B------:R1:W-:Y:S04]  /*7760*/  STS [UR4+0x3349c], R6 ;  /* 0x03349c06ff007988 */ /* 0x0003e80008000804 */
[----:B------:R-:W2:Y:S01]  /*7770*/  LDS R9, [UR4+0x3349c] ;  /* 0x03349c04ff097984 */ /* 0x000ea20008000800 */
[----:B-1----:R-:W-:-:S05]  /*7780*/  CS2R R6, SRZ ;  /* 0x0000000000067805 */ /* 0x002fca000001ff00 */
[----:B------:R-:W-:Y:S01]  /*7790*/  STS.128 [UR4+0x334a0], R4 ;  /* 0x0334a004ff007988 */ /* 0x000fe20008000c04 */
[----:B--2---:R-:W-:-:S05]  /*77a0*/  LOP3.LUT R9, R9, 0xf00, RZ, 0xb8, !PT ;  /* 0x00000f0009097812 */ /* 0x004fca00078eb8ff */
[----:B------:R-:W-:Y:S04]  /*77b0*/  STS.64 [UR4+0x33498], R8 ;  /* 0x03349808ff007988 */ /* 0x000fe80008000a04 */
[----:B------:R-:W1:Y:S02]  /*77c0*/  LDS R3, [UR4+0x3349c] ;  /* 0x03349c04ff037984 */ /* 0x000e640008000800 */
[----:B-1----:R-:W-:-:S05]  /*77d0*/  LOP3.LUT R0, R3, 0xf000, RZ, 0xb8, !PT ;  /* 0x0000f00003007812 */ /* 0x002fca00078eb8ff */
[----:B------:R3:W-:Y:S02]  /*77e0*/  STS [UR4+0x3349c], R0 ;  /* 0x03349c00ff007988 */ /* 0x0007e40008000804 */
.L_x_149:
[----:B------:R-:W-:Y:S05]  /*77f0*/  BSYNC B0 ;  /* 0x0000000000007941 */ /* 0x000fea0003800000 */
.L_x_148:
[----:B---3--:R-:W3:Y:S01]  /*7800*/  S2R R0, SR_LANEID ;  /* 0x0000000000007919 */ /* 0x008ee20000000000 */
[----:B------:R-:W-:Y:S01]  /*7810*/  ELECT P0, URZ, PT ;  /* 0x00000000003f782f */ /* 0x000fe20003800000 */
[----:B------:R-:W-:Y:S01]  /*7820*/  NOP ;  /* 0x0000000000007918 */ /* 0x000fe20000000000 */
[----:B------:R-:W-:Y:S11]  /*7830*/  BSSY B0, `(.L_x_151) ;  /* 0x0000004000007945 */ /* 0x000ff60003800000 */
[----:B------:R-:W-:Y:S05]  /*7840*/  @!P0 BRA `(.L_x_152) ;  /* 0x0000000000088947 */ /* 0x000fea0003800000 */
[----:B------:R0:W-:Y:S01]  /*7850*/  UTMACMDFLUSH ;  /* 0x00000000000079b7 */ /* 0x0001e20000000000 */
[----:B------:R-:W-:-:S04]  /*7860*/  DEPBAR.LE SB0, 0x0 ;  /* 0x000080000000791a */ /* 0x000fc80000000000 */
.L_x_152:
[----:B------:R-:W-:Y:S05]  /*7870*/  BSYNC B0 ;  /* 0x0000000000007941 */ /* 0x000fea0003800000 */
.L_x_151:
[----:B------:R-:W-:Y:S01]  /*7880*/  UMOV UR12, 0x400 ;  /* 0x00000400000c7882 */ /* 0x000fe20000000000 */
[----:B--23--:R-:W-:Y:S01]  /*7890*/  IMAD.SHL.U32 R4, R0, 0x4, RZ ;  /* 0x0000000400047824 */ /* 0x00cfe200078e00ff */
[----:B------:R-:W-:-:S04]  /*78a0*/  ULEA UR12, UR43, UR12, 0x18 ;  /* 0x0000000c2b0c7291 */ /* 0x000fc8000f8ec03f */
[----:B------:R-:W-:Y:S01]  /*78b0*/  UIADD3 UR28, UR12, 0x33480, URZ ;  /* 0x000334800c1c7890 */ /* 0x000fe2000fffe03f */
[----:B-1----:R-:W-:Y:S01]  /*78c0*/  IADD3 R2, P0, R4, UR6, RZ ;  /* 0x0000000604027c10 */ /* 0x002fe2000ff1e0ff */
[----:B------:R-:W-:-:S04]  /*78d0*/  IMAD.MOV.U32 R0, RZ, RZ, RZ ;  /* 0x000000ffff007224 */ /* 0x000fc800078e00ff */
[----:B------:R-:W-:-:S03]  /*78e0*/  IMAD.X R3, RZ, RZ, UR7, P0 ;  /* 0x00000007ff037e24 */ /* 0x000fc600080e06ff */
[----:B------:R-:W1:Y:S01]  /*78f0*/  LDS R5, [R4+UR28] ;  /* 0x0000001c04057984 */ /* 0x000e620008000800 */
[----:B------:R-:W-:-:S03]  /*7900*/  SHF.L.U32 R0, R0, 0x1f, RZ ;  /* 0x0000001f00007819 */ /* 0x000fc600000006ff */
[----:B-1----:R1:W2:Y:S02]  /*7910*/  ATOMG.E.EXCH.STRONG.GPU PT, RZ, [R2], R5 ;  /* 0x0000000502ff73a8 */ /* 0x0022a400041ee100 */
[----:B--2---:R-:W2:Y:S01]  /*7920*/  SYNCS.PHASECHK.TRANS64.TRYWAIT P0, [UR12+0x331d8], R0 ;  /* 0x0331d800ff0075a7 */ /* 0x004ea2000800014c */
[----:B------:R-:W-:Y:S02]  /*7930*/  ULOP3.LUT UR29, UR40, 0x1, URZ, 0xfc, !UPT ;  /* 0x00000001281d7892 */ /* 0x000fe4000f8efc3f */
[----:B------:R-:W-:Y:S01]  /*7940*/  ULOP3.LUT UR30, UR42, 0x2, URZ, 0xfc, !UPT ;  /* 0x000000022a1e7892 */ /* 0x000fe2000f8efc3f */
[----:B-12---:R-:W-:Y:S11]  /*7950*/  @!P0 BRA `(.L_x_153) ;  /* 0x0000006800848947 */ /* 0x006ff60003800000 */
.L_x_280:
[----:B------:R-:W-:Y:S01]  /*7960*/  IMAD.MOV.U32 R12, RZ, RZ, RZ ;  /* 0x000000ffff0c7224 */ /* 0x000fe200078e00ff */
[----:B------:R-:W-:Y:S01]  /*7970*/  ULDC.64 UR26, c[0x0][0x290] ;  /* 0x0000a400001a7ab9 */ /* 0x000fe20000000a00 */
[----:B------:R-:W-:Y:S01]  /*7980*/  IMAD.MOV.U32 R2, RZ, RZ, 0x1 ;  /* 0x00000001ff027424 */ /* 0x000fe200078e00ff */
[----:B------:R-:W-:Y:S01]  /*7990*/  ULDC UR31, c[0x0][0x818] ;  /* 0x00020600001f7ab9 */ /* 0x000fe20000000800 */
[----:B-1----:R-:W-:Y:S01]  /*79a0*/  IMAD.MOV.U32 R0, RZ, RZ, 0x1 ;  /* 0x00000001ff007424 */ /* 0x002fe200078e00ff */
[----:B------:R-:W-:Y:S01]  /*79b0*/  ULDC UR32, c[0x0][0x800] ;  /* 0x0002000000207ab9 */ /* 0x000fe20000000800 */
[----:B------:R-:W-:Y:S01]  /*79c0*/  ULDC.64 UR24, c[0x0][0x810] ;  /* 0x0002040000187ab9 */ /* 0x000fe20000000a00 */
[----:B------:R-:W-:Y:S01]  /*79d0*/  ULDC.64 UR22, c[0x0][0x808] ;  /* 0x0002020000167ab9 */ /* 0x000fe20000000a00 */
[----:B------:R-:W-:Y:S01]  /*79e0*/  ULDC.64 UR20, c[0x0][0xa88] ;  /* 0x0002a20000147ab9 */ /* 0x000fe20000000a00 */
[----:B------:R-:W-:Y:S01]  /*79f0*/  ULDC.64 UR14, c[0x0][0xa90] ;  /* 0x0002a400000e7ab9 */ /* 0x000fe20000000a00 */
[----:B------:R-:W-:Y:S01]  /*7a00*/  UMOV UR5, URZ ;  /* 0x0000003f00057c82 */ /* 0x000fe20008000000 */
[----:B------:R-:W-:-:S05]  /*7a10*/  UMOV UR4, URZ ;  /* 0x0000003f00047c82 */ /* 0x000fca0008000000 */
.L_x_172:
[----:B------:R-:W-:-:S06]  /*7a20*/  UISETP.NE.AND UP0, UPT, UR29, 0x3, UPT ;  /* 0x000000031d00788c */ /* 0x000fcc000bf05270 */
[----:B------:R-:W-:-:S13]  /*7a30*/  PLOP3.LUT P1, PT, PT, PT, UP0, 0x80, 0x0 ;  /* 0x000000000000781c */ /* 0x000fda0003f2f008 */
[----:B-----5:R-:W-:Y:S05]  /*7a40*/  @!P1 BRA `(.L_x_154) ;  /* 0x0000000000049947 */ /* 0x020fea0003800000 */
[----:B------:R-:W-:Y:S01]  /*7a50*/  BPT.TRAP 0x1 ;  /* 0x000000040000795c */ /* 0x000fe20000300000 */
.L_x_154:
[----:B------:R-:W-:Y:S01]  /*7a60*/  ULEA UR8, UR5, UR12, 0x3 ;  /* 0x0000000c05087291 */ /* 0x000fe2000f8e183f */
[----:B------:R-:W-:-:S08]  /*7a70*/  SHF.L.U32 R3, R12, 0x1f, RZ ;  /* 0x0000001f0c037819 */ /* 0x000fd000000006ff */
[----:B------:R-:W1:Y:S02]  /*7a80*/  SYNCS.PHASECHK.TRANS64.TRYWAIT P0, [UR8+0x33000], R3 ;  /* 0x03300003ff0075a7 */ /* 0x000e640008000148 */
[----:B-1----:R-:W-:Y:S05]  /*7a90*/  @!P0 BRA `(.L_x_155) ;  /* 0x00000068004c8947 */ /* 0x002fea0003800000 */
.L_x_281:
[----:B------:R-:W-:-:S09]  /*7aa0*/  ULEA UR9, UR5, UR12, 0x4 ;  /* 0x0000000c05097291 */ /* 0x000fd2000f8e203f */
[----:B-1----:R-:W1:Y:S01]  /*7ab0*/  LDS.128 R4, [UR9+0x331e0] ;  /* 0x0331e009ff047984 */ /* 0x002e620008000c00 */
[----:B------:R-:W-:Y:S01]  /*7ac0*/  @!PT LDS RZ, [RZ] ;  /* 0x00000000fffff984 */ /* 0x000fe20000000800 */
[----:B------:R-:W-:Y:S01]  /*7ad0*/  @!PT LDS RZ, [RZ] ;  /* 0x00000000fffff984 */ /* 0x000fe20000000800 */
[----:B------:R-:W-:Y:S01]  /*7ae0*/  @!PT LDS RZ, [RZ] ;  /* 0x00000000fffff984 */ /* 0x000fe20000000800 */
[----:B------:R-:W-:Y:S01]  /*7af0*/  @!PT LDS RZ, [RZ] ;  /* 0x00000000fffff984 */ /* 0x000fe20000000800 */
[----:B------:R2:W-:Y:S06]  /*7b00*/  MEMBAR.ALL.CTA ;  /* 0x0000000000007992 */ /* 0x0005ec0000008000 */
[----:B--2---:R-:W2:Y:S01]  /*7b10*/  FENCE.VIEW.ASYNC.S ;  /* 0x00000000000073c6 */ /* 0x004ea20000000000 */
[----:B-1----:R-:W-:Y:S01]  /*7b20*/  R2UR UR33, R6 ;  /* 0x00000000062172ca */ /* 0x002fe200000e0000 */
[----:B--2---:R-:W-:-:S14]  /*7b30*/  @!P1 BRA `(.L_x_156) ;  /* 0x0000000000049947 */ /* 0x004fdc0003800000 */
[----:B------:R-:W-:Y:S01]  /*7b40*/  BPT.TRAP 0x1 ;  /* 0x000000040000795c */ /* 0x000fe20000300000 */
.L_x_156:
[----:B------:R-:W-:Y:S01]  /*7b50*/  UIADD3 UR8, UR8, 0x33040, URZ ;  /* 0x0003304008087890 */ /* 0x000fe2000fffe03f */
[----:B------:R-:W-:Y:S02]  /*7b60*/  LOP3.LUT P1, RZ, R2, 0xff, RZ, 0xc0, !PT ;  /* 0x000000ff02ff7812 */ /* 0x000fe4000782c0ff */
[----:B------:R-:W-:Y:S01]  /*7b70*/  ISETP.NE.U32.AND P0, PT, RZ, UR24, PT ;  /* 0x00000018ff007c0c */ /* 0x000fe2000bf05070 */
[----:B------:R-:W-:-:S03]  /*7b80*/  UPRMT UR8, UR43, 0x654, UR8 ;  /* 0x000006542b087896 */ /* 0x000fc60008000008 */
[----:B------:R-:W-:-:S06]  /*7b90*/  ISETP.NE.AND.EX P0, PT, RZ, UR25, PT, P0 ;  /* 0x00000019ff007c0c */ /* 0x000fcc000bf05300 */
[----:B------:R-:W-:Y:S01]  /*7ba0*/  SYNCS.ARRIVE.TRANS64.RED.A1T0 RZ, [UR8], RZ ;  /* 0x000000ffffff79a7 */ /* 0x000fe20008100408 */
[----:B------:R-:W-:Y:S06]  /*7bb0*/  @!P1 BRA `(.L_x_157) ;  /* 0x00000000000c9947 */ /* 0x000fec0003800000 */
[----:B------:R-:W-:-:S04]  /*7bc0*/  DEPBAR {5,4,3,2,1,0} ;  /* 0x0000003f0000791a */ /* 0x000fc80000000000 */
[----:B------:R1:W-:Y:S02]  /*7bd0*/  UTMACCTL.IV [UR6] ;  /* 0x00000000060079b9 */ /* 0x0003e40008000000 */
[----:B-1----:R-:W-:Y:S01]  /*7be0*/  NOP ;  /* 0x0000000000007918 */ /* 0x002fe20000000000 */
.L_x_157:
[----:B------:R-:W-:Y:S05]  /*7bf0*/  @!P0 BRA `(.L_x_158) ;  /* 0x0000000000188947 */ /* 0x000fea0003800000 */
[----:B------:R-:W1:Y:S02]  /*7c00*/  LDC.64 R2, c[0x0][0x810] ;  /* 0x00020400ff027b82 */ /* 0x000e640000000a00 */
[----:B-1----:R-:W-:-:S06]  /*7c10*/  IMAD.WIDE R2, R18, 0x8, R2 ;  /* 0x0000000812027825 */ /* 0x002fcc00078e0202 */
[----:B------:R-:W2:Y:S04]  /*7c20*/  LDG.E.64 R2, desc[UR56][R2.64] ;  /* 0x0000003802027981 */ /* 0x000ea8000c1e1b00 */
[----:B--2---:R-:W2:Y:S02]  /*7c30*/  LD.E R6, desc[UR56][R2.64] ;  /* 0x0000003802067980 */ /* 0x004ea4000c101900 */
[----:B--2---:R-:W-:Y:S01]  /*7c40*/  FSETP.NEU.AND P0, PT, R6, RZ, PT ;  /* 0x000000ff0600720b */ /* 0x004fe20003f0d000 */
[----:B------:R-:W-:-:S12]  /*7c50*/  BRA `(.L_x_159) ;  /* 0x0000000000247947 */ /* 0x000fd80003800000 */
.L_x_158:
[----:B------:R-:W-:Y:S02]  /*7c60*/  ISETP.NE.U32.AND P1, PT, RZ, UR22, PT ;  /* 0x00000016ff007c0c */ /* 0x000fe4000bf25070 */
[----:B------:R-:W-:Y:S02]  /*7c70*/  FSETP.NEU.AND P0, PT, RZ, UR32, PT ;  /* 0x00000020ff007c0b */ /* 0x000fe4000bf0d000 */
[----:B------:R-:W-:-:S13]  /*7c80*/  ISETP.NE.AND.EX P1, PT, RZ, UR23, PT, P1 ;  /* 0x00000017ff007c0c */ /* 0x000fda000bf25310 */
[----:B------:R-:W-:Y:S05]  /*7c90*/  @!P1 BRA `(.L_x_159) ;  /* 0x0000000000149947 */ /* 0x000fea0003800000 */
[----:B------:R-:W1:Y:S01]  /*7ca0*/  LDC.64 R2, c[0x0][0x808] ;  /* 0x00020200ff027b82 */ /* 0x000e620000000a00 */
[----:B------:R-:W-:-:S04]  /*7cb0*/  IMAD R9, R18, UR31, RZ ;  /* 0x0000001f12097c24 */ /* 0x000fc8000f8e02ff */
[----:B-1----:R-:W-:-:S06]  /*7cc0*/  IMAD.WIDE R2, R9, 0x4, R2 ;  /* 0x0000000409027825 */ /* 0x002fcc00078e0202 */
[----:B------:R-:W2:Y:S02]  /*7cd0*/  LDG.E R2, desc[UR56][R2.64] ;  /* 0x0000003802027981 */ /* 0x000ea4000c1e1900 */
[----:B--2---:R-:W-:-:S13]  /*7ce0*/  FSETP.NEU.AND P0, PT, R2, RZ, PT ;  /* 0x000000ff0200720b */ /* 0x004fda0003f0d000 */
.L_x_159:
[----:B------:R-:W-:Y:S01]  /*7cf0*/  UISETP.NE.AND UP0, UPT, UR30, 0x3, UPT ;  /* 0x000000031e00788c */ /* 0x000fe2000bf05270 */
[----:B------:R-:W-:-:S05]  /*7d00*/  ELECT P1, URZ, PT ;  /* 0x00000000003f782f */ /* 0x000fca0003820000 */
[----:B------:R-:W-:-:S13]  /*7d10*/  PLOP3.LUT P2, PT, PT, PT, UP0, 0x80, 0x0 ;  /* 0x000000000000781c */ /* 0x000fda0003f4f008 */
[----:B------:R-:W-:Y:S05]  /*7d20*/  @!P2 BRA `(.L_x_160) ;  /* 0x000000000004a947 */ /* 0x000fea0003800000 */
[----:B------:R-:W-:Y:S01]  /*7d30*/  BPT.TRAP 0x1 ;  /* 0x000000040000795c */ /* 0x000fe20000300000 */
.L_x_160:
[----:B------:R-:W-:Y:S01]  /*7d40*/  ULEA UR13, UR4, UR12, 0x3 ;  /* 0x0000000c040d7291 */ /* 0x000fe2000f8e183f */
[----:B------:R-:W-:Y:S02]  /*7d50*/  SHF.L.U32 R2, R0, 0x1f, RZ ;  /* 0x0000001f00027819 */ /* 0x000fe400000006ff */
[----:B------:R-:W-:-:S06]  /*7d60*/  PLOP3.LUT P0, PT, P0, P1, PT, 0x2a, 0x0 ;  /* 0x000000000000781c */ /* 0x000fcc0000702572 */
[----:B------:R-:W1:Y:S02]  /*7d70*/  SYNCS.PHASECHK.TRANS64.TRYWAIT P3, [UR13+0x331c0], R2 ;  /* 0x0331c002ff0075a7 */ /* 0x000e64000806014d */
[----:B-1----:R-:W-:Y:S05]  /*7d80*/  @!P3 BRA `(.L_x_161) ;  /* 0x0000006400a8b947 */ /* 0x002fea0003800000 */
.L_x_282:
[----:B------:R-:W-:Y:S04]  /*7d90*/  BSSY B0, `(.L_x_162) ;  /* 0x0000015000007945 */ /* 0x000fe80003800000 */
[----:B------:R-:W-:Y:S05]  /*7da0*/  @P0 BRA `(.L_x_163) ;  /* 0x00000000004c0947 */ /* 0x000fea0003800000 */
[----:B------:R-:W-:Y:S01]  /*7db0*/  R2UR UR18, R16 ;  /* 0x00000000101272ca */ /* 0x000fe200000e0000 */
[----:B------:R-:W-:Y:S01]  /*7dc0*/  ULEA UR8, UR4, UR12, 0xc ;  /* 0x0000000c04087291 */ /* 0x000fe2000f8e603f */
[----:B------:R-:W-:Y:S01]  /*7dd0*/  R2UR UR19, R17 ;  /* 0x00000000111372ca */ /* 0x000fe200000e0000 */
[----:B------:R-:W-:Y:S02]  /*7de0*/  UIADD3 UR17, UR13, 0x331b0, URZ ;  /* 0x000331b00d117890 */ /* 0x000fe4000fffe03f */
[----:B------:R-:W-:Y:S02]  /*7df0*/  UIADD3 UR16, UR8, 0x30c00, URZ ;  /* 0x00030c0008107890 */ /* 0x000fe4000fffe03f */
[----:B------:R-:W-:Y:S01]  /*7e00*/  UIADD3 UR8, UR8, 0x31400, URZ ;  /* 0x0003140008087890 */ /* 0x000fe2000fffe03f */
[----:B------:R-:W-:Y:S01]  /*7e10*/  UMOV UR34, 0x0 ;  /* 0x0000000000227882 */ /* 0x000fe20000000000 */
[----:B------:R-:W-:Y:S01]  /*7e20*/  UMOV UR35, 0x10000000 ;  /* 0x1000000000237882 */ /* 0x000fe20000000000 */
[----:B------:R-:W-:-:S03]  /*7e30*/  UMOV UR9, UR17 ;  /* 0x0000001100097c82 */ /* 0x000fc60008000000 */
[----:B------:R-:W-:Y:S02]  /*7e40*/  USHF.L.U32 UR18, UR18, 0x7, URZ ;  /* 0x0000000712127899 */ /* 0x000fe4000800063f */
[----:B------:R-:W-:Y:S02]  /*7e50*/  USHF.L.U32 UR19, UR19, 0x4, URZ ;  /* 0x0000000413137899 */ /* 0x000fe4000800063f */
[----:B------:R-:W-:-:S05]  /*7e60*/  UIADD3 UR10, UR18, 0x40, URZ ;  /* 0x00000040120a7890 */ /* 0x000fca000fffe03f */
[----:B------:R-:W-:Y:S02]  /*7e70*/  UMOV UR11, UR19 ;  /* 0x00000013000b7c82 */ /* 0x000fe40008000000 */
[----:B------:R2:W-:Y:S02]  /*7e80*/  UTMALDG.2D [UR16], [UR6], desc[UR34] ;  /* 0x00002210060075b4 */ /* 0x0005e40008009000 */
[----:B------:R2:W-:Y:S02]  /*7e90*/  UTMALDG.2D [UR8], [UR6], desc[UR34] ;  /* 0x00002208060075b4 */ /* 0x0005e40008009000 */
[----:B--2---:R-:W-:Y:S05]  /*7ea0*/  @!P2 BRA `(.L_x_164) ;  /* 0x000000000004a947 */ /* 0x004fea0003800000 */
[----:B------:R-:W-:Y:S01]  /*7eb0*/  BPT.TRAP 0x1 ;  /* 0x000000040000795c */ /* 0x000fe20000300000 */
.L_x_164:
[----:B-1----:R-:W1:Y:S02]  /*7ec0*/  LDC R2, c[0x0][0xaa8] ;  /* 0x0002aa00ff027b82 */ /* 0x002e640000000800 */
[----:B-1----:R2:W-:Y:S02]  /*7ed0*/  SYNCS.ARRIVE.TRANS64.RED.A0TR RZ, [UR13+0x331b0], R2 ;  /* 0x0331b002ffff79a7 */ /* 0x0025e4000830040d */
.L_x_163:
[----:B------:R-:W-:Y:S05]  /*7ee0*/  BSYNC B0 ;  /* 0x0000000000007941 */ /* 0x000fea0003800000 */
.L_x_162:
[----:B------:R-:W-:Y:S05]  /*7ef0*/  @!P2 BRA `(.L_x_165) ;  /* 0x000000000004a947 */ /* 0x000fea0003800000 */
[----:B------:R-:W-:Y:S01]  /*7f00*/  BPT.TRAP 0x1 ;  /* 0x000000040000795c */ /* 0x000fe20000300000 */
.L_x_165:
[----:B------:R-:W-:Y:S01]  /*7f10*/  UIADD3 UR8, UR13, 0x331b0, URZ ;  /* 0x000331b00d087890 */ /* 0x000fe2000fffe03f */
[----:B------:R-:W-:Y:S01]  /*7f20*/  ISETP.NE.AND P0, PT, R7, RZ, PT ;  /* 0x000000ff0700720c */ /* 0x000fe20003f05270 */
[----:B------:R-:W-:Y:S01]  /*7f30*/  UIADD3 UR4, UR4, 0x1, URZ ;  /* 0x0000000104047890 */ /* 0x000fe2000fffe03f */
[C---:B------:R-:W-:Y:S01]  /*7f40*/  ISETP.NE.AND P3, PT, R18.reuse, UR33, PT ;  /* 0x0000002112007c0c */ /* 0x040fe2000bf65270 */
[----:B------:R-:W-:Y:S01]  /*7f50*/  UPRMT UR8, UR43, 0x654, UR8 ;  /* 0x000006542b087896 */ /* 0x000fe20008000008 */
[----:B------:R-:W-:Y:S01]  /*7f60*/  ISETP.EQ.OR P0, PT, R18, UR33, !P0 ;  /* 0x0000002112007c0c */ /* 0x000fe2000c702670 */
[----:B------:R-:W-:-:S04]  /*7f70*/  UISETP.NE.AND UP0, UPT, UR4, 0x2, UPT ;  /* 0x000000020400788c */ /* 0x000fc8000bf05270 */
[----:B------:R-:W-:-:S03]  /*7f80*/  USEL UR4, UR4, URZ, UP0 ;  /* 0x0000003f04047287 */ /* 0x000fc60008000000 */
[----:B------:R-:W-:Y:S01]  /*7f90*/  SYNCS.ARRIVE.TRANS64.RED.A1T0 RZ, [UR8], RZ ;  /* 0x000000ffffff79a7 */ /* 0x000fe20008100408 */
[----:B------:R-:W-:-:S06]  /*7fa0*/  USEL UR8, URZ, 0x1, UP0 ;  /* 0x000000013f087887 */ /* 0x000fcc0008000000 */
[----:B------:R-:W-:Y:S01]  /*7fb0*/  LOP3.LUT R0, R0, UR8, RZ, 0x3c, !PT ;  /* 0x0000000800007c12 */ /* 0x000fe2000f8e3cff */
[----:B------:R-:W-:Y:S06]  /*7fc0*/  @P0 BRA `(.L_x_166) ;  /* 0x0000000400180947 */ /* 0x000fec0003800000 */
[----:B------:R-:W-:Y:S01]  /*7fd0*/  ELECT P0, URZ, PT ;  /* 0x00000000003f782f */ /* 0x000fe20003800000 */
[----:B------:R-:W-:-:S12]  /*7fe0*/  BSSY B0, `(.L_x_167) ;  /* 0x0000037000007945 */ /* 0x000fd80003800000 */
[----:B------:R-:W-:Y:S05]  /*7ff0*/  @!P0 BRA `(.L_x_168) ;  /* 0x0000000000d48947 */ /* 0x000fea0003800000 */
[----:B------:R-:W-:-:S06]  /*8000*/  UIMAD.WIDE UR8, UR33, 0xc, UR26 ;  /* 0x0000000c210878a5 */ /* 0x000fcc000f8e021a */
[----:B------:R-:W-:Y:S02]  /*8010*/  IMAD.U32 R8, RZ, RZ, UR8 ;  /* 0x00000008ff087e24 */ /* 0x000fe4000f8e00ff */
[----:B------:R-:W-:Y:S02]  /*8020*/  IMAD.U32 R9, RZ, RZ, UR9 ;  /* 0x00000009ff097e24 */ /* 0x000fe4000f8e00ff */
[----:B-12---:R-:W-:Y:S02]  /*8030*/  IMAD.U32 R2, RZ, RZ, UR8 ;  /* 0x00000008ff027e24 */ /* 0x006fe4000f8e00ff */
[----:B------:R-:W-:Y:S01]  /*8040*/  IMAD.U32 R3, RZ, RZ, UR9 ;  /* 0x00000009ff037e24 */ /* 0x000fe2000f8e00ff */
[----:B------:R1:W5:Y:S04]  /*8050*/  LDG.E R8, desc[UR56][R8.64] ;  /* 0x0000003808087981 */ /* 0x000368000c1e1900 */
[----:B------:R1:W5:Y:S01]  /*8060*/  LDG.E R10, desc[UR56][R2.64+0x4] ;  /* 0x00000438020a7981 */ /* 0x000362000c1e1900 */
[----:B------:R-:W-:Y:S01]  /*8070*/  ISETP.NE.U32.AND P0, PT, RZ, UR20, PT ;  /* 0x00000014ff007c0c */ /* 0x000fe2000bf05070 */
[----:B------:R-:W-:Y:S01]  /*8080*/  USHF.R.S32.HI UR8, URZ, 0x1f, UR33 ;  /* 0x0000001f3f087899 */ /* 0x000fe20008011421 */
[----:B------:R-:W-:-:S02]  /*8090*/  ISETP.NE.U32.AND P1, PT, RZ, UR14, PT ;  /* 0x0000000eff007c0c */ /* 0x000fc4000bf25070 */
[----:B------:R-:W-:Y:S02]  /*80a0*/  ISETP.NE.AND.EX P0, PT, RZ, UR21, PT, P0 ;  /* 0x00000015ff007c0c */ /* 0x000fe4000bf05300 */
[----:B------:R-:W-:-:S11]  /*80b0*/  ISETP.NE.AND.EX P1, PT, RZ, UR15, PT, P1 ;  /* 0x0000000fff007c0c */ /* 0x000fd6000bf25310 */
[----:B-1----:R-:W-:Y:S05]  /*80c0*/  @!P0 BRA `(.L_x_169) ;  /* 0x0000000000188947 */ /* 0x002fea0003800000 */
[----:B------:R-:W-:-:S04]  /*80d0*/  ULEA UR9, UP0, UR33, UR20, 0x3 ;  /* 0x0000001421097291 */ /* 0x000fc8000f80183f */
[----:B------:R-:W-:Y:S02]  /*80e0*/  ULEA.HI.X UR10, UR33, UR21, UR8, 0x3, UP0 ;  /* 0x00000015210a7291 */ /* 0x000fe400080f1c08 */
[----:B------:R-:W-:-:S04]  /*80f0*/  IMAD.U32 R2, RZ, RZ, UR9 ;  /* 0x00000009ff027e24 */ /* 0x000fc8000f8e00ff */
[----:B------:R-:W-:-:S06]  /*8100*/  IMAD.U32 R3, RZ, RZ, UR10 ;  /* 0x0000000aff037e24 */ /* 0x000fcc000f8e00ff */
[----:B------:R-:W2:Y:S04]  /*8110*/  LDG.E.64 R2, desc[UR56][R2.64] ;  /* 0x0000003802027981 */ /* 0x000ea8000c1e1b00 */
[----:B--2---:R1:W-:Y:S02]  /*8120*/  STS.64 [UR28], R2 ;  /* 0x00000002ff007988 */ /* 0x0043e40008000a1c */
.L_x_169:
[----:B------:R-:W-:Y:S05]  /*8130*/  @!P1 BRA `(.L_x_168) ;  /* 0x0000000000849947 */ /* 0x000fea0003800000 */
[----:B------:R-:W-:Y:S01]  /*8140*/  ULEA UR9, UP0, UR33, UR14, 0x3 ;  /* 0x0000000e21097291 */ /* 0x000fe2000f80183f */
[----:B------:R-:W2:Y:S03]  /*8150*/  LDS R6, [UR28+0x1c] ;  /* 0x00001c1cff067984 */ /* 0x000ea60008000800 */
[----:B------:R-:W-:Y:S02]  /*8160*/  ULEA.HI.X UR8, UR33, UR15, UR8, 0x3, UP0 ;  /* 0x0000000f21087291 */ /* 0x000fe400080f1c08 */
[----:B-1----:R-:W-:-:S04]  /*8170*/  IMAD.U32 R2, RZ, RZ, UR9 ;  /* 0x00000009ff027e24 */ /* 0x002fc8000f8e00ff */
[----:B------:R-:W-:-:S06]  /*8180*/  IMAD.U32 R3, RZ, RZ, UR8 ;  /* 0x00000008ff037e24 */ /* 0x000fcc000f8e00ff */
[----:B------:R-:W3:Y:S01]  /*8190*/  LDG.E.64 R2, desc[UR56][R2.64] ;  /* 0x0000003802027981 */ /* 0x000ee2000c1e1b00 */
[----:B------:R-:W-:Y:S02]  /*81a0*/  IMAD.U32 R16, RZ, RZ, UR28 ;  /* 0x0000001cff107e24 */ /* 0x000fe4000f8e00ff */
[----:B-----5:R-:W-:Y:S01]  /*81b0*/  VIADD R8, R8, 0xffffffff ;  /* 0xffffffff08087836 */ /* 0x020fe20000000000 */
        /* <DEDUP_REMOVED lines=10> */
[----:B--2---:R-:W-:-:S03]  /*8260*/  LOP3.LUT R6, R6, 0xf, R9, 0xb8, !PT ;  /* 0x0000000f06067812 */ /* 0x004fc600078eb809 */
[----:B------:R-:W-:Y:S04]  /*8270*/  STS [UR28+0xc], R3 ;  /* 0x00000c03ff007988 */ /* 0x000fe8000800081c */
[----:B------:R-:W-:Y:S04]  /*8280*/  STS [UR28+0x1c], R6 ;  /* 0x00001c06ff007988 */ /* 0x000fe8000800081c */
[----:B------:R-:W1:Y:S02]  /*8290*/  LDS R11, [UR28+0x1c] ;  /* 0x00001c1cff0b7984 */ /* 0x000e640008000800 */
[----:B-1----:R-:W-:-:S05]  /*82a0*/  LOP3.LUT R11, R11, 0xf0, RZ, 0xb8, !PT ;  /* 0x000000f00b0b7812 */ /* 0x002fca00078eb8ff */
[----:B------:R-:W-:Y:S04]  /*82b0*/  STS [UR28+0x1c], R11 ;  /* 0x00001c0bff007988 */ /* 0x000fe8000800081c */
[----:B------:R-:W1:Y:S02]  /*82c0*/  LDS R9, [UR28+0x1c] ;  /* 0x00001c1cff097984 */ /* 0x000e640008000800 */
[----:B-1----:R-:W-:Y:S01]  /*82d0*/  LOP3.LUT R17, R9, 0xf00, RZ, 0xb8, !PT ;  /* 0x00000f0009117812 */ /* 0x002fe200078eb8ff */
[----:B------:R-:W-:Y:S01]  /*82e0*/  VIADD R9, R10, 0xffffffff ;  /* 0xffffffff0a097836 */ /* 0x000fe20000000000 */
[----:B------:R-:W-:-:S03]  /*82f0*/  CS2R R10, SRZ ;  /* 0x00000000000a7805 */ /* 0x000fc6000001ff00 */
[----:B------:R-:W-:Y:S04]  /*8300*/  STS.64 [UR28+0x18], R16 ;  /* 0x00001810ff007988 */ /* 0x000fe80008000a1c */
[----:B------:R-:W1:Y:S04]  /*8310*/  LDS R13, [UR28+0x1c] ;  /* 0x00001c1cff0d7984 */ /* 0x000e680008000800 */
[----:B------:R3:W-:Y:S01]  /*8320*/  STS.128 [UR28+0x20], R8 ;  /* 0x00002008ff007988 */ /* 0x0007e20008000c1c */
[----:B-1----:R-:W-:-:S05]  /*8330*/  LOP3.LUT R2, R13, 0xf000, RZ, 0xb8, !PT ;  /* 0x0000f0000d027812 */ /* 0x002fca00078eb8ff */
[----:B------:R3:W-:Y:S02]  /*8340*/  STS [UR28+0x1c], R2 ;  /* 0x00001c02ff007988 */ /* 0x0007e4000800081c */
.L_x_168:
[----:B------:R-:W-:Y:S05]  /*8350*/  BSYNC B0 ;  /* 0x0000000000007941 */ /* 0x000fea0003800000 */
.L_x_167:
[----:B-123--:R-:W1:Y:S01]  /*8360*/  S2R R2, SR_LANEID ;  /* 0x0000000000027919 */ /* 0x00ee620000000000 */
[----:B------:R-:W-:Y:S01]  /*8370*/  NOP ;  /* 0x0000000000007918 */ /* 0x000fe20000000000 */
[----:B------:R-:W-:Y:S01]  /*8380*/  ELECT P0, URZ, PT ;  /* 0x00000000003f782f */ /* 0x000fe20003800000 */
[----:B------:R-:W-:Y:S01]  /*8390*/  BSSY B0, `(.L_x_170) ;  /* 0x0000008000007945 */ /* 0x000fe20003800000 */
[----:B-1----:R-:W-:-:S05]  /*83a0*/  IMAD.SHL.U32 R6, R2, 0x4, RZ ;  /* 0x0000000402067824 */ /* 0x002fca00078e00ff */
[----:B------:R1:W2:Y:S01]  /*83b0*/  LDS R9, [R6+UR28] ;  /* 0x0000001c06097984 */ /* 0x0002a20008000800 */
[----:B------:R-:W-:-:S05]  /*83c0*/  IADD3 R2, P1, R6, UR6, RZ ;  /* 0x0000000606027c10 */ /* 0x000fca000ff3e0ff */
[----:B------:R-:W-:Y:S01]  /*83d0*/  IMAD.X R3, RZ, RZ, UR7, P1 ;  /* 0x00000007ff037e24 */ /* 0x000fe200088e06ff */
[----:B------:R-:W-:Y:S07]  /*83e0*/  @!P0 BRA `(.L_x_171) ;  /* 0x0000000000088947 */ /* 0x000fee0003800000 */
[----:B------:R0:W-:Y:S01]  /*83f0*/  UTMACMDFLUSH ;  /* 0x00000000000079b7 */ /* 0x0001e20000000000 */
[----:B------:R-:W-:-:S04]  /*8400*/  DEPBAR.LE SB0, 0x0 ;  /* 0x000080000000791a */ /* 0x000fc80000000000 */
.L_x_171:
[----:B------:R-:W-:Y:S05]  /*8410*/  BSYNC B0 ;  /* 0x0000000000007941 */ /* 0x000fea0003800000 */
.L_x_170:
[----:B--2---:R3:W5:Y:S02]  /*8420*/  ATOMG.E.EXCH.STRONG.GPU PT, RZ, [R2], R9 ;  /* 0x0000000902ff73a8 */ /* 0x00476400041ee100 */
.L_x_166:
[----:B------:R-:W-:Y:S01]  /*8430*/  UIADD3 UR5, UR5, 0x1, URZ ;  /* 0x0000000105057890 */ /* 0x000fe2000fffe03f */
[----:B------:R-:W-:Y:S01]  /*8440*/  ISETP.NE.AND P0, PT, R7, RZ, PT ;  /* 0x000000ff0700720c */ /* 0x000fe20003f05270 */
[----:B------:R-:W-:Y:S01]  /*8450*/  IMAD.MOV.U32 R16, RZ, RZ, R4 ;  /* 0x000000ffff107224 */ /* 0x000fe200078e0004 */
[----:B-123--:R-:W-:Y:S01]  /*8460*/  SEL R2, RZ, 0x1, !P3 ;  /* 0x00000001ff027807 */ /* 0x00efe20005800000 */
[----:B------:R-:W-:Y:S01]  /*8470*/  UISETP.NE.AND UP0, UPT, UR5, 0x8, UPT ;  /* 0x000000080500788c */ /* 0x000fe2000bf05270 */
[----:B------:R-:W-:Y:S02]  /*8480*/  IMAD.MOV.U32 R17, RZ, RZ, R5 ;  /* 0x000000ffff117224 */ /* 0x000fe400078e0005 */
[----:B------:R-:W-:Y:S01]  /*8490*/  IMAD.U32 R18, RZ, RZ, UR33 ;  /* 0x00000021ff127e24 */ /* 0x000fe2000f8e00ff */
[----:B------:R-:W-:Y:S02]  /*84a0*/  USEL UR8, URZ, 0x1, UP0 ;  /* 0x000000013f087887 */ /* 0x000fe40008000000 */
[----:B------:R-:W-:-:S04]  /*84b0*/  USEL UR5, UR5, URZ, UP0 ;  /* 0x0000003f05057287 */ /* 0x000fc80008000000 */
[----:B------:R-:W-:Y:S01]  /*84c0*/  LOP3.LUT R12, R12, UR8, RZ, 0x3c, !PT ;  /* 0x000000080c0c7c12 */ /* 0x000fe2000f8e3cff */
[----:B------:R-:W-:Y:S07]  /*84d0*/  @P0 BRA `(.L_x_172) ;  /* 0xfffffff400500947 */ /* 0x000fee000383ffff */
[----:B-----5:R-:W-:Y:S01]  /*84e0*/  ELECT P0, URZ, PT ;  /* 0x00000000003f782f */ /* 0x020fe20003800000 */
[----:B------:R-:W-:-:S12]  /*84f0*/  BSSY B0, `(.L_x_173) ;  /* 0x0000017000007945 */ /* 0x000fd80003800000 */
[----:B------:R-:W-:Y:S05]  /*8500*/  @!P0 BRA `(.L_x_174) ;  /* 0x0000000000548947 */ /* 0x000fea0003800000 */
[----:B------:R-:W-:Y:S05]  /*8510*/  @!P2 BRA `(.L_x_175) ;  /* 0x000000000004a947 */ /* 0x000fea0003800000 */
[----:B------:R-:W-:Y:S01]  /*8520*/  BPT.TRAP 0x1 ;  /* 0x000000040000795c */ /* 0x000fe20000300000 */
.L_x_175:
[----:B------:R-:W-:Y:S01]  /*8530*/  IMAD.U32 R3, RZ, RZ, UR4 ;  /* 0x00000004ff037e24 */ /* 0x000fe2000f8e00ff */
[----:B------:R-:W-:-:S04]  /*8540*/  SHF.L.U32 R2, R0, 0x1f, RZ ;  /* 0x0000001f00027819 */ /* 0x000fc800000006ff */
[----:B------:R-:W-:-:S04]  /*8550*/  LEA R3, R3, UR12, 0x3 ;  /* 0x0000000c03037c11 */ /* 0x000fc8000f8e18ff */
[----:B------:R-:W1:Y:S02]  /*8560*/  SYNCS.PHASECHK.TRANS64.TRYWAIT P0, [R3+URZ+0x331c0], R2 ;  /* 0x0331c002030075a7 */ /* 0x000e64000800017f */
[----:B-1----:R-:W-:Y:S05]  /*8570*/  @!P0 BRA `(.L_x_176) ;  /* 0x0000005c00c48947 */ /* 0x002fea0003800000 */
.L_x_283:
[----:B------:R-:W-:Y:S05]  /*8580*/  @!P2 BRA `(.L_x_177) ;  /* 0x000000000004a947 */ /* 0x000fea0003800000 */
[----:B------:R-:W-:Y:S01]  /*8590*/  BPT.TRAP 0x1 ;  /* 0x000000040000795c */ /* 0x000fe20000300000 */
.L_x_177:
[----:B------:R-:W-:-:S04]  /*85a0*/  UIADD3 UR5, UR4, 0x1, URZ ;  /* 0x0000000104057890 */ /* 0x000fc8000fffe03f */
[----:B------:R-:W-:-:S04]  /*85b0*/  UISETP.NE.AND UP0, UPT, UR5, 0x2, UPT ;  /* 0x000000020500788c */ /* 0x000fc8000bf05270 */
[----:B------:R-:W-:Y:S02]  /*85c0*/  USEL UR5, UR5, URZ, UP0 ;  /* 0x0000003f05057287 */ /* 0x000fe40008000000 */
[----:B------:R-:W-:-:S04]  /*85d0*/  USEL UR6, URZ, 0x1, UP0 ;  /* 0x000000013f067887 */ /* 0x000fc80008000000 */
[----:B-1----:R-:W-:Y:S02]  /*85e0*/  IMAD.U32 R3, RZ, RZ, UR5 ;  /* 0x00000005ff037e24 */ /* 0x002fe4000f8e00ff */
[----:B------:R-:W-:-:S03]  /*85f0*/  LOP3.LUT R0, R0, UR6, RZ, 0x3c, !PT ;  /* 0x0000000600007c12 */ /* 0x000fc6000f8e3cff */
[----:B------:R-:W-:Y:S02]  /*8600*/  LEA R3, R3, UR12, 0x3 ;  /* 0x0000000c03037c11 */ /* 0x000fe4000f8e18ff */
[----:B------:R-:W-:-:S07]  /*8610*/  SHF.L.U32 R0, R0, 0x1f, RZ ;  /* 0x0000001f00007819 */ /* 0x000fce00000006ff */
.L_x_178:
[----:B-1----:R1:W2:Y:S02]  /*8620*/  SYNCS.PHASECHK.TRANS64.TRYWAIT P0, [R3+URZ+0x331c0], R0 ;  /* 0x0331c000030075a7 */ /* 0x0022a4000800017f */
[----:B--2---:R-:W-:Y:S05]  /*8630*/  @!P0 NANOSLEEP.SYNCS 0x989680 ;  /* 0x009896800000895d */ /* 0x004fea0003900000 */
[----:B------:R-:W2:Y:S02]  /*8640*/  @!P0 SYNCS.PHASECHK.TRANS64 P0, [R3+URZ+0x331c0], R0 ;  /* 0x0331c000030085a7 */ /* 0x000ea4000800007f */
[----:B--2---:R-:W-:Y:S05]  /*8650*/  @!P0 BRA `(.L_x_178) ;  /* 0xfffffffc00f08947 */ /* 0x004fea000383ffff */
.L_x_174:
[----:B------:R-:W-:Y:S05]  /*8660*/  BSYNC B0 ;  /* 0x0000000000007941 */ /* 0x000fea0003800000 */
.L_x_173:
[----:B------:R-:W-:Y:S05]  /*8670*/  EXIT ;  /* 0x000000000000794d */ /* 0x000fea0003800000 */
.L_x_145:
[----:B------:R-:W1:Y:S01]  /*8680*/  S2R R3, SR_LANEID ;  /* 0x0000000000037919 */ /* 0x000e620000000000 */
[----:B------:R-:W-:Y:S01]  /*8690*/  ELECT P0, URZ, PT ;  /* 0x00000000003f782f */ /* 0x000fe20003800000 */
[----:B------:R-:W-:-:S12]  /*86a0*/  BSSY B0, `(.L_x_179) ;  /* 0x0000034000007945 */ /* 0x000fd80003800000 */
[----:B------:R-:W-:Y:S05]  /*86b0*/  @!P0 BRA `(.L_x_180) ;  /* 0x0000000000c88947 */ /* 0x000fea0003800000 */
[----:B------:R-:W2:Y:S01]  /*86c0*/  LDC.64 R8, c[0x0][0x300] ;  /* 0x0000c000ff087b82 */ /* 0x000ea20000000a00 */
[----:B------:R-:W-:Y:S02]  /*86d0*/  UMOV UR4, 0x400 ;  /* 0x0000040000047882 */ /* 0x000fe40000000000 */
[----:B------:R-:W-:-:S05]  /*86e0*/  ULEA UR4, UR43, UR4, 0x18 ;  /* 0x000000042b047291 */ /* 0x000fca000f8ec03f */
[----:B------:R-:W2:Y:S08]  /*86f0*/  LDC.64 R10, c[0x0][0x308] ;  /* 0x0000c200ff0a7b82 */ /* 0x000eb00000000a00 */
[----:B------:R-:W3:Y:S08]  /*8700*/  LDC.64 R4, c[0x0][0x330] ;  /* 0x0000cc00ff047b82 */ /* 0x000ef00000000a00 */
[----:B------:R-:W3:Y:S01]  /*8710*/  LDC.64 R6, c[0x0][0x338] ;  /* 0x0000ce00ff067b82 */ /* 0x000ee20000000a00 */
[----:B--2---:R2:W-:Y:S07]  /*8720*/  STS.128 [UR4+0x33280], R8 ;  /* 0x03328008ff007988 */ /* 0x0045ee0008000c04 */
[----:B------:R-:W4:Y:S08]  /*8730*/  LDC.64 R32, c[0x0][0x310] ;  /* 0x0000c400ff207b82 */ /* 0x000f300000000a00 */
[----:B------:R-:W4:Y:S01]  /*8740*/  LDC.64 R34, c[0x0][0x318] ;  /* 0x0000c600ff227b82 */ /* 0x000f220000000a00 */
[----:B---3--:R3:W-:Y:S07]  /*8750*/  STS.128 [UR4+0x332b0], R4 ;  /* 0x0332b004ff007988 */ /* 0x0087ee0008000c04 */
[----:B------:R-:W5:Y:S08]  /*8760*/  LDC.64 R28, c[0x0][0x320] ;  /* 0x0000c800ff1c7b82 */ /* 0x000f700000000a00 */
[----:B------:R-:W5:Y:S08]  /*8770*/  LDC.64 R30, c[0x0][0x328] ;  /* 0x0000ca00ff1e7b82 */ /* 0x000f700000000a00 */
[----:B------:R-:W1:Y:S01]  /*8780*/  LDC.64 R24, c[0x0][0x340] ;  /* 0x0000d000ff187b82 */ /* 0x000e620000000a00 */
[----:B----4-:R4:W-:Y:S07]  /*8790*/  STS.128 [UR4+0x33290], R32 ;  /* 0x03329020ff007988 */ /* 0x0109ee0008000c04 */
[----:B------:R-:W1:Y:S08]  /*87a0*/  LDC.64 R26, c[0x0][0x348] ;  /* 0x0000d200ff1a7b82 */ /* 0x000e700000000a00 */
[----:B------:R-:W3:Y:S01]  /*87b0*/  LDC.64 R20, c[0x0][0x350] ;  /* 0x0000d400ff147b82 */ /* 0x000ee20000000a00 */
[----:B-----5:R5:W-:Y:S07]  /*87c0*/  STS.128 [UR4+0x332a0], R28 ;  /* 0x0332a01cff007988 */ /* 0x020bee0008000c04 */
[----:B------:R-:W3:Y:S08]  /*87d0*/  LDC.64 R22, c[0x0][0x358] ;  /* 0x0000d600ff167b82 */ /* 0x000ef00000000a00 */
[----:B------:R-:W4:Y:S01]  /*87e0*/  LDC.64 R12, c[0x0][0x360] ;  /* 0x0000d800ff0c7b82 */ /* 0x000f220000000a00 */
[----:B-1----:R1:W-:Y:S07]  /*87f0*/  STS.128 [UR4+0x332c0], R24 ;  /* 0x0332c018ff007988 */ /* 0x0023ee0008000c04 */
[----:B------:R-:W4:Y:S08]  /*8800*/  LDC.64 R14, c[0x0][0x368] ;  /* 0x0000da00ff0e7b82 */ /* 0x000f300000000a00 */
[----:B--2---:R-:W2:Y:S01]  /*8810*/  LDC.64 R8, c[0x0][0x370] ;  /* 0x0000dc00ff087b82 */ /* 0x004ea20000000a00 */
[----:B---3--:R3:W-:Y:S07]  /*8820*/  STS.128 [UR4+0x332d0], R20 ;  /* 0x0332d014ff007988 */ /* 0x0087ee0008000c04 */
[----:B------:R-:W2:Y:S08]  /*8830*/  LDC.64 R10, c[0x0][0x378] ;  /* 0x0000de00ff0a7b82 */ /* 0x000eb00000000a00 */
[----:B------:R-:W5:Y:S01]  /*8840*/  LDC.64 R4, c[0x0][0x410] ;  /* 0x00010400ff047b82 */ /* 0x000f620000000a00 */
[----:B----4-:R4:W-:Y:S07]  /*8850*/  STS.128 [UR4+0x332e0], R12 ;  /* 0x0332e00cff007988 */ /* 0x0109ee0008000c04 */
[----:B------:R-:W5:Y:S01]  /*8860*/  LDC.64 R6, c[0x0][0x418] ;  /* 0x00010600ff067b82 */ /* 0x000f620000000a00 */
[----:B--2---:R2:W-:Y:S07]  /*8870*/  STS.128 [UR4+0x332f0], R8 ;  /* 0x0332f008ff007988 */ /* 0x0045ee0008000c04 */
[----:B------:R-:W3:Y:S08]  /*8880*/  LDC.64 R32, c[0x0][0x400] ;  /* 0x00010000ff207b82 */ /* 0x000ef00000000a00 */
[----:B------:R-:W3:Y:S01]  /*8890*/  LDC.64 R34, c[0x0][0x408] ;  /* 0x00010200ff227b82 */ /* 0x000ee20000000a00 */
[----:B-----5:R5:W-:Y:S07]  /*88a0*/  STS.128 [UR4+0x33310], R4 ;  /* 0x03331004ff007988 */ /* 0x020bee0008000c04 */
[----:B------:R-:W4:Y:S08]  /*88b0*/  LDC.64 R28, c[0x0][0x420] ;  /* 0x00010800ff1c7b82 */ /* 0x000f300000000a00 */
[----:B------:R-:W4:Y:S08]  /*88c0*/  LDC.64 R30, c[0x0][0x428] ;  /* 0x00010a00ff1e7b82 */ /* 0x000f300000000a00 */
[----:B-1----:R-:W1:Y:S01]  /*88d0*/  LDC.64 R24, c[0x0][0x430] ;  /* 0x00010c00ff187b82 */ /* 0x002e620000000a00 */
[----:B---3--:R3:W-:Y:S07]  /*88e0*/  STS.128 [UR4+0x33300], R32 ;  /* 0x03330020ff007988 */ /* 0x0087ee0008000c04 */
[----:B------:R-:W1:Y:S08]  /*88f0*/  LDC.64 R26, c[0x0][0x438] ;  /* 0x00010e00ff1a7b82 */ /* 0x000e700000000a00 */
[----:B------:R-:W5:Y:S01]  /*8900*/  LDC.64 R20, c[0x0][0x440] ;  /* 0x00011000ff147b82 */ /* 0x000f620000000a00 */
[----:B----4-:R3:W-:Y:S07]  /*8910*/  STS.128 [UR4+0x33320], R28 ;  /* 0x0333201cff007988 */ /* 0x0107ee0008000c04 */
[----:B------:R-:W5:Y:S08]  /*8920*/  LDC.64 R22, c[0x0][0x448] ;  /* 0x00011200ff167b82 */ /* 0x000f700000000a00 */
[----:B------:R-:W4:Y:S01]  /*8930*/  LDC.64 R12, c[0x0][0x450] ;  /* 0x00011400ff0c7b82 */ /* 0x000f220000000a00 */
[----:B-1----:R3:W-:Y:S07]  /*8940*/  STS.128 [UR4+0x33330], R24 ;  /* 0x03333018ff007988 */ /* 0x0027ee0008000c04 */
[----:B------:R-:W4:Y:S08]  /*8950*/  LDC.64 R14, c[0x0][0x458] ;  /* 0x00011600ff0e7b82 */ /* 0x000f300000000a00 */
[----:B--2---:R-:W1:Y:S01]  /*8960*/  LDC.64 R8, c[0x0][0x460] ;  /* 0x00011800ff087b82 */ /* 0x004e620000000a00 */
[----:B-----5:R3:W-:Y:S07]  /*8970*/  STS.128 [UR4+0x33340], R20 ;  /* 0x03334014ff007988 */ /* 0x0207ee0008000c04 */
[----:B------:R-:W1:Y:S08]  /*8980*/  LDC.64 R10, c[0x0][0x468] ;  /* 0x00011a00ff0a7b82 */ /* 0x000e700000000a00 */
[----:B------:R-:W2:Y:S01]  /*8990*/  LDC.64 R4, c[0x0][0x470] ;  /* 0x00011c00ff047b82 */ /* 0x000ea20000000a00 */
[----:B----4-:R3:W-:Y:S07]  /*89a0*/  STS.128 [UR4+0x33350], R12 ;  /* 0x0333500cff007988 */ /* 0x0107ee0008000c04 */
[----:B------:R-:W2:Y:S01]  /*89b0*/  LDC.64 R6, c[0x0][0x478] ;  /* 0x00011e00ff067b82 */ /* 0x000ea20000000a00 */
[----:B-1----:R3:W-:Y:S04]  /*89c0*/  STS.128 [UR4+0x33360], R8 ;  /* 0x03336008ff007988 */ /* 0x0027e80008000c04 */
[----:B--2---:R3:W-:Y:S02]  /*89d0*/  STS.128 [UR4+0x33370], R4 ;  /* 0x03337004ff007988 */ /* 0x0047e40008000c04 */
.L_x_180:
[----:B------:R-:W-:Y:S05]  /*89e0*/  BSYNC B0 ;  /* 0x0000000000007941 */ /* 0x000fea0003800000 */
.L_x_179:
[----:B------:R-:W-:Y:S01]  /*89f0*/  ELECT P0, URZ, PT ;  /* 0x00000000003f782f */ /* 0x000fe20003800000 */
[----:B------:R-:W-:-:S12]  /*8a00*/  BSSY B0, `(.L_x_181) ;  /* 0x000001c000007945 */ /* 0x000fd80003800000 */
[----:B------:R-:W-:Y:S05]  /*8a10*/  @!P0 BRA `(.L_x_182) ;  /* 0x0000000000688947 */ /* 0x000fea0003800000 */
[----:B---3--:R-:W2:Y:S01]  /*8a20*/  LDC.64 R4, c[0x0][0x580] ;  /* 0x00016000ff047b82 */ /* 0x008ea20000000a00 */
        /* <DEDUP_REMOVED lines=14> */
[----:B------:R-:W4:Y:S01]  /*8b10*/  LDC.64 R12, c[0x0][0x5d0] ;  /* 0x00017400ff0c7b82 */ /* 0x000f220000000a00 */
[----:B-----5:R3:W-:Y:S07]  /*8b20*/  STS.128 [UR4+0x333b0], R24 ;  /* 0x0333b018ff007988 */ /* 0x0207ee0008000c04 */
[----:B------:R-:W4:Y:S08]  /*8b30*/  LDC.64 R14, c[0x0][0x5d8] ;  /* 0x00017600ff0e7b82 */ /* 0x000f300000000a00 */
[----:B------:R-:W5:Y:S01]  /*8b40*/  LDC.64 R8, c[0x0][0x5e0] ;  /* 0x00017800ff087b82 */ /* 0x000f620000000a00 */
[----:B-1----:R3:W-:Y:S07]  /*8b50*/  STS.128 [UR4+0x333c0], R20 ;  /* 0x0333c014ff007988 */ /* 0x0027ee0008000c04 */
[----:B------:R-:W5:Y:S08]  /*8b60*/  LDC.64 R10, c[0x0][0x5e8] ;  /* 0x00017a00ff0a7b82 */ /* 0x000f700000000a00 */
[----:B--2---:R-:W1:Y:S01]  /*8b70*/  LDC.64 R4, c[0x0][0x5f0] ;  /* 0x00017c00ff047b82 */ /* 0x004e620000000a00 */
[----:B----4-:R3:W-:Y:S07]  /*8b80*/  STS.128 [UR4+0x333d0], R12 ;  /* 0x0333d00cff007988 */ /* 0x0107ee0008000c04 */
[----:B------:R-:W1:Y:S01]  /*8b90*/  LDC.64 R6, c[0x0][0x5f8] ;  /* 0x00017e00ff067b82 */ /* 0x000e620000000a00 */
[----:B-----5:R3:W-:Y:S04]  /*8ba0*/  STS.128 [UR4+0x333e0], R8 ;  /* 0x0333e008ff007988 */ /* 0x0207e80008000c04 */
[----:B-1----:R3:W-:Y:S02]  /*8bb0*/  STS.128 [UR4+0x333f0], R4 ;  /* 0x0333f004ff007988 */ /* 0x0027e40008000c04 */
.L_x_182:
[----:B------:R-:W-:Y:S05]  /*8bc0*/  BSYNC B0 ;  /* 0x0000000000007941 */ /* 0x000fea0003800000 */
.L_x_181:
[----:B------:R-:W-:Y:S01]  /*8bd0*/  ELECT P0, URZ, PT ;  /* 0x00000000003f782f */ /* 0x000fe20003800000 */
[----:B------:R-:W-:Y:S01]  /*8be0*/  NOP ;  /* 0x0000000000007918 */ /* 0x000fe20000000000 */
[----:B------:R-:W-:Y:S11]  /*8bf0*/  BSSY B0, `(.L_x_183) ;  /* 0x000009d000007945 */ /* 0x000ff60003800000 */
[----:B------:R-:W-:Y:S05]  /*8c00*/  @!P0 BRA `(.L_x_184) ;  /* 0x00000008006c8947 */ /* 0x000fea0003800000 */
[C---:B------:R-:W-:Y:S01]  /*8c10*/  R2UR UR8, R18.reuse ;  /* 0x00000000120872ca */ /* 0x040fe200000e0000 */
[----:B---3--:R-:W-:Y:S01]  /*8c20*/  IMAD.U32 R5, RZ, RZ, UR45 ;  /* 0x0000002dff057e24 */ /* 0x008fe2000f8e00ff */
[----:B------:R-:W-:Y:S01]  /*8c30*/  ULDC.64 UR4, c[0x0][0x790] ;  /* 0x0001e40000047ab9 */ /* 0x000fe20000000a00 */
[C---:B------:R-:W-:Y:S01]  /*8c40*/  IMAD.SHL.U32 R24, R18.reuse, 0x8, RZ ;  /* 0x0000000812187824 */ /* 0x040fe200078e00ff */
[----:B------:R-:W-:Y:S01]  /*8c50*/  ULDC.64 UR6, c[0x0][0x7a0] ;  /* 0x0001e80000067ab9 */ /* 0x000fe20000000a00 */
[----:B------:R-:W2:Y:S01]  /*8c60*/  LDC R32, c[0x0][0x7c8] ;  /* 0x0001f200ff207b82 */ /* 0x000ea20000000800 */
[----:B------:R-:W-:Y:S02]  /*8c70*/  SHF.L.U64.HI R4, R18, 0x3, R5 ;  /* 0x0000000312047819 */ /* 0x000fe40000010205 */
[C---:B------:R-:W-:Y:S02]  /*8c80*/  IADD3 R12, P0, R24.reuse, UR4, RZ ;  /* 0x00000004180c7c10 */ /* 0x040fe4000ff1e0ff */
[----:B------:R-:W-:-:S02]  /*8c90*/  IADD3 R22, P1, R24, UR6, RZ ;  /* 0x0000000618167c10 */ /* 0x000fc4000ff3e0ff */
[C---:B------:R-:W-:Y:S01]  /*8ca0*/  IADD3.X R13, R4.reuse, UR5, RZ, P0, !PT ;  /* 0x00000005040d7c10 */ /* 0x040fe200087fe4ff */
[----:B------:R-:W-:Y:S01]  /*8cb0*/  ULDC.64 UR4, c[0x0][0x7b0] ;  /* 0x0001ec0000047ab9 */ /* 0x000fe20000000a00 */
[----:B------:R-:W-:Y:S01]  /*8cc0*/  IADD3.X R23, R4, UR7, RZ, P1, !PT ;  /* 0x0000000704177c10 */ /* 0x000fe20008ffe4ff */
[----:B------:R-:W-:Y:S01]  /*8cd0*/  ULEA UR4, UP0, UR8, UR4, 0x4 ;  /* 0x0000000408047291 */ /* 0x000fe2000f80203f */
[----:B------:R-:W-:Y:S02]  /*8ce0*/  ULDC.64 UR6, c[0x0][0x788] ;  /* 0x0001e20000067ab9 */ /* 0x000fe40000000a00 */
[----:B------:R-:W3:Y:S01]  /*8cf0*/  LDG.E.64 R12, desc[UR56][R12.64] ;  /* 0x000000380c0c7981 */ /* 0x000ee2000c1e1b00 */
[----:B------:R-:W-:Y:S02]  /*8d00*/  ULEA.HI.X UR5, UR8, UR5, UR45, 0x4, UP0 ;  /* 0x0000000508057291 */ /* 0x000fe400080f242d */
[----:B------:R-:W-:Y:S01]  /*8d10*/  IMAD.U32 R20, RZ, RZ, UR4 ;  /* 0x00000004ff147e24 */ /* 0x000fe2000f8e00ff */
[----:B------:R-:W4:Y:S01]  /*8d20*/  LDG.E.64 R22, desc[UR56][R22.64] ;  /* 0x0000003816167981 */ /* 0x000f22000c1e1b00 */
[----:B------:R-:W-:Y:S01]  /*8d30*/  IMAD.U32 R14, RZ, RZ, UR4 ;  /* 0x00000004ff0e7e24 */ /* 0x000fe2000f8e00ff */
[----:B------:R-:W-:Y:S01]  /*8d40*/  IADD3 R28, P0, R24, UR6, RZ ;  /* 0x00000006181c7c10 */ /* 0x000fe2000ff1e0ff */
[----:B------:R-:W-:Y:S01]  /*8d50*/  IMAD.U32 R21, RZ, RZ, UR5 ;  /* 0x00000005ff157e24 */ /* 0x000fe2000f8e00ff */
[----:B------:R-:W-:-:S05]  /*8d60*/  ULDC.64 UR8, c[0x0][0x7a8] ;  /* 0x0001ea0000087ab9 */ /* 0x000fca0000000a00 */
[----:B------:R-:W5:Y:S01]  /*8d70*/  LDG.E.64 R20, desc[UR56][R20.64] ;  /* 0x0000003814147981 */ /* 0x000f62000c1e1b00 */
[----:B------:R-:W-:-:S06]  /*8d80*/  IMAD.U32 R15, RZ, RZ, UR5 ;  /* 0x00000005ff0f7e24 */ /* 0x000fcc000f8e00ff */
[----:B------:R-:W5:Y:S01]  /*8d90*/  LDG.E.64 R14, desc[UR56][R14.64+0x8] ;  /* 0x000008380e0e7981 */ /* 0x000f62000c1e1b00 */
[----:B------:R-:W-:Y:S01]  /*8da0*/  IADD3.X R29, R4, UR7, RZ, P0, !PT ;  /* 0x00000007041d7c10 */ /* 0x000fe200087fe4ff */
[----:B------:R-:W-:Y:S02]  /*8db0*/  ULDC.64 UR6, c[0x0][0x798] ;  /* 0x0001e60000067ab9 */ /* 0x000fe40000000a00 */
[C---:B------:R-:W-:Y:S02]  /*8dc0*/  IADD3 R26, P0, R24.reuse, UR6, RZ ;  /* 0x00000006181a7c10 */ /* 0x040fe4000ff1e0ff */
[----:B------:R-:W-:Y:S01]  /*8dd0*/  IADD3 R24, P1, R24, UR8, RZ ;  /* 0x0000000818187c10 */ /* 0x000fe2000ff3e0ff */
[----:B------:R-:W5:Y:S01]  /*8de0*/  LDG.E.64 R28, desc[UR56][R28.64] ;  /* 0x000000381c1c7981 */ /* 0x000f62000c1e1b00 */
[C---:B------:R-:W-:Y:S02]  /*8df0*/  IADD3.X R27, R4.reuse, UR7, RZ, P0, !PT ;  /* 0x00000007041b7c10 */ /* 0x040fe400087fe4ff */
[----:B------:R-:W-:-:S04]  /*8e00*/  IADD3.X R25, R4, UR9, RZ, P1, !PT ;  /* 0x0000000904197c10 */ /* 0x000fc80008ffe4ff */
[----:B------:R-:W5:Y:S04]  /*8e10*/  LDG.E.64 R26, desc[UR56][R26.64] ;  /* 0x000000381a1a7981 */ /* 0x000f68000c1e1b00 */
[----:B------:R-:W5:Y:S01]  /*8e20*/  LDG.E.64 R24, desc[UR56][R24.64] ;  /* 0x0000003818187981 */ /* 0x000f62000c1e1b00 */
[----:B--2---:R-:W-:-:S04]  /*8e30*/  IABS R33, R32 ;  /* 0x0000002000217213 */ /* 0x004fc80000000000 */
[----:B------:R-:W2:Y:S01]  /*8e40*/  I2F.RP R8, R33 ;  /* 0x0000002100087306 */ /* 0x000ea20000209400 */
[----:B------:R-:W-:Y:S01]  /*8e50*/  UMOV UR4, 0x400 ;  /* 0x0000040000047882 */ /* 0x000fe20000000000 */
[----:B------:R-:W-:Y:S02]  /*8e60*/  UIADD3 UR6, UR44, -0x1, URZ ;  /* 0xffffffff2c067890 */ /* 0x000fe4000fffe03f */
[----:B------:R-:W-:-:S04]  /*8e70*/  ULEA UR4, UR43, UR4, 0x18 ;  /* 0x000000042b047291 */ /* 0x000fc8000f8ec03f */
[----:B--2---:R-:W2:Y:S01]  /*8e80*/  MUFU.RCP R8, R8 ;  /* 0x0000000800087308 */ /* 0x004ea20000001000 */
[----:B------:R-:W-:Y:S01]  /*8e90*/  VIADD R4, R19, 0xffffffff ;  /* 0xffffffff13047836 */ /* 0x000fe20000000000 */
[----:B------:R-:W-:Y:S01]  /*8ea0*/  CS2R R6, SRZ ;  /* 0x0000000000067805 */ /* 0x000fe2000001ff00 */
[----:B------:R-:W-:Y:S02]  /*8eb0*/  IMAD.U32 R5, RZ, RZ, UR6 ;  /* 0x00000006ff057e24 */ /* 0x000fe4000f8e00ff */
[----:B------:R-:W1:Y:S04]  /*8ec0*/  LDS R34, [UR4+0x3329c] ;  /* 0x03329c04ff227984 */ /* 0x000e680008000800 */
[----:B------:R1:W-:Y:S04]  /*8ed0*/  STS.128 [UR4+0x332a0], R4 ;  /* 0x0332a004ff007988 */ /* 0x0003e80008000c04 */
[----:B------:R-:W5:Y:S01]  /*8ee0*/  LDS R35, [UR4+0x3331c] ;  /* 0x03331c04ff237984 */ /* 0x000f620008000800 */
[----:B--2---:R-:W-:-:S02]  /*8ef0*/  VIADD R30, R8, 0xffffffe ;  /* 0x0ffffffe081e7836 */ /* 0x004fc40000000000 */
[----:B------:R-:W-:Y:S02]  /*8f00*/  IMAD.MOV.U32 R8, RZ, RZ, R4 ;  /* 0x000000ffff087224 */ /* 0x000fe400078e0004 */
[----:B------:R-:W2:Y:S01]  /*8f10*/  LDS R4, [UR4+0x3339c] ;  /* 0x03339c04ff047984 */ /* 0x000ea20008000800 */
[----:B------:R-:W1:Y:S01]  /*8f20*/  F2I.FTZ.U32.TRUNC.NTZ R31, R30 ;  /* 0x0000001e001f7305 */ /* 0x000e62000021f000 */
[----:B------:R-:W-:Y:S01]  /*8f30*/  VIADD R9, R0, 0xffffffff ;  /* 0xffffffff00097836 */ /* 0x000fe20000000000 */
[----:B------:R-:W-:-:S05]  /*8f40*/  CS2R R10, SRZ ;  /* 0x00000000000a7805 */ /* 0x000fca000001ff00 */
[----:B------:R5:W-:Y:S01]  /*8f50*/  STS.128 [UR4+0x33320], R8 ;  /* 0x03332008ff007988 */ /* 0x000be20008000c04 */
[----:B-1----:R-:W-:-:S04]  /*8f60*/  IMAD.MOV R0, RZ, RZ, -R31 ;  /* 0x000000ffff007224 */ /* 0x002fc800078e0a1f */
[----:B------:R-:W-:Y:S02]  /*8f70*/  IMAD R5, R0, R33, RZ ;  /* 0x0000002100057224 */ /* 0x000fe400078e02ff */
[----:B------:R-:W-:-:S04]  /*8f80*/  IMAD.MOV.U32 R30, RZ, RZ, RZ ;  /* 0x000000ffff1e7224 */ /* 0x000fc800078e00ff */
[----:B------:R-:W-:Y:S01]  /*8f90*/  IMAD.HI.U32 R30, R31, R5, R30 ;  /* 0x000000051f1e7227 */ /* 0x000fe200078e001e */
[----:B------:R-:W-:Y:S02]  /*8fa0*/  UIADD3 UR5, UR4, 0x33280, URZ ;  /* 0x0003328004057890 */ /* 0x000fe4000fffe03f */
[----:B------:R-:W-:Y:S04]  /*8fb0*/  STS [UR4+0x332b0], RZ ;  /* 0x0332b0ffff007988 */ /* 0x000fe80008000804 */
[----:B------:R-:W-:Y:S04]  /*8fc0*/  STS [UR4+0x33330], RZ ;  /* 0x033330ffff007988 */ /* 0x000fe80008000804 */
[----:B------:R-:W-:Y:S01]  /*8fd0*/  STS [UR4+0x333b0], RZ ;  /* 0x0333b0ffff007988 */ /* 0x000fe20008000804 */
[----:B---3--:R-:W-:-:S02]  /*8fe0*/  LOP3.LUT R7, R13, 0x1fffffff, RZ, 0xc0, !PT ;  /* 0x1fffffff0d077812 */ /* 0x008fc400078ec0ff */
[----:B----4-:R-:W-:-:S04]  /*8ff0*/  SHF.L.U64.HI R0, R22, 0x1, R23 ;  /* 0x0000000116007819 */ /* 0x010fc80000010217 */
[----:B------:R-:W-:Y:S02]  /*9000*/  LOP3.LUT R0, R0, 0x1fffffff, RZ, 0xc0, !PT ;  /* 0x1fffffff00007812 */ /* 0x000fe400078ec0ff */
[----:B-----5:R-:W-:-:S04]  /*9010*/  SHF.L.U64.HI R8, R20, 0x1, R21 ;  /* 0x0000000114087819 */ /* 0x020fc80000010215 */
[----:B------:R-:W-:Y:S02]  /*9020*/  LOP3.LUT R8, R8, 0x1fffffff, RZ, 0xc0, !PT ;  /* 0x1fffffff08087812 */ /* 0x000fe400078ec0ff */
[--C-:B------:R-:W-:Y:S02]  /*9030*/  SHF.R.U32.HI R5, RZ, 0x4, R7.reuse ;  /* 0x00000004ff057819 */ /* 0x100fe40000011607 */
[----:B------:R-:W-:Y:S02]  /*9040*/  SHF.R.U64 R12, R12, 0x4, R7 ;  /* 0x000000040c0c7819 */ /* 0x000fe40000001207 */
[----:B------:R-:W-:Y:S02]  /*9050*/  SHF.R.U32.HI R6, RZ, 0x4, R0 ;  /* 0x00000004ff067819 */ /* 0x000fe40000011600 */
[----:B------:R-:W-:Y:S02]  /*9060*/  SHF.R.U32.HI R7, RZ, 0x4, R8 ;  /* 0x00000004ff077819 */ /* 0x000fe40000011608 */
[----:B------:R-:W-:-:S02]  /*9070*/  LOP3.LUT R34, R34, 0xf, R5, 0xb8, !PT ;  /* 0x0000000f22227812 */ /* 0x000fc400078eb805 */
[----:B------:R-:W-:Y:S02]  /*9080*/  LOP3.LUT R35, R35, 0xf, R6, 0xb8, !PT ;  /* 0x0000000f23237812 */ /* 0x000fe400078eb806 */
[----:B--2---:R-:W-:Y:S01]  /*9090*/  LOP3.LUT R4, R4, 0xf, R7, 0xb8, !PT ;  /* 0x0000000f04047812 */ /* 0x004fe200078eb807 */
[----:B------:R-:W-:Y:S04]  /*90a0*/  STS [UR4+0x3329c], R34 ;  /* 0x03329c22ff007988 */ /* 0x000fe80008000804 */
[----:B------:R-:W-:Y:S04]  /*90b0*/  STS [UR4+0x3331c], R35 ;  /* 0x03331c23ff007988 */ /* 0x000fe80008000804 */
[----:B------:R-:W1:Y:S04]  /*90c0*/  LDS R6, [UR4+0x3329c] ;  /* 0x03329c04ff067984 */ /* 0x000e680008000800 */
[----:B------:R2:W-:Y:S04]  /*90d0*/  STS [UR4+0x3339c], R4 ;  /* 0x03339c04ff007988 */ /* 0x0005e80008000804 */
[----:B------:R-:W3:Y:S04]  /*90e0*/  LDS R5, [UR4+0x3331c] ;  /* 0x03331c04ff057984 */ /* 0x000ee80008000800 */
[----:B------:R-:W4:Y:S01]  /*90f0*/  LDS R10, [UR4+0x3339c] ;  /* 0x03339c04ff0a7984 */ /* 0x000f220008000800 */
[----:B------:R-:W-:-:S04]  /*9100*/  IADD3 R13, R19, -0x1, R32 ;  /* 0xffffffff130d7810 */ /* 0x000fc80007ffe020 */
[----:B------:R-:W-:Y:S02]  /*9110*/  IABS R7, R13 ;  /* 0x0000000d00077213 */ /* 0x000fe40000000000 */
[----:B------:R-:W-:-:S03]  /*9120*/  SHF.L.U64.HI R9, R14, 0x1, R15 ;  /* 0x000000010e097819 */ /* 0x000fc6000001020f */
[----:B------:R-:W-:Y:S01]  /*9130*/  IMAD.HI.U32 R30, R30, R7, RZ ;  /* 0x000000071e1e7227 */ /* 0x000fe200078e00ff */
[----:B------:R-:W-:-:S03]  /*9140*/  LOP3.LUT R9, R9, 0x1fffffff, RZ, 0xc0, !PT ;  /* 0x1fffffff09097812 */ /* 0x000fc600078ec0ff */
[----:B--2---:R-:W-:-:S04]  /*9150*/  IMAD.MOV R4, RZ, RZ, -R30 ;  /* 0x000000ffff047224 */ /* 0x004fc800078e0a1e */
[----:B------:R-:W-:Y:S01]  /*9160*/  IMAD R4, R33, R4, R7 ;  /* 0x0000000421047224 */ /* 0x000fe200078e0207 */
[----:B------:R-:W-:-:S05]  /*9170*/  SHF.R.U32.HI R7, RZ, 0x4, R9 ;  /* 0x00000004ff077819 */ /* 0x000fca0000011609 */
[----:B------:R-:W-:Y:S01]  /*9180*/  IMAD.SHL.U32 R7, R7, 0x10, RZ ;  /* 0x0000001007077824 */ /* 0x000fe200078e00ff */
[----:B-1----:R-:W-:Y:S02]  /*9190*/  LOP3.LUT R6, R6, 0xf0, RZ, 0xb8, !PT ;  /* 0x000000f006067812 */ /* 0x002fe400078eb8ff */
[----:B---3--:R-:W-:Y:S02]  /*91a0*/  LOP3.LUT R5, R5, 0xf0, RZ, 0xb8, !PT ;  /* 0x000000f005057812 */ /* 0x008fe400078eb8ff */
[----:B----4-:R-:W-:Y:S01]  /*91b0*/  LOP3.LUT R10, R10, 0xf0, R7, 0xb8, !PT ;  /* 0x000000f00a0a7812 */ /* 0x010fe200078eb807 */
[----:B------:R1:W-:Y:S04]  /*91c0*/  STS [UR4+0x3329c], R6 ;  /* 0x03329c06ff007988 */ /* 0x0003e80008000804 */
[----:B------:R-:W-:Y:S04]  /*91d0*/  STS [UR4+0x3331c], R5 ;  /* 0x03331c05ff007988 */ /* 0x000fe80008000804 */
[----:B------:R-:W2:Y:S04]  /*91e0*/  LDS R11, [UR4+0x3329c] ;  /* 0x03329c04ff0b7984 */ /* 0x000ea80008000800 */
[----:B------:R3:W-:Y:S04]  /*91f0*/  STS [UR4+0x3339c], R10 ;  /* 0x03339c0aff007988 */ /* 0x0007e80008000804 */
[----:B------:R-:W4:Y:S04]  /*9200*/  LDS R15, [UR4+0x3331c] ;  /* 0x03331c04ff0f7984 */ /* 0x000f280008000800 */
[----:B------:R-:W5:Y:S01]  /*9210*/  LDS R21, [UR4+0x3339c] ;  /* 0x03339c04ff157984 */ /* 0x000f620008000800 */
[----:B------:R-:W-:Y:S01]  /*9220*/  ISETP.GT.U32.AND P1, PT, R33, R4, PT ;  /* 0x000000042100720c */ /* 0x000fe20003f24070 */
[----:B-1----:R-:W-:Y:S01]  /*9230*/  IMAD.U32 R6, RZ, RZ, UR5 ;  /* 0x00000005ff067e24 */ /* 0x002fe2000f8e00ff */
[----:B------:R-:W-:-:S11]  /*9240*/  UIADD3 UR5, UR4, 0x33300, URZ ;  /* 0x0003330004057890 */ /* 0x000fd6000fffe03f */
[----:B------:R-:W-:-:S05]  /*9250*/  @!P1 IMAD.IADD R4, R4, 0x1, -R33 ;  /* 0x0000000104049824 */ /* 0x000fca00078e0a21 */
[----:B------:R-:W-:Y:S01]  /*9260*/  ISETP.GE.U32.AND P0, PT, R4, R33, PT ;  /* 0x000000210400720c */ /* 0x000fe20003f06070 */
[----:B------:R-:W-:Y:S01]  /*9270*/  IMAD.U32 R4, RZ, RZ, UR5 ;  /* 0x00000005ff047e24 */ /* 0x000fe2000f8e00ff */
[----:B------:R-:W-:Y:S01]  /*9280*/  UIADD3 UR5, UR4, 0x33380, URZ ;  /* 0x0003338004057890 */ /* 0x000fe2000fffe03f */
[----:B------:R-:W-:-:S05]  /*9290*/  SHF.R.U64 R6, R6, 0x4, RZ ;  /* 0x0000000406067819 */ /* 0x000fca00000012ff */
[----:B---3--:R-:W-:Y:S01]  /*92a0*/  IMAD.U32 R10, RZ, RZ, UR5 ;  /* 0x00000005ff0a7e24 */ /* 0x008fe2000f8e00ff */
[----:B--2---:R-:W-:Y:S02]  /*92b0*/  LOP3.LUT R7, R11, 0xf00, RZ, 0xb8, !PT ;  /* 0x00000f000b077812 */ /* 0x004fe400078eb8ff */
[----:B------:R-:W-:Y:S02]  /*92c0*/  SHF.R.U64 R4, R4, 0x4, RZ ;  /* 0x0000000404047819 */ /* 0x000fe400000012ff */
[----:B------:R-:W-:Y:S02]  /*92d0*/  SHF.R.U64 R10, R10, 0x4, RZ ;  /* 0x000000040a0a7819 */ /* 0x000fe400000012ff */
[----:B----4-:R-:W-:Y:S02]  /*92e0*/  LOP3.LUT R5, R15, 0xf00, RZ, 0xb8, !PT ;  /* 0x00000f000f057812 */ /* 0x010fe400078eb8ff */
[----:B-----5:R-:W-:Y:S01]  /*92f0*/  LOP3.LUT R11, R21, 0xf00, RZ, 0xb8, !PT ;  /* 0x00000f00150b7812 */ /* 0x020fe200078eb8ff */
[----:B------:R-:W-:Y:S04]  /*9300*/  STS.64 [UR4+0x33298], R6 ;  /* 0x03329806ff007988 */ /* 0x000fe80008000a04 */
[----:B------:R1:W-:Y:S04]  /*9310*/  STS.64 [UR4+0x33318], R4 ;  /* 0x03331804ff007988 */ /* 0x0003e80008000a04 */
[----:B------:R2:W-:Y:S04]  /*9320*/  STS.64 [UR4+0x33398], R10 ;  /* 0x0333980aff007988 */ /* 0x0005e80008000a04 */
[----:B------:R-:W3:Y:S04]  /*9330*/  LDS R23, [UR4+0x3329c] ;  /* 0x03329c04ff177984 */ /* 0x000ee80008000800 */
[----:B------:R-:W4:Y:S04]  /*9340*/  LDS R21, [UR4+0x3331c] ;  /* 0x03331c04ff157984 */ /* 0x000f280008000800 */
[----:B------:R-:W5:Y:S01]  /*9350*/  LDS R15, [UR4+0x3339c] ;  /* 0x03339c04ff0f7984 */ /* 0x000f620008000800 */
[----:B------:R-:W-:Y:S01]  /*9360*/  LOP3.LUT R13, R13, R32, RZ, 0x3c, !PT ;  /* 0x000000200d0d7212 */ /* 0x000fe200078e3cff */
[----:B------:R-:W-:Y:S01]  /*9370*/  @!P1 VIADD R30, R30, 0x1 ;  /* 0x000000011e1e9836 */ /* 0x000fe20000000000 */
[----:B------:R-:W-:-:S02]  /*9380*/  ISETP.NE.AND P1, PT, R32, RZ, PT ;  /* 0x000000ff2000720c */ /* 0x000fc40003f25270 */
[----:B------:R-:W-:Y:S01]  /*9390*/  ISETP.GE.AND P2, PT, R13, RZ, PT ;  /* 0x000000ff0d00720c */ /* 0x000fe20003f46270 */
[----:B------:R2:W-:Y:S01]  /*93a0*/  STS [UR4+0x33394], R10 ;  /* 0x0333940aff007988 */ /* 0x0005e20008000804 */
[----:B------:R-:W-:Y:S02]  /*93b0*/  @P0 VIADD R30, R30, 0x1 ;  /* 0x000000011e1e0836 */ /* 0x000fe40000000000 */
[----:B-1----:R-:W-:Y:S02]  /*93c0*/  IMAD.SHL.U32 R5, R22, 0x2, RZ ;  /* 0x0000000216057824 */ /* 0x002fe400078e00ff */
[----:B--2---:R-:W-:Y:S02]  /*93d0*/  IMAD.SHL.U32 R11, R20, 0x2, RZ ;  /* 0x00000002140b7824 */ /* 0x004fe400078e00ff */
[----:B------:R-:W-:Y:S01]  /*93e0*/  IMAD.SHL.U32 R10, R14, 0x2, RZ ;  /* 0x000000020e0a7824 */ /* 0x000fe200078e00ff */
[----:B------:R-:W-:-:S04]  /*93f0*/  LOP3.LUT R5, R5, 0xfffffffe, RZ, 0xc0, !PT ;  /* 0xfffffffe05057812 */ /* 0x000fc800078ec0ff */
[----:B------:R-:W-:Y:S01]  /*9400*/  @!P2 IMAD.MOV R30, RZ, RZ, -R30 ;  /* 0x000000ffff1ea224 */ /* 0x000fe200078e0a1e */
[----:B------:R-:W-:Y:S02]  /*9410*/  @!P1 LOP3.LUT R30, RZ, R32, RZ, 0x33, !PT ;  /* 0x00000020ff1e9212 */ /* 0x000fe400078e33ff */
[----:B------:R-:W-:Y:S02]  /*9420*/  LOP3.LUT R11, R11, 0xfffffffe, RZ, 0xc0, !PT ;  /* 0xfffffffe0b0b7812 */ /* 0x000fe400078ec0ff */
[----:B------:R-:W-:Y:S01]  /*9430*/  LOP3.LUT R10, R10, 0xfffffffe, RZ, 0xc0, !PT ;  /* 0xfffffffe0a0a7812 */ /* 0x000fe200078ec0ff */
[----:B------:R-:W-:Y:S01]  /*9440*/  STS [UR4+0x33290], R6 ;  /* 0x03329006ff007988 */ /* 0x000fe20008000804 */
[----:B------:R-:W-:Y:S01]  /*9450*/  SHF.R.U64 R0, R5, 0x4, R0 ;  /* 0x0000000405007819 */ /* 0x000fe20000001200 */
[----:B------:R-:W-:Y:S01]  /*9460*/  VIADD R5, R30, 0xffffffff ;  /* 0xffffffff1e057836 */ /* 0x000fe20000000000 */
[----:B------:R-:W-:Y:S01]  /*9470*/  SHF.R.U64 R8, R11, 0x4, R8 ;  /* 0x000000040b087819 */ /* 0x000fe20000001208 */
[----:B------:R1:W-:Y:S01]  /*9480*/  STS [UR4+0x33294], R6 ;  /* 0x03329406ff007988 */ /* 0x0003e20008000804 */
[----:B------:R-:W-:-:S03]  /*9490*/  SHF.R.U64 R9, R10, 0x4, R9 ;  /* 0x000000040a097819 */ /* 0x000fc60000001209 */
[----:B------:R-:W-:Y:S01]  /*94a0*/  STS [UR4+0x33310], R4 ;  /* 0x03331004ff007988 */ /* 0x000fe20008000804 */
[----:B---3--:R-:W-:-:S03]  /*94b0*/  LOP3.LUT R23, R23, 0xf000, RZ, 0xb8, !PT ;  /* 0x0000f00017177812 */ /* 0x008fc600078eb8ff */
[----:B------:R2:W-:Y:S01]  /*94c0*/  STS [UR4+0x33314], R4 ;  /* 0x03331404ff007988 */ /* 0x0005e20008000804 */
[----:B-1----:R-:W-:Y:S02]  /*94d0*/  CS2R R6, SRZ ;  /* 0x0000000000067805 */ /* 0x002fe4000001ff00 */
[----:B----4-:R-:W-:Y:S02]  /*94e0*/  LOP3.LUT R21, R21, 0xf000, RZ, 0xb8, !PT ;  /* 0x0000f00015157812 */ /* 0x010fe400078eb8ff */
[----:B-----5:R-:W-:Y:S01]  /*94f0*/  LOP3.LUT R15, R15, 0xf000, RZ, 0xb8, !PT ;  /* 0x0000f0000f0f7812 */ /* 0x020fe200078eb8ff */
[----:B--2---:R-:W-:Y:S01]  /*9500*/  IMAD.U32 R4, RZ, RZ, UR6 ;  /* 0x00000006ff047e24 */ /* 0x004fe2000f8e00ff */
[----:B------:R2:W-:Y:S04]  /*9510*/  STS.64 [UR4+0x33280], R28 ;  /* 0x0332801cff007988 */ /* 0x0005e80008000a04 */
[----:B------:R2:W-:Y:S04]  /*9520*/  STS.64 [UR4+0x33300], R26 ;  /* 0x0333001aff007988 */ /* 0x0005e80008000a04 */
[----:B------:R2:W-:Y:S04]  /*9530*/  STS.64 [UR4+0x33380], R24 ;  /* 0x03338018ff007988 */ /* 0x0005e80008000a04 */
[----:B------:R2:W-:Y:S04]  /*9540*/  STS [UR4+0x3328c], R12 ;  /* 0x03328c0cff007988 */ /* 0x0005e80008000804 */
[----:B------:R2:W-:Y:S04]  /*9550*/  STS [UR4+0x3330c], R0 ;  /* 0x03330c00ff007988 */ /* 0x0005e80008000804 */
[----:B------:R2:W-:Y:S04]  /*9560*/  STS.128 [UR4+0x333a0], R4 ;  /* 0x0333a004ff007988 */ /* 0x0005e80008000c04 */
[----:B------:R2:W-:Y:S04]  /*9570*/  STS [UR4+0x3338c], R8 ;  /* 0x03338c08ff007988 */ /* 0x0005e80008000804 */
[----:B------:R2:W-:Y:S04]  /*9580*/  STS [UR4+0x33390], R9 ;  /* 0x03339009ff007988 */ /* 0x0005e80008000804 */
[----:B------:R2:W-:Y:S04]  /*9590*/  STS [UR4+0x3329c], R23 ;  /* 0x03329c17ff007988 */ /* 0x0005e80008000804 */
[----:B------:R2:W-:Y:S04]  /*95a0*/  STS [UR4+0x3331c], R21 ;  /* 0x03331c15ff007988 */ /* 0x0005e80008000804 */
[----:B------:R2:W-:Y:S02]  /*95b0*/  STS [UR4+0x3339c], R15 ;  /* 0x03339c0fff007988 */ /* 0x0005e40008000804 */
.L_x_184:
[----:B------:R-:W-:Y:S05]  /*95c0*/  BSYNC B0 ;  /* 0x0000000000007941 */ /* 0x000fea0003800000 */
.L_x_183:
[----:B------:R-:W-:Y:S01]  /*95d0*/  ELECT P0, URZ, PT ;  /* 0x00000000003f782f */ /* 0x000fe20003800000 */
[----:B------:R-:W-:Y:S01]  /*95e0*/  NOP ;  /* 0x0000000000007918 */ /* 0x000fe20000000000 */
[----:B------:R-:W-:Y:S11]  /*95f0*/  BSSY B0, `(.L_x_185) ;  /* 0x0000004000007945 */ /* 0x000ff60003800000 */
[----:B------:R-:W-:Y:S05]  /*9600*/  @!P0 BRA `(.L_x_186) ;  /* 0x0000000000088947 */ /* 0x000fea0003800000 */
[----:B------:R0:W-:Y:S01]  /*9610*/  UTMACMDFLUSH ;  /* 0x00000000000079b7 */ /* 0x0001e20000000000 */
[----:B------:R-:W-:-:S04]  /*9620*/  DEPBAR.LE SB0, 0x0 ;  /* 0x000080000000791a */ /* 0x000fc80000000000 */
.L_x_186:
[----:B------:R-:W-:Y:S05]  /*9630*/  BSYNC B0 ;  /* 0x0000000000007941 */ /* 0x000fea0003800000 */
.L_x_185:
[----:B------:R-:W-:Y:S01]  /*9640*/  UMOV UR38, 0x400 ;  /* 0x0000040000267882 */ /* 0x000fe20000000000 */
[----:B------:R-:W-:Y:S01]  /*9650*/  S2UR UR5, SR_CTAID.X ;  /* 0x00000000000579c3 */ /* 0x000fe20000002500 */
[----:B------:R-:W-:Y:S01]  /*9660*/  ULEA UR38, UR43, UR38, 0x18 ;  /* 0x000000262b267291 */ /* 0x000fe2000f8ec03f */
[----:B-123--:R-:W-:Y:S01]  /*9670*/  IMAD.SHL.U32 R4, R3, 0x4, RZ ;  /* 0x0000000403047824 */ /* 0x00efe200078e00ff */
[----:B------:R-:W-:Y:S01]  /*9680*/  ULDC UR4, c[0x0][0xc] ;  /* 0x0000030000047ab9 */ /* 0x000fe20000000800 */
[----:B------:R-:W-:Y:S01]  /*9690*/  ULDC.64 UR48, c[0x0][0x780] ;  /* 0x0001e00000307ab9 */ /* 0x000fe20000000a00 */
[----:B------:R-:W-:Y:S01]  /*96a0*/  UIADD3 UR37, UR38, 0x33280, URZ ;  /* 0x0003328026257890 */ /* 0x000fe2000fffe03f */
[----:B------:R-:W-:Y:S02]  /*96b0*/  ULDC UR50, c[0x0][0xb04] ;  /* 0x0002c10000327ab9 */ /* 0x000fe40000000800 */
[----:B------:R-:W1:Y:S06]  /*96c0*/  S2UR UR6, SR_CTAID.Y ;  /* 0x00000000000679c3 */ /* 0x000e6c0000002600 */
[----:B------:R-:W2:Y:S04]  /*96d0*/  LDS R3, [R4+UR37] ;  /* 0x0000002504037984 */ /* 0x000ea80008000800 */
[----:B------:R-:W3:Y:S04]  /*96e0*/  LDS R11, [R4+UR37+0x80] ;  /* 0x00008025040b7984 */ /* 0x000ee80008000800 */
[----:B------:R4:W3:Y:S01]  /*96f0*/  LDS R13, [R4+UR37+0x100] ;  /* 0x00010025040d7984 */ /* 0x0008e20008000800 */
[----:B-1----:R-:W-:-:S04]  /*9700*/  UIMAD UR4, UR6, UR4, UR5 ;  /* 0x00000004060472a4 */ /* 0x002fc8000f8e0205 */
[----:B------:R-:W-:Y:S02]  /*9710*/  UIMAD.WIDE UR52, UR4, 0x80, UR48 ;  /* 0x00000080043478a5 */ /* 0x000fe4000f8e0230 */
[----:B------:R-:W-:Y:S02]  /*9720*/  ULEA UR4, UR50, UR4, 0x1 ;  /* 0x0000000432047291 */ /* 0x000fe4000f8e083f */
[----:B------:R-:W-:Y:S02]  /*9730*/  UIMAD.WIDE UR50, UR50, 0x80, UR52 ;  /* 0x00000080323278a5 */ /* 0x000fe4000f8e0234 */
[----:B------:R-:W-:Y:S01]  /*9740*/  UIMAD.WIDE UR48, UR4, 0x80, UR48 ;  /* 0x00000080043078a5 */ /* 0x000fe2000f8e0230 */
[----:B------:R-:W-:-:S03]  /*9750*/  IADD3 R8, P0, R4, UR52, RZ ;  /* 0x0000003404087c10 */ /* 0x000fc6000ff1e0ff */
[C---:B------:R-:W-:Y:S02]  /*9760*/  IADD3 R6, P1, R4.reuse, UR50, RZ ;  /* 0x0000003204067c10 */ /* 0x040fe4000ff3e0ff */
[----:B----4-:R-:W-:Y:S01]  /*9770*/  IADD3 R4, P2, R4, UR48, RZ ;  /* 0x0000003004047c10 */ /* 0x010fe2000ff5e0ff */
[----:B------:R-:W-:Y:S02]  /*9780*/  IMAD.X R9, RZ, RZ, UR53, P0 ;  /* 0x00000035ff097e24 */ /* 0x000fe400080e06ff */
[----:B------:R-:W-:Y:S02]  /*9790*/  IMAD.X R7, RZ, RZ, UR51, P1 ;  /* 0x00000033ff077e24 */ /* 0x000fe400088e06ff */
[----:B------:R-:W-:Y:S01]  /*97a0*/  IMAD.X R5, RZ, RZ, UR49, P2 ;  /* 0x00000031ff057e24 */ /* 0x000fe200090e06ff */
[----:B--2---:R1:W5:Y:S04]  /*97b0*/  ATOMG.E.EXCH.STRONG.GPU PT, RZ, [R8], R3 ;  /* 0x0000000308ff73a8 */ /* 0x00436800041ee100 */
[----:B---3--:R1:W5:Y:S04]  /*97c0*/  ATOMG.E.EXCH.STRONG.GPU PT, RZ, [R6], R11 ;  /* 0x0000000b06ff73a8 */ /* 0x00836800041ee100 */
[----:B------:R1:W5:Y:S01]  /*97d0*/  ATOMG.E.EXCH.STRONG.GPU PT, RZ, [R4], R13 ;  /* 0x0000000d04ff73a8 */ /* 0x00036200041ee100 */
[----:B------:R-:W-:Y:S01]  /*97e0*/  LOP3.LUT P3, RZ, R2, 0x7f, RZ, 0xc0, !PT ;  /* 0x0000007f02ff7812 */ /* 0x000fe2000786c0ff */
[----:B------:R-:W-:Y:S01]  /*97f0*/  BSSY B6, `(.L_x_187) ;  /* 0x0000193000067945 */ /* 0x000fe20003800000 */
[----:B------:R-:W-:Y:S01]  /*9800*/  LOP3.LUT R36, R36, 0xfffffffd, RZ, 0xc0, !PT ;  /* 0xfffffffd24247812 */ /* 0x000fe200078ec0ff */
[----:B------:R-:W-:Y:S01]  /*9810*/  IMAD.MOV.U32 R26, RZ, RZ, 0x1 ;  /* 0x00000001ff1a7424 */ /* 0x000fe200078e00ff */
[----:B------:R-:W-:Y:S01]  /*9820*/  ISETP.EQ.OR P0, PT, R37, RZ, P3 ;  /* 0x000000ff2500720c */ /* 0x000fe20001f02670 */
[----:B------:R-:W-:Y:S01]  /*9830*/  IMAD.MOV.U32 R0, RZ, RZ, 0x1 ;  /* 0x00000001ff007424 */ /* 0x000fe200078e00ff */
[----:B------:R-:W-:Y:S01]  /*9840*/  CS2R R22, SRZ ;  /* 0x0000000000167805 */ /* 0x000fe2000001ff00 */
[----:B------:R-:W-:Y:S01]  /*9850*/  IMAD.MOV.U32 R25, RZ, RZ, RZ ;  /* 0x000000ffff197224 */ /* 0x000fe200078e00ff */
[----:B------:R-:W-:Y:S01]  /*9860*/  ULOP3.LUT UR36, UR40, 0x1, URZ, 0xfc, !UPT ;  /* 0x0000000128247892 */ /* 0x000fe2000f8efc3f */
[----:B------:R-:W-:Y:S01]  /*9870*/  IMAD.MOV.U32 R24, RZ, RZ, 0x1 ;  /* 0x00000001ff187424 */ /* 0x000fe200078e00ff */
[----:B------:R-:W-:-:S02]  /*9880*/  ULOP3.LUT UR47, UR41, 0x2, URZ, 0xfc, !UPT ;  /* 0x00000002292f7892 */ /* 0x000fc4000f8efc3f */
[----:B------:R-:W-:Y:S01]  /*9890*/  UIADD3 UR39, UR38, 0x33300, URZ ;  /* 0x0003330026277890 */ /* 0x000fe2000fffe03f */
[----:B------:R-:W-:Y:S01]  /*98a0*/  @P3 LOP3.LUT R36, R36, 0x2, RZ, 0xfc, !PT ;  /* 0x0000000224243812 */ /* 0x000fe200078efcff */
[----:B------:R-:W-:-:S03]  /*98b0*/  UIADD3 UR46, UR38, 0x33380, URZ ;  /* 0x00033380262e7890 */ /* 0x000fc6000fffe03f */
[----:B------:R-:W-:-:S04]  /*98c0*/  LOP3.LUT R36, R36, 0xfffffffe, RZ, 0xc0, !PT ;  /* 0xfffffffe24247812 */ /* 0x000fc800078ec0ff */
[----:B-1----:R-:W-:-:S07]  /*98d0*/  @P0 LOP3.LUT R36, R36, 0x1, RZ, 0xfc, !PT ;  /* 0x0000000124240812 */ /* 0x002fce00078efcff */
.L_x_213:
[----:B------:R-:W-:Y:S01]  /*98e0*/  LOP3.LUT P0, RZ, R0, 0xff, RZ, 0xc0, !PT ;  /* 0x000000ff00ff7812 */ /* 0x000fe2000780c0ff */
[----:B------:R-:W-:Y:S05]  /*98f0*/  YIELD ;  /* 0x0000000000007946 */ /* 0x000fea0003800000 */
[----:B------:R-:W-:Y:S01]  /*9900*/  BSSY B0, `(.L_x_188) ;  /* 0x000000a000007945 */ /* 0x000fe20003800000 */
[----:B-----5:R-:W-:-:S06]  /*9910*/  VIADD R0, R19, 0x3f ;  /* 0x0000003f13007836 */ /* 0x020fcc0000000000 */
[----:B------:R-:W-:Y:S05]  /*9920*/  @!P0 BRA `(.L_x_189) ;  /* 0x00000000001c8947 */ /* 0x000fea0003800000 */
[----:B------:R-:W-:-:S04]  /*9930*/  DEPBAR {5,4,3,2,1,0} ;  /* 0x0000003f0000791a */ /* 0x000fc80000000000 */
[----:B------:R1:W-:Y:S01]  /*9940*/  UTMACCTL.IV [UR52] ;  /* 0x00000000340079b9 */ /* 0x0003e20008000000 */
[----:B------:R-:W-:-:S04]  /*9950*/  DEPBAR {5,4,3,2,1,0} ;  /* 0x0000003f0000791a */ /* 0x000fc80000000000 */
[----:B------:R1:W-:Y:S01]  /*9960*/  UTMACCTL.IV [UR50] ;  /* 0x00000000320079b9 */ /* 0x0003e20008000000 */
[----:B------:R-:W-:-:S04]  /*9970*/  DEPBAR {5,4,3,2,1,0} ;  /* 0x0000003f0000791a */ /* 0x000fc80000000000 */
[----:B------:R1:W-:Y:S02]  /*9980*/  UTMACCTL.IV [UR48] ;  /* 0x00000000300079b9 */ /* 0x0003e40008000000 */
[----:B-1----:R-:W-:Y:S01]  /*9990*/  NOP ;  /* 0x0000000000007918 */ /* 0x002fe20000000000 */
.L_x_189:
[----:B------:R-:W-:Y:S05]  /*99a0*/  BSYNC B0 ;  /* 0x0000000000007941 */ /* 0x000fea0003800000 */
.L_x_188:
[----:B------:R-:W-:Y:S01]  /*99b0*/  ULOP3.LUT UP0, URZ, UR38, 0x1bf, URZ, 0xc0, !UPT ;  /* 0x000001bf263f7892 */ /* 0x000fe2000f80c03f */
[----:B------:R-:W-:-:S04]  /*99c0*/  SHF.R.S32.HI R3, RZ, 0x1f, R0 ;  /* 0x0000001fff037819 */ /* 0x000fc80000011400 */
[----:B------:R-:W-:Y:S02]  /*99d0*/  LEA.HI R3, R3, R0, RZ, 0x6 ;  /* 0x0000000003037211 */ /* 0x000fe400078f30ff */
[----:B------:R-:W-:Y:S02]  /*99e0*/  PLOP3.LUT P0, PT, PT, PT, UP0, 0x80, 0x0 ;  /* 0x000000000000781c */ /* 0x000fe40003f0f008 */
[----:B------:R-:W-:-:S11]  /*99f0*/  SHF.R.S32.HI R27, RZ, 0x6, R3 ;  /* 0x00000006ff1b7819 */ /* 0x000fd60000011403 */
[----:B------:R-:W-:Y:S05]  /*9a00*/  @!P0 BRA `(.L_x_190) ;  /* 0x0000000000408947 */ /* 0x000fea0003800000 */
[----:B------:R-:W-:Y:S01]  /*9a10*/  MOV R14, 0xe8 ;  /* 0x000000e8000e7802 */ /* 0x000fe20000000f00 */
[----:B------:R-:W-:Y:S01]  /*9a20*/  ULDC.64 UR4, c[0x4][0xd8] ;  /* 0x0100360000047ab9 */ /* 0x000fe20000000a00 */
[----:B------:R-:W-:Y:S01]  /*9a30*/  ULDC.64 UR6, c[0x4][0x60] ;  /* 0x0100180000067ab9 */ /* 0x000fe20000000a00 */
[----:B------:R-:W-:Y:S02]  /*9a40*/  IMAD.U32 R4, RZ, RZ, UR4 ;  /* 0x00000004ff047e24 */ /* 0x000fe4000f8e00ff */
[----:B------:R-:W-:Y:S01]  /*9a50*/  IMAD.U32 R5, RZ, RZ, UR5 ;  /* 0x00000005ff057e24 */ /* 0x000fe2000f8e00ff */
[----:B------:R-:W1:Y:S01]  /*9a60*/  LDC.64 R14, c[0x4][R14] ;  /* 0x010000000e0e7b82 */ /* 0x000e620000000a00 */
[----:B------:R-:W-:Y:S01]  /*9a70*/  ULDC.64 UR4, c[0x4][0xe0] ;  /* 0x0100380000047ab9 */ /* 0x000fe20000000a00 */
[----:B------:R-:W-:Y:S02]  /*9a80*/  IMAD.U32 R10, RZ, RZ, UR6 ;  /* 0x00000006ff0a7e24 */ /* 0x000fe4000f8e00ff */
[----:B------:R-:W-:-:S02]  /*9a90*/  IMAD.U32 R6, RZ, RZ, UR4 ;  /* 0x00000004ff067e24 */ /* 0x000fc4000f8e00ff */
[----:B------:R-:W-:Y:S02]  /*9aa0*/  IMAD.U32 R7, RZ, RZ, UR5 ;  /* 0x00000005ff077e24 */ /* 0x000fe4000f8e00ff */
[----:B------:R-:W-:Y:S02]  /*9ab0*/  IMAD.U32 R11, RZ, RZ, UR7 ;  /* 0x00000007ff0b7e24 */ /* 0x000fe4000f8e00ff */
[----:B------:R-:W-:Y:S02]  /*9ac0*/  IMAD.MOV.U32 R8, RZ, RZ, 0x70 ;  /* 0x00000070ff087424 */ /* 0x000fe400078e00ff */
[----:B------:R-:W-:Y:S02]  /*9ad0*/  IMAD.MOV.U32 R12, RZ, RZ, 0x1 ;  /* 0x00000001ff0c7424 */ /* 0x000fe400078e00ff */
[----:B------:R-:W-:-:S07]  /*9ae0*/  IMAD.MOV.U32 R13, RZ, RZ, RZ ;  /* 0x000000ffff0d7224 */ /* 0x000fce00078e00ff */
[----:B------:R-:W-:-:S07]  /*9af0*/  LEPC R20, `(.L_x_190) ;  /* 0x000000001014794e */ /* 0x000fce0000000000 */
[----:B-1---5:R-:W-:Y:S05]  /*9b00*/  CALL.ABS.NOINC R14 ;  /* 0x000000000e007343 */ /* 0x022fea0003c00000 */
.L_x_190:
[----:B------:R-:W-:-:S04]  /*9b10*/  UIADD3 UR4, UR38, 0x26000, URZ ;  /* 0x0002600026047890 */ /* 0x000fc8000fffe03f */
[----:B------:R-:W-:-:S06]  /*9b20*/  ULOP3.LUT UP0, URZ, UR4, 0x3ff, URZ, 0xc0, !UPT ;  /* 0x000003ff043f7892 */ /* 0x000fcc000f80c03f */
[----:B------:R-:W-:-:S13]  /*9b30*/  PLOP3.LUT P0, PT, PT, PT, UP0, 0x80, 0x0 ;  /* 0x000000000000781c */ /* 0x000fda0003f0f008 */
        /* <DEDUP_REMOVED lines=17> */
.L_x_191:
[----:B------:R-:W-:Y:S01]  /*9c50*/  ISETP.GE.AND P0, PT, R19, 0x1, PT ;  /* 0x000000011300780c */ /* 0x000fe20003f06270 */
[----:B------:R-:W-:-:S12]  /*9c60*/  BSSY B0, `(.L_x_192) ;  /* 0x0000064000007945 */ /* 0x000fd80003800000 */
[----:B------:R-:W-:Y:S05]  /*9c70*/  @!P0 BRA `(.L_x_193) ;  /* 0x0000000400888947 */ /* 0x000fea0003800000 */
[----:B------:R-:W-:Y:S01]  /*9c80*/  IMAD.SHL.U32 R16, R16, 0x80, RZ ;  /* 0x0000008010107824 */ /* 0x000fe200078e00ff */
[----:B------:R-:W-:Y:S01]  /*9c90*/  CS2R R8, SRZ ;  /* 0x0000000000087805 */ /* 0x000fe2000001ff00 */
[----:B------:R-:W-:Y:S02]  /*9ca0*/  IMAD.SHL.U32 R17, R17, 0x10, RZ ;  /* 0x0000001011117824 */ /* 0x000fe400078e00ff */
[----:B------:R-:W-:Y:S02]  /*9cb0*/  VIADD R6, R27, 0x1 ;  /* 0x000000011b067836 */ /* 0x000fe40000000000 */
[----:B------:R-:W-:Y:S02]  /*9cc0*/  IMAD.MOV.U32 R0, RZ, RZ, R24 ;  /* 0x000000ffff007224 */ /* 0x000fe400078e0018 */
[----:B------:R-:W-:-:S07]  /*9cd0*/  IMAD.MOV.U32 R3, RZ, RZ, R22 ;  /* 0x000000ffff037224 */ /* 0x000fce00078e0016 */
.L_x_202:
[----:B------:R-:W-:Y:S01]  /*9ce0*/  LEA R7, R3, UR38, 0x3 ;  /* 0x0000002603077c11 */ /* 0x000fe2000f8e18ff */
[----:B------:R-:W-:Y:S05]  /*9cf0*/  YIELD ;  /* 0x0000000000007946 */ /* 0x000fea0003800000 */
[----:B------:R-:W-:Y:S01]  /*9d00*/  SHF.L.U32 R4, R0, 0x1f, RZ ;  /* 0x0000001f00047819 */ /* 0x000fe200000006ff */
[----:B------:R-:W-:Y:S01]  /*9d10*/  BSSY B1, `(.L_x_194) ;  /* 0x0000005000017945 */ /* 0x000fe20003800000 */
[----:B------:R-:W-:Y:S02]  /*9d20*/  LOP3.LUT P1, RZ, R2, 0x7f, RZ, 0xc0, !PT ;  /* 0x0000007f02ff7812 */ /* 0x000fe4000782c0ff */
[----:B-----5:R-:W1:Y:S11]  /*9d30*/  SYNCS.PHASECHK.TRANS64.TRYWAIT P0, [R7+URZ+0x33118], R4 ;  /* 0x03311804070075a7 */ /* 0x020e76000800017f */
[----:B------:R-:W2:Y:S01]  /*9d40*/  @!P1 LDC R5, c[0x0][0x500] ;  /* 0x00014000ff059b82 */ /* 0x000ea20000000800 */
[----:B-1----:R-:W-:Y:S05]  /*9d50*/  @!P0 BRA `(.L_x_195) ;  /* 0x0000004400e08947 */ /* 0x002fea0003800000 */
.L_x_284:
[----:B------:R-:W-:Y:S05]  /*9d60*/  BSYNC B1 ;  /* 0x0000000000017941 */ /* 0x000fea0003800000 */
.L_x_194:
[----:B------:R-:W-:Y:S01]  /*9d70*/  LOP3.LUT P0, RZ, R2, 0x7f, RZ, 0xc0, !PT ;  /* 0x0000007f02ff7812 */ /* 0x000fe2000780c0ff */
[----:B------:R-:W-:-:S04]  /*9d80*/  UPRMT UR4, UR47, 0x9910, URZ ;  /* 0x000099102f047896 */ /* 0x000fc8000800003f */
[----:B------:R-:W-:-:S08]  /*9d90*/  UISETP.NE.AND UP0, UPT, UR4, 0x2, UPT ;  /* 0x000000020400788c */ /* 0x000fd0000bf05270 */
[----:B--2---:R2:W-:Y:S01]  /*9da0*/  @!P0 SYNCS.ARRIVE.TRANS64 RZ, [R7+URZ+0x33080], R5 ;  /* 0x0330800507ff89a7 */ /* 0x0045e2000800003f */
[----:B------:R-:W-:-:S13]  /*9db0*/  PLOP3.LUT P0, PT, PT, PT, UP0, 0x80, 0x0 ;  /* 0x000000000000781c */ /* 0x000fda0003f0f008 */
[----:B--2---:R-:W-:Y:S05]  /*9dc0*/  @P0 BRA `(.L_x_196) ;  /* 0x0000000000040947 */ /* 0x004fea0003800000 */
[----:B------:R-:W-:Y:S01]  /*9dd0*/  BPT.TRAP 0x1 ;  /* 0x000000040000795c */ /* 0x000fe20000300000 */
.L_x_196:
[----:B------:R-:W-:Y:S01]  /*9de0*/  LOP3.LUT P0, RZ, R36, 0x1, RZ, 0xc0, !PT ;  /* 0x0000000124ff7812 */ /* 0x000fe2000780c0ff */
[----:B------:R-:W-:-:S12]  /*9df0*/  BSSY B1, `(.L_x_197) ;  /* 0x0000003000017945 */ /* 0x000fd80003800000 */
[----:B------:R-:W-:Y:S05]  /*9e00*/  @P0 BRA `(.L_x_198) ;  /* 0x0000000000040947 */ /* 0x000fea0003800000 */
[----:B------:R-:W-:Y:S01]  /*9e10*/  BPT.TRAP 0x1 ;  /* 0x000000040000795c */ /* 0x000fe20000300000 */
.L_x_198:
[----:B------:R-:W-:Y:S05]  /*9e20*/  BSYNC B1 ;  /* 0x0000000000017941 */ /* 0x000fea0003800000 */
.L_x_197:
[----:B------:R-:W-:-:S03]  /*9e30*/  UMOV UR4, 0xffffffff ;  /* 0xffffffff00047882 */ /* 0x000fc60000000000 */
[----:B------:R-:W-:Y:S05]  /*9e40*/  BRA.DIV UR4, `(.L_x_199) ;  /* 0x0000004604b87947 */ /* 0x000fea000b800000 */
[----:B------:R-:W-:-:S13]  /*9e50*/  ELECT P6, URZ, PT ;  /* 0x00000000003f782f */ /* 0x000fda00038c0000 */
[----:B------:R-:W-:Y:S01]  /*9e60*/  @P6 R2UR UR7, R16 ;  /* 0x00000000100762ca */ /* 0x000fe200000e0000 */
[----:B------:R-:W-:Y:S01]  /*9e70*/  UMOV UR12, 0x0 ;  /* 0x00000000000c7882 */ /* 0x000fe20000000000 */
[C---:B------:R-:W-:Y:S01]  /*9e80*/  @P6 R2UR UR6, R8.reuse ;  /* 0x00000000080662ca */ /* 0x040fe200000e0000 */
[----:B------:R-:W-:Y:S01]  /*9e90*/  UMOV UR13, 0x10000000 ;  /* 0x10000000000d7882 */ /* 0x000fe20000000000 */
[----:B------:R-:W-:Y:S01]  /*9ea0*/  @P6 R2UR UR11, R17 ;  /* 0x00000000110b62ca */ /* 0x000fe200000e0000 */
[----:B------:R-:W-:Y:S01]  /*9eb0*/  UMOV UR14, 0x0 ;  /* 0x00000000000e7882 */ /* 0x000fe20000000000 */
[----:B------:R-:W-:Y:S01]  /*9ec0*/  @P6 R2UR UR10, R8 ;  /* 0x00000000080a62ca */ /* 0x000fe200000e0000 */
[----:B------:R-:W-:Y:S01]  /*9ed0*/  UMOV UR15, 0x10000000 ;  /* 0x10000000000f7882 */ /* 0x000fe20000000000 */
[----:B------:R-:W-:Y:S01]  /*9ee0*/  @P6 VIADD R10, R7, 0x33080 ;  /* 0x00033080070a6836 */ /* 0x000fe20000000000 */
[C---:B------:R-:W-:Y:S01]  /*9ef0*/  @P6 LEA R5, R3.reuse, UR38, 0xd ;  /* 0x0000002603056c11 */ /* 0x040fe2000f8e68ff */
[----:B------:R-:W-:Y:S01]  /*9f00*/  VOTEU.ANY UP0, P6 ;  /* 0x00000000003f7886 */ /* 0x000fe20003000100 */
[----:B-1----:R-:W-:-:S02]  /*9f10*/  @P6 LEA R4, R3, UR38, 0xb ;  /* 0x0000002603046c11 */ /* 0x002fc4000f8e58ff */
[----:B------:R-:W-:Y:S02]  /*9f20*/  @P6 R2UR UR4, R5 ;  /* 0x00000000050462ca */ /* 0x000fe400000e0000 */
[----:B------:R-:W-:Y:S01]  /*9f30*/  @P6 R2UR UR5, R10 ;  /* 0x000000000a0562ca */ /* 0x000fe200000e0000 */
[----:B------:R-:W-:Y:S01]  /*9f40*/  @P6 VIADD R4, R4, 0x26000 ;  /* 0x0002600004046836 */ /* 0x000fe20000000000 */
[----:B------:R-:W-:-:S04]  /*9f50*/  @P6 R2UR UR9, R10 ;  /* 0x000000000a0962ca */ /* 0x000fc800000e0000 */
[----:B------:R-:W-:-:S07]  /*9f60*/  @P6 R2UR UR8, R4 ;  /* 0x00000000040862ca */ /* 0x000fce00000e0000 */
[----:B------:R1:W-:Y:S01]  /*9f70*/  @UP0 UTMALDG.2D [UR4], [UR52], desc[UR12] ;  /* 0x00000c04340005b4 */ /* 0x0003e20008009000 */
[----:B------:R-:W-:Y:S01]  /*9f80*/  VOTEU.ANY UP0, P6 ;  /* 0x00000000003f7886 */ /* 0x000fe20003000100 */
[----:B------:R-:W-:-:S04]  /*9f90*/  ELECT P6, URZ, PT ;  /* 0x00000000003f782f */ /* 0x000fc800038c0000 */
[----:B------:R1:W-:Y:S02]  /*9fa0*/  @UP0 UTMALDG.2D [UR8], [UR50], desc[UR14] ;  /* 0x00000e08320005b4 */ /* 0x0003e40008009000 */
[----:B-1----:R-:W-:-:S07]  /*9fb0*/  NOP ;  /* 0x0000000000007918 */ /* 0x002fce0000000000 */
.L_x_289:
[----:B------:R-:W-:Y:S04]  /*9fc0*/  BSSY B1, `(.L_x_200) ;  /* 0x0000023000017945 */ /* 0x000fe80003800000 */
[----:B------:R-:W-:Y:S05]  /*9fd0*/  @!P6 BRA `(.L_x_201) ;  /* 0x000000000084e947 */ /* 0x000fea0003800000 */
[----:B------:R-:W-:Y:S01]  /*9fe0*/  ULDC UR7, c[0x0][0x7cc] ;  /* 0x0001f30000077ab9 */ /* 0x000fe20000000800 */
[----:B------:R-:W-:Y:S01]  /*9ff0*/  R2UR UR10, R9 ;  /* 0x00000000090a72ca */ /* 0x000fe200000e0000 */
[----:B------:R-:W1:Y:S01]  /*a000*/  I2F.U32.RP R4, UR7 ;  /* 0x0000000700047d06 */ /* 0x000e620008209000 */
[----:B------:R-:W-:Y:S01]  /*a010*/  UMOV UR4, URZ ;  /* 0x0000003f00047c82 */ /* 0x000fe20008000000 */
[----:B------:R-:W-:Y:S01]  /*a020*/  R2UR UR8, R3 ;  /* 0x00000000030872ca */ /* 0x000fe200000e0000 */
[----:B------:R-:W-:Y:S01]  /*a030*/  UISETP.NE.U32.AND UP2, UPT, UR7, URZ, UPT ;  /* 0x0000003f0700728c */ /* 0x000fe2000bf45070 */
[----:B------:R-:W-:Y:S01]  /*a040*/  R2UR UR9, R7 ;  /* 0x00000000070972ca */ /* 0x000fe200000e0000 */
[----:B------:R-:W-:-:S03]  /*a050*/  UMOV UR12, URZ ;  /* 0x0000003f000c7c82 */ /* 0x000fc60008000000 */
[----:B-1----:R-:W1:Y:S07]  /*a060*/  MUFU.RCP R4, R4 ;  /* 0x0000000400047308 */ /* 0x002e6e0000001000 */
[----:B------:R-:W-:Y:S02]  /*a070*/  ULEA UR8, UR8, UR38, 0x8 ;  /* 0x0000002608087291 */ /* 0x000fe4000f8e403f */
[----:B------:R-:W-:Y:S02]  /*a080*/  UIADD3 UR9, UR9, 0x33080, URZ ;  /* 0x0003308009097890 */ /* 0x000fe4000fffe03f */
[----:B------:R-:W-:Y:S01]  /*a090*/  UIADD3 UR8, UR8, 0x2f800, URZ ;  /* 0x0002f80008087890 */ /* 0x000fe2000fffe03f */
[----:B-1----:R-:W-:-:S06]  /*a0a0*/  VIADD R5, R4, 0xffffffe ;  /* 0x0ffffffe04057836 */ /* 0x002fcc0000000000 */
[----:B------:R-:W1:Y:S02]  /*a0b0*/  F2I.FTZ.U32.TRUNC.NTZ R5, R5 ;  /* 0x0000000500057305 */ /* 0x000e64000021f000 */
[----:B-1----:R-:W-:-:S13]  /*a0c0*/  R2UR UR5, R5 ;  /* 0x00000000050572ca */ /* 0x002fda00000e0000 */
[----:B------:R-:W-:-:S04]  /*a0d0*/  UIADD3 UR6, URZ, -UR5, URZ ;  /* 0x800000053f067290 */ /* 0x000fc8000fffe03f */
[----:B------:R-:W-:-:S04]  /*a0e0*/  UIMAD UR6, UR6, UR7, URZ ;  /* 0x00000007060672a4 */ /* 0x000fc8000f8e023f */
[----:B------:R-:W-:-:S03]  /*a0f0*/  UIMAD.WIDE.U32 UR4, UR5, UR6, UR4 ;  /* 0x00000006050472a5 */ /* 0x000fc6000f8e0004 */
[----:B------:R-:W-:Y:S01]  /*a100*/  R2UR UR6, R9 ;  /* 0x00000000090672ca */ /* 0x000fe200000e0000 */
[----:B------:R-:W-:-:S03]  /*a110*/  UIMAD.WIDE.U32 UR10, UR5, UR10, URZ ;  /* 0x0000000a050a72a5 */ /* 0x000fc6000f8e003f */
[----:B------:R-:W-:Y:S01]  /*a120*/  UMOV UR5, 0x10000000 ;  /* 0x1000000000057882 */ /* 0x000fe20000000000 */
[----:B------:R-:W-:-:S03]  /*a130*/  UIADD3 UR4, -UR11, URZ, URZ ;  /* 0x0000003f0b047290 */ /* 0x000fc6000fffe13f */
[----:B------:R-:W-:-:S05]  /*a140*/  R2UR UR10, R16 ;  /* 0x00000000100a72ca */ /* 0x000fca00000e0000 */
[----:B------:R-:W-:-:S04]  /*a150*/  UIMAD UR4, UR7, UR4, UR6 ;  /* 0x00000004070472a4 */ /* 0x000fc8000f8e0206 */
[----:B------:R-:W-:-:S11]  /*a160*/  UISETP.GE.U32.AND UP0, UPT, UR4, UR7, UPT ;  /* 0x000000070400728c */ /* 0x000fd6000bf06070 */
[----:B------:R-:W-:Y:S02]  /*a170*/  @UP0 UIADD3 UR4, UR4, -UR7, URZ ;  /* 0x8000000704040290 */ /* 0x000fe4000fffe03f */
[----:B------:R-:W-:Y:S02]  /*a180*/  @UP0 UIADD3 UR11, UR11, 0x1, URZ ;  /* 0x000000010b0b0890 */ /* 0x000fe4000fffe03f */
[----:B------:R-:W-:-:S03]  /*a190*/  UISETP.GE.U32.AND UP1, UPT, UR4, UR7, UPT ;  /* 0x000000070400728c */ /* 0x000fc6000bf26070 */
[----:B------:R-:W-:-:S08]  /*a1a0*/  UMOV UR4, 0x0 ;  /* 0x0000000000047882 */ /* 0x000fd00000000000 */
[----:B------:R-:W-:Y:S02]  /*a1b0*/  @UP1 UIADD3 UR11, UR11, 0x1, URZ ;  /* 0x000000010b0b1890 */ /* 0x000fe4000fffe03f */
[----:B------:R-:W-:-:S09]  /*a1c0*/  @!UP2 ULOP3.LUT UR11, URZ, UR7, URZ, 0x33, !UPT ;  /* 0x000000073f0ba292 */ /* 0x000fd2000f8e333f */
[----:B------:R1:W-:Y:S02]  /*a1d0*/  UTMALDG.3D [UR8], [UR48], desc[UR4] ;  /* 0x00000408300075b4 */ /* 0x0003e40008011000 */
[----:B-1----:R-:W-:Y:S01]  /*a1e0*/  NOP ;  /* 0x0000000000007918 */ /* 0x002fe20000000000 */
.L_x_201:
[----:B------:R-:W-:Y:S05]  /*a1f0*/  BSYNC B1 ;  /* 0x0000000000017941 */ /* 0x000fea0003800000 */
.L_x_200:
[----:B------:R-:W-:Y:S02]  /*a200*/  VIADD R6, R6, 0xffffffff ;  /* 0xffffffff06067836 */ /* 0x000fe40000000000 */
[----:B------:R-:W-:Y:S02]  /*a210*/  VIADD R3, R3, 0x1 ;  /* 0x0000000103037836 */ /* 0x000fe40000000000 */
[----:B------:R-:W-:Y:S01]  /*a220*/  VIADD R9, R9, 0x1 ;  /* 0x0000000109097836 */ /* 0x000fe20000000000 */
[----:B------:R-:W-:Y:S01]  /*a230*/  ISETP.GT.AND P1, PT, R6, 0x1, PT ;  /* 0x000000010600780c */ /* 0x000fe20003f24270 */
[----:B------:R-:W-:Y:S01]  /*a240*/  VIADD R8, R8, 0x40 ;  /* 0x0000004008087836 */ /* 0x000fe20000000000 */
[----:B------:R-:W-:-:S04]  /*a250*/  ISETP.NE.AND P0, PT, R3, 0x13, PT ;  /* 0x000000130300780c */ /* 0x000fc80003f05270 */
[----:B------:R-:W-:Y:S02]  /*a260*/  SEL R5, RZ, 0x1, P0 ;  /* 0x00000001ff057807 */ /* 0x000fe40000000000 */
[----:B------:R-:W-:Y:S02]  /*a270*/  SEL R3, R3, RZ, P0 ;  /* 0x000000ff03037207 */ /* 0x000fe40000000000 */
[----:B------:R-:W-:-:S03]  /*a280*/  LOP3.LUT R0, R0, R5, RZ, 0x3c, !PT ;  /* 0x0000000500007212 */ /* 0x000fc600078e3cff */
[----:B------:R-:W-:Y:S05]  /*a290*/  @P1 BRA `(.L_x_202) ;  /* 0xfffffff800901947 */ /* 0x000fea000383ffff */
.L_x_193:
[----:B------:R-:W-:Y:S05]  /*a2a0*/  BSYNC B0 ;  /* 0x0000000000007941 */ /* 0x000fea0003800000 */
.L_x_192:
[----:B------:R-:W-:Y:S01]  /*a2b0*/  LOP3.LUT P1, RZ, R26, 0xff, RZ, 0xc0, !PT ;  /* 0x000000ff1aff7812 */ /* 0x000fe2000782c0ff */
[C---:B------:R-:W-:Y:S02]  /*a2c0*/  IMAD.IADD R22, R27.reuse, 0x1, R22 ;  /* 0x000000011b167824 */ /* 0x040fe400078e0216 */
[----:B------:R-:W-:Y:S02]  /*a2d0*/  IMAD.U32 R0, RZ, RZ, UR36 ;  /* 0x00000024ff007e24 */ /* 0x000fe4000f8e00ff */
[C---:B------:R-:W-:Y:S01]  /*a2e0*/  IMAD.WIDE.U32 R4, R22.reuse, -0x50d79435, RZ ;  /* 0xaf286bcb16047825 */ /* 0x040fe200078e00ff */
[----:B------:R-:W-:Y:S02]  /*a2f0*/  ISETP.GT.U32.AND P0, PT, R22, 0x12, PT ;  /* 0x000000121600780c */ /* 0x000fe40003f04070 */
[----:B------:R-:W-:Y:S01]  /*a300*/  ISETP.NE.AND P2, PT, R0, 0x3, PT ;  /* 0x000000030000780c */ /* 0x000fe20003f45270 */
[----:B------:R-:W-:Y:S01]  /*a310*/  IMAD.IADD R4, R22, 0x1, -R5 ;  /* 0x0000000116047824 */ /* 0x000fe200078e0a05 */
[----:B------:R-:W-:-:S03]  /*a320*/  ISETP.LT.U32.AND P0, PT, R27, 0x13, P0 ;  /* 0x000000131b00780c */ /* 0x000fc60000701070 */
[----:B-----5:R-:W-:Y:S01]  /*a330*/  @P1 SYNCS.ARRIVE.TRANS64.A1T0 RZ, [UR38+0x331d8], RZ ;  /* 0x0331d8ffffff19a7 */ /* 0x020fe20008100026 */
[----:B------:R-:W-:Y:S02]  /*a340*/  ISETP.GE.U32.AND P1, PT, R27, 0x13, PT ;  /* 0x000000131b00780c */ /* 0x000fe40003f26070 */
[----:B------:R-:W-:Y:S02]  /*a350*/  SEL R3, RZ, 0x1, !P0 ;  /* 0x00000001ff037807 */ /* 0x000fe40004000000 */
[----:B------:R-:W-:Y:S02]  /*a360*/  LEA.HI R4, R4, R5, RZ, 0x1f ;  /* 0x0000000504047211 */ /* 0x000fe400078ff8ff */
[----:B------:R-:W-:Y:S02]  /*a370*/  LOP3.LUT R24, R24, R3, RZ, 0x3c, !PT ;  /* 0x0000000318187212 */ /* 0x000fe400078e3cff */
[----:B------:R-:W-:-:S05]  /*a380*/  SHF.R.U32.HI R3, RZ, 0x4, R4 ;  /* 0x00000004ff037819 */ /* 0x000fca0000011604 */
[----:B------:R-:W-:Y:S01]  /*a390*/  @P1 LOP3.LUT R24, R24, 0x1, R3, 0x78, !PT ;  /* 0x0000000118181812 */ /* 0x000fe200078e7803 */
[----:B------:R-:W-:Y:S01]  /*a3a0*/  IMAD R22, R3, -0x13, R22 ;  /* 0xffffffed03167824 */ /* 0x000fe200078e0216 */
[----:B------:R-:W-:Y:S06]  /*a3b0*/  @!P2 BRA `(.L_x_203) ;  /* 0x000000000004a947 */ /* 0x000fec0003800000 */
[----:B------:R-:W-:Y:S01]  /*a3c0*/  BPT.TRAP 0x1 ;  /* 0x000000040000795c */ /* 0x000fe20000300000 */
.L_x_203:
[----:B------:R-:W-:Y:S01]  /*a3d0*/  LEA R3, R23, UR38, 0x3 ;  /* 0x0000002617037c11 */ /* 0x000fe2000f8e18ff */
[----:B------:R-:W-:Y:S01]  /*a3e0*/  BSSY B0, `(.L_x_204) ;  /* 0x0000005000007945 */ /* 0x000fe20003800000 */
[----:B------:R-:W-:Y:S02]  /*a3f0*/  SHF.L.U32 R0, R25, 0x1f, RZ ;  /* 0x0000001f19007819 */ /* 0x000fe400000006ff */
[----:B------:R-:W-:Y:S02]  /*a400*/  LEA R4, R23, UR38, 0x4 ;  /* 0x0000002617047c11 */ /* 0x000fe4000f8e20ff */
[----:B------:R-:W1:Y:S02]  /*a410*/  SYNCS.PHASECHK.TRANS64.TRYWAIT P0, [R3+URZ+0x33000], R0 ;  /* 0x03300000030075a7 */ /* 0x000e64000800017f */
[----:B-1----:R-:W-:Y:S05]  /*a420*/  @!P0 BRA `(.L_x_205) ;  /* 0x0000004000d08947 */ /* 0x002fea0003800000 */
.L_x_290:
[----:B------:R-:W-:Y:S05]  /*a430*/  BSYNC B0 ;  /* 0x0000000000007941 */ /* 0x000fea0003800000 */
.L_x_204:
[----:B------:R-:W2:Y:S01]  /*a440*/  LDS.128 R4, [R4+0x331e0] ;  /* 0x0331e00004047984 */ /* 0x000ea20000000c00 */
[----:B------:R-:W-:Y:S01]  /*a450*/  @!PT LDS RZ, [RZ] ;  /* 0x00000000fffff984 */ /* 0x000fe20000000800 */
[----:B------:R-:W-:Y:S01]  /*a460*/  @!PT LDS RZ, [RZ] ;  /* 0x00000000fffff984 */ /* 0x000fe20000000800 */
[----:B------:R-:W-:Y:S01]  /*a470*/  @!PT LDS RZ, [RZ] ;  /* 0x00000000fffff984 */ /* 0x000fe20000000800 */
[----:B------:R-:W-:Y:S01]  /*a480*/  @!PT LDS RZ, [RZ] ;  /* 0x00000000fffff984 */ /* 0x000fe20000000800 */
[----:B------:R3:W-:Y:S06]  /*a490*/  MEMBAR.ALL.CTA ;  /* 0x0000000000007992 */ /* 0x0007ec0000008000 */
[----:B---3--:R-:W3:Y:S01]  /*a4a0*/  FENCE.VIEW.ASYNC.S ;  /* 0x00000000000073c6 */ /* 0x008ee20000000000 */
[----:B--2---:R-:W-:Y:S02]  /*a4b0*/  IMAD.MOV.U32 R17, RZ, RZ, R5 ;  /* 0x000000ffff117224 */ /* 0x004fe400078e0005 */
[----:B------:R-:W-:Y:S01]  /*a4c0*/  IMAD.MOV.U32 R16, RZ, RZ, R4 ;  /* 0x000000ffff107224 */ /* 0x000fe200078e0004 */
[----:B---3--:R-:W-:Y:S06]  /*a4d0*/  @!P2 BRA `(.L_x_206) ;  /* 0x000000000004a947 */ /* 0x008fec0003800000 */
[----:B------:R-:W-:Y:S01]  /*a4e0*/  BPT.TRAP 0x1 ;  /* 0x000000040000795c */ /* 0x000fe20000300000 */
.L_x_206:
[----:B------:R-:W2:Y:S01]  /*a4f0*/  S2R R5, SR_CgaCtaId ;  /* 0x0000000000057919 */ /* 0x000ea20000008800 */
[----:B------:R-:W-:Y:S01]  /*a500*/  ISETP.NE.AND P0, PT, R7, RZ, PT ;  /* 0x000000ff0700720c */ /* 0x000fe20003f05270 */
[----:B-1----:R-:W-:Y:S01]  /*a510*/  VIADD R0, R3, 0x33040 ;  /* 0x0003304003007836 */ /* 0x002fe20000000000 */
[CC--:B------:R-:W-:Y:S02]  /*a520*/  ISETP.NE.AND P1, PT, R6.reuse, R18.reuse, PT ;  /* 0x000000120600720c */ /* 0x0c0fe40003f25270 */
[----:B------:R-:W-:Y:S02]  /*a530*/  ISETP.EQ.OR P0, PT, R6, R18, !P0 ;  /* 0x000000120600720c */ /* 0x000fe40004702670 */
[----:B--2---:R-:W-:-:S04]  /*a540*/  PRMT R0, R5, 0x654, R0 ;  /* 0x0000065405007816 */ /* 0x004fc80000000000 */
[----:B------:R1:W-:Y:S07]  /*a550*/  SYNCS.ARRIVE.TRANS64.RED.A1T0 RZ, [R0+URZ], RZ ;  /* 0x000000ff00ff79a7 */ /* 0x0003ee000810043f */
[----:B------:R-:W-:Y:S05]  /*a560*/  @P0 BRA `(.L_x_207) ;  /* 0x0000000800c80947 */ /* 0x000fea0003800000 */
[----:B------:R-:W2:Y:S02]  /*a570*/  LDC.64 R4, c[0x0][0x290] ;  /* 0x0000a400ff047b82 */ /* 0x000ea40000000a00 */
[----:B--2---:R-:W-:-:S05]  /*a580*/  IMAD.WIDE R4, R6, 0xc, R4 ;  /* 0x0000000c06047825 */ /* 0x004fca00078e0204 */
[----:B------:R2:W5:Y:S01]  /*a590*/  LDG.E R19, desc[UR56][R4.64+0x8] ;  /* 0x0000083804137981 */ /* 0x000562000c1e1900 */
[----:B------:R-:W-:-:S03]  /*a5a0*/  UMOV UR4, 0xffffffff ;  /* 0xffffffff00047882 */ /* 0x000fc60000000000 */
[----:B------:R-:W-:Y:S05]  /*a5b0*/  BRA.DIV UR4, `(.L_x_208) ;  /* 0x0000004204807947 */ /* 0x000fea000b800000 */
[----:B------:R-:W-:-:S13]  /*a5c0*/  ELECT P6, URZ, PT ;  /* 0x00000000003f782f */ /* 0x000fda00038c0000 */
.L_x_293:
[----:B------:R-:W-:Y:S04]  /*a5d0*/  BSSY B0, `(.L_x_209) ;  /* 0x0000094000007945 */ /* 0x000fe80003800000 */
[----:B------:R-:W-:Y:S05]  /*a5e0*/  @!P6 BRA `(.L_x_210) ;  /* 0x000000080048e947 */ /* 0x000fea0003800000 */
[C---:B------:R-:W-:Y:S01]  /*a5f0*/  IMAD.SHL.U32 R26, R6.reuse, 0x8, RZ ;  /* 0x00000008061a7824 */ /* 0x040fe200078e00ff */
[----:B------:R-:W-:Y:S01]  /*a600*/  SHF.R.S32.HI R3, RZ, 0x1f, R6 ;  /* 0x0000001fff037819 */ /* 0x000fe20000011406 */
[----:B------:R-:W-:Y:S01]  /*a610*/  ULDC.64 UR4, c[0x0][0x788] ;  /* 0x0001e20000047ab9 */ /* 0x000fe20000000a00 */
[----:B------:R-:W-:Y:S01]  /*a620*/  ULDC.64 UR6, c[0x0][0x798] ;  /* 0x0001e60000067ab9 */ /* 0x000fe20000000a00 */
[----:B------:R-:W-:Y:S01]  /*a630*/  ULDC.64 UR8, c[0x0][0x7a8] ;  /* 0x0001ea0000087ab9 */ /* 0x000fe20000000a00 */
[----:B------:R-:W-:Y:S01]  /*a640*/  SHF.L.U64.HI R18, R6, 0x3, R3 ;  /* 0x0000000306127819 */ /* 0x000fe20000010203 */
[----:B-1----:R-:W3:Y:S01]  /*a650*/  LDG.E R0, desc[UR56][R4.64] ;  /* 0x0000003804007981 */ /* 0x002ee2000c1e1900 */
[C---:B------:R-:W-:Y:S02]  /*a660*/  IADD3 R14, P0, R26.reuse, UR4, RZ ;  /* 0x000000041a0e7c10 */ /* 0x040fe4000ff1e0ff */
[C---:B------:R-:W-:Y:S02]  /*a670*/  IADD3 R12, P2, R26.reuse, UR6, RZ ;  /* 0x000000061a0c7c10 */ /* 0x040fe4000ff5e0ff */
[----:B------:R-:W-:-:S02]  /*a680*/  IADD3 R10, P3, R26, UR8, RZ ;  /* 0x000000081a0a7c10 */ /* 0x000fc4000ff7e0ff */
[C---:B------:R-:W-:Y:S01]  /*a690*/  IADD3.X R15, R18.reuse, UR5, RZ, P0, !PT ;  /* 0x00000005120f7c10 */ /* 0x040fe200087fe4ff */
[----:B------:R-:W-:Y:S01]  /*a6a0*/  ULDC.64 UR4, c[0x0][0x790] ;  /* 0x0001e40000047ab9 */ /* 0x000fe20000000a00 */
[C---:B------:R-:W-:Y:S02]  /*a6b0*/  IADD3.X R13, R18.reuse, UR7, RZ, P2, !PT ;  /* 0x00000007120d7c10 */ /* 0x040fe400097fe4ff */
[----:B------:R-:W-:Y:S02]  /*a6c0*/  IADD3.X R11, R18, UR9, RZ, P3, !PT ;  /* 0x00000009120b7c10 */ /* 0x000fe40009ffe4ff */
[----:B------:R-:W4:Y:S04]  /*a6d0*/  LDG.E.64 R14, desc[UR56][R14.64] ;  /* 0x000000380e0e7981 */ /* 0x000f28000c1e1b00 */
[----:B------:R-:W2:Y:S04]  /*a6e0*/  LDG.E.64 R12, desc[UR56][R12.64] ;  /* 0x000000380c0c7981 */ /* 0x000ea8000c1e1b00 */
[----:B------:R-:W3:Y:S01]  /*a6f0*/  LDG.E.64 R10, desc[UR56][R10.64] ;  /* 0x000000380a0a7981 */ /* 0x000ee2000c1e1b00 */
[----:B------:R-:W-:-:S04]  /*a700*/  IADD3 R8, P0, R26, UR4, RZ ;  /* 0x000000041a087c10 */ /* 0x000fc8000ff1e0ff */
[----:B------:R-:W-:Y:S01]  /*a710*/  IADD3.X R9, R18, UR5, RZ, P0, !PT ;  /* 0x0000000512097c10 */ /* 0x000fe200087fe4ff */
[----:B------:R-:W-:-:S05]  /*a720*/  ULDC.64 UR4, c[0x0][0x7a0] ;  /* 0x0001e80000047ab9 */ /* 0x000fca0000000a00 */
[----:B------:R-:W3:Y:S01]  /*a730*/  LDG.E.64 R8, desc[UR56][R8.64] ;  /* 0x0000003808087981 */ /* 0x000ee2000c1e1b00 */
[----:B------:R-:W-:-:S04]  /*a740*/  IADD3 R26, P0, R26, UR4, RZ ;  /* 0x000000041a1a7c10 */ /* 0x000fc8000ff1e0ff */
[----:B------:R-:W-:Y:S01]  /*a750*/  IADD3.X R27, R18, UR5, RZ, P0, !PT ;  /* 0x00000005121b7c10 */ /* 0x000fe200087fe4ff */
[----:B------:R-:W-:Y:S01]  /*a760*/  ULDC.64 UR4, c[0x0][0x7b0] ;  /* 0x0001ec0000047ab9 */ /* 0x000fe20000000a00 */
[----:B------:R-:W3:Y:S04]  /*a770*/  LDG.E R18, desc[UR56][R4.64+0x4] ;  /* 0x0000043804127981 */ /* 0x000ee8000c1e1900 */
[----:B------:R-:W3:Y:S04]  /*a780*/  LDG.E.64 R26, desc[UR56][R26.64] ;  /* 0x000000381a1a7981 */ /* 0x000ee8000c1e1b00 */
[----:B----4-:R-:W-:Y:S04]  /*a790*/  STS.64 [UR37], R14 ;  /* 0x0000000eff007988 */ /* 0x010fe80008000a25 */
[----:B--2---:R-:W-:Y:S04]  /*a7a0*/  STS.64 [UR39], R12 ;  /* 0x0000000cff007988 */ /* 0x004fe80008000a27 */
[----:B---3--:R-:W-:Y:S04]  /*a7b0*/  STS.64 [UR46], R10 ;  /* 0x0000000aff007988 */ /* 0x008fe80008000a2e */
[----:B------:R-:W1:Y:S01]  /*a7c0*/  LDS R20, [UR37+0x1c] ;  /* 0x00001c25ff147984 */ /* 0x000e620008000800 */
[----:B------:R-:W-:-:S04]  /*a7d0*/  LOP3.LUT R29, R9, 0x1fffffff, RZ, 0xc0, !PT ;  /* 0x1fffffff091d7812 */ /* 0x000fc800078ec0ff */
[----:B------:R-:W-:-:S04]  /*a7e0*/  SHF.R.U32.HI R9, RZ, 0x4, R29 ;  /* 0x00000004ff097819 */ /* 0x000fc8000001161d */
[----:B-1----:R-:W-:-:S05]  /*a7f0*/  LOP3.LUT R9, R20, 0xf, R9, 0xb8, !PT ;  /* 0x0000000f14097812 */ /* 0x002fca00078eb809 */
[----:B------:R-:W-:Y:S04]  /*a800*/  STS [UR37+0x1c], R9 ;  /* 0x00001c09ff007988 */ /* 0x000fe80008000825 */
[----:B------:R-:W1:Y:S01]  /*a810*/  LDS R28, [UR37+0x1c] ;  /* 0x00001c25ff1c7984 */ /* 0x000e620008000800 */
[----:B------:R-:W-:-:S04]  /*a820*/  LEA R12, P0, R6, UR4, 0x4 ;  /* 0x00000004060c7c11 */ /* 0x000fc8000f8020ff */
[----:B------:R-:W-:-:S05]  /*a830*/  LEA.HI.X R13, R6, UR5, R3, 0x4, P0 ;  /* 0x00000005060d7c11 */ /* 0x000fca00080f2403 */
[----:B------:R-:W2:Y:S01]  /*a840*/  LDG.E.64 R20, desc[UR56][R12.64] ;  /* 0x000000380c147981 */ /* 0x000ea2000c1e1b00 */
[----:B------:R-:W-:-:S03]  /*a850*/  IMAD.U32 R14, RZ, RZ, UR37 ;  /* 0x00000025ff0e7e24 */ /* 0x000fc6000f8e00ff */
[----:B------:R3:W4:Y:S01]  /*a860*/  LDG.E.64 R4, desc[UR56][R12.64+0x8] ;  /* 0x000008380c047981 */ /* 0x000722000c1e1b00 */
[----:B-1----:R-:W-:-:S05]  /*a870*/  LOP3.LUT R28, R28, 0xf0, RZ, 0xb8, !PT ;  /* 0x000000f01c1c7812 */ /* 0x002fca00078eb8ff */
[----:B------:R-:W-:Y:S04]  /*a880*/  STS [UR37+0x1c], R28 ;  /* 0x00001c1cff007988 */ /* 0x000fe80008000825 */
[----:B------:R-:W1:Y:S01]  /*a890*/  LDS R15, [UR37+0x1c] ;  /* 0x00001c25ff0f7984 */ /* 0x000e620008000800 */
[----:B------:R-:W-:Y:S02]  /*a8a0*/  SHF.R.U64 R14, R14, 0x4, RZ ;  /* 0x000000040e0e7819 */ /* 0x000fe400000012ff */
[----:B-1----:R-:W-:-:S05]  /*a8b0*/  LOP3.LUT R15, R15, 0xf00, RZ, 0xb8, !PT ;  /* 0x00000f000f0f7812 */ /* 0x002fca00078eb8ff */
[----:B------:R-:W-:Y:S04]  /*a8c0*/  STS.64 [UR37+0x18], R14 ;  /* 0x0000180eff007988 */ /* 0x000fe80008000a25 */
[----:B------:R-:W1:Y:S01]  /*a8d0*/  LDS R3, [UR37+0x1c] ;  /* 0x00001c25ff037984 */ /* 0x000e620008000800 */
[----:B------:R-:W-:Y:S01]  /*a8e0*/  SHF.R.U64 R29, R8, 0x4, R29 ;  /* 0x00000004081d7819 */ /* 0x000fe2000000121d */
[----:B------:R-:W-:Y:S01]  /*a8f0*/  VIADD R9, R0, 0xffffffff ;  /* 0xffffffff00097836 */ /* 0x000fe20000000000 */
[----:B------:R-:W-:Y:S01]  /*a900*/  CS2R R10, SRZ ;  /* 0x00000000000a7805 */ /* 0x000fe2000001ff00 */
[----:B-----5:R-:W-:Y:S01]  /*a910*/  VIADD R8, R19, 0xffffffff ;  /* 0xffffffff13087836 */ /* 0x020fe20000000000 */
[----:B------:R-:W-:Y:S04]  /*a920*/  STS [UR37+0x10], R14 ;  /* 0x0000100eff007988 */ /* 0x000fe80008000825 */
[----:B------:R3:W-:Y:S04]  /*a930*/  STS.128 [UR37+0x20], R8 ;  /* 0x00002008ff007988 */ /* 0x0007e80008000c25 */
[----:B------:R-:W-:Y:S04]  /*a940*/  STS [UR37+0x14], R14 ;  /* 0x0000140eff007988 */ /* 0x000fe80008000825 */
[----:B------:R-:W-:Y:S04]  /*a950*/  STS [UR37+0xc], R29 ;  /* 0x00000c1dff007988 */ /* 0x000fe80008000825 */
[----:B------:R-:W-:Y:S01]  /*a960*/  STS [UR37+0x30], RZ ;  /* 0x000030ffff007988 */ /* 0x000fe20008000825 */
[----:B-1----:R-:W-:-:S05]  /*a970*/  LOP3.LUT R0, R3, 0xf000, RZ, 0xb8, !PT ;  /* 0x0000f00003007812 */ /* 0x002fca00078eb8ff */
[----:B------:R1:W-:Y:S04]  /*a980*/  STS [UR37+0x1c], R0 ;  /* 0x00001c00ff007988 */ /* 0x0003e80008000825 */
[----:B---3--:R-:W3:Y:S01]  /*a990*/  LDS R12, [UR39+0x1c] ;  /* 0x00001c27ff0c7984 */ /* 0x008ee20008000800 */
[----:B------:R-:W-:Y:S01]  /*a9a0*/  SHF.L.U64.HI R3, R26, 0x1, R27 ;  /* 0x000000011a037819 */ /* 0x000fe2000001021b */
[----:B------:R-:W-:Y:S01]  /*a9b0*/  IMAD.U32 R10, RZ, RZ, UR39 ;  /* 0x00000027ff0a7e24 */ /* 0x000fe2000f8e00ff */
[----:B-1----:R-:W1:Y:S02]  /*a9c0*/  LDC R0, c[0x0][0x7c8] ;  /* 0x0001f200ff007b82 */ /* 0x002e640000000800 */
[----:B------:R-:W-:-:S04]  /*a9d0*/  LOP3.LUT R3, R3, 0x1fffffff, RZ, 0xc0, !PT ;  /* 0x1fffffff03037812 */ /* 0x000fc800078ec0ff */
[----:B------:R-:W-:-:S04]  /*a9e0*/  SHF.R.U32.HI R13, RZ, 0x4, R3 ;  /* 0x00000004ff0d7819 */ /* 0x000fc80000011603 */
[----:B---3--:R-:W-:-:S05]  /*a9f0*/  LOP3.LUT R13, R12, 0xf, R13, 0xb8, !PT ;  /* 0x0000000f0c0d7812 */ /* 0x008fca00078eb80d */
[----:B------:R-:W-:Y:S04]  /*aa00*/  STS [UR39+0x1c], R13 ;  /* 0x00001c0dff007988 */ /* 0x000fe80008000827 */
[----:B------:R-:W3:Y:S02]  /*aa10*/  LDS R27, [UR39+0x1c] ;  /* 0x00001c27ff1b7984 */ /* 0x000ee40008000800 */
[----:B---3--:R-:W-:-:S05]  /*aa20*/  LOP3.LUT R27, R27, 0xf0, RZ, 0xb8, !PT ;  /* 0x000000f01b1b7812 */ /* 0x008fca00078eb8ff */
[----:B------:R-:W-:Y:S04]  /*aa30*/  STS [UR39+0x1c], R27 ;  /* 0x00001c1bff007988 */ /* 0x000fe80008000827 */
[----:B------:R-:W3:Y:S01]  /*aa40*/  LDS R11, [UR39+0x1c] ;  /* 0x00001c27ff0b7984 */ /* 0x000ee20008000800 */
[----:B------:R-:W-:Y:S01]  /*aa50*/  SHF.R.U64 R10, R10, 0x4, RZ ;  /* 0x000000040a0a7819 */ /* 0x000fe200000012ff */
[----:B------:R-:W-:Y:S01]  /*aa60*/  IMAD.SHL.U32 R26, R26, 0x2, RZ ;  /* 0x000000021a1a7824 */ /* 0x000fe200078e00ff */
[----:B---3--:R-:W-:-:S05]  /*aa70*/  LOP3.LUT R11, R11, 0xf00, RZ, 0xb8, !PT ;  /* 0x00000f000b0b7812 */ /* 0x008fca00078eb8ff */
[----:B------:R-:W-:Y:S04]  /*aa80*/  STS.64 [UR39+0x18], R10 ;  /* 0x0000180aff007988 */ /* 0x000fe80008000a27 */
[----:B------:R-:W3:Y:S01]  /*aa90*/  LDS R28, [UR39+0x1c] ;  /* 0x00001c27ff1c7984 */ /* 0x000ee20008000800 */
[----:B------:R-:W-:Y:S01]  /*aaa0*/  VIADD R13, R18, 0xffffffff ;  /* 0xffffffff120d7836 */ /* 0x000fe20000000000 */
[----:B------:R-:W-:Y:S01]  /*aab0*/  LOP3.LUT R18, R26, 0xfffffffe, RZ, 0xc0, !PT ;  /* 0xfffffffe1a127812 */ /* 0x000fe200078ec0ff */
[----:B------:R-:W-:Y:S01]  /*aac0*/  IMAD.MOV.U32 R12, RZ, RZ, R8 ;  /* 0x000000ffff0c7224 */ /* 0x000fe200078e0008 */
[----:B------:R-:W-:Y:S02]  /*aad0*/  CS2R R14, SRZ ;  /* 0x00000000000e7805 */ /* 0x000fe4000001ff00 */
[----:B------:R-:W-:Y:S01]  /*aae0*/  SHF.R.U64 R18, R18, 0x4, R3 ;  /* 0x0000000412127819 */ /* 0x000fe20000001203 */
[----:B------:R-:W-:Y:S04]  /*aaf0*/  STS [UR39+0x10], R10 ;  /* 0x0000100aff007988 */ /* 0x000fe80008000827 */
[----:B------:R2:W-:Y:S04]  /*ab00*/  STS.128 [UR39+0x20], R12 ;  /* 0x0000200cff007988 */ /* 0x0005e80008000c27 */
[----:B------:R-:W-:Y:S04]  /*ab10*/  STS [UR39+0x14], R10 ;  /* 0x0000140aff007988 */ /* 0x000fe80008000827 */
[----:B------:R-:W-:Y:S04]  /*ab20*/  STS [UR39+0xc], R18 ;  /* 0x00000c12ff007988 */ /* 0x000fe80008000827 */
[----:B------:R-:W-:Y:S01]  /*ab30*/  STS [UR39+0x30], RZ ;  /* 0x000030ffff007988 */ /* 0x000fe20008000827 */
[----:B---3--:R-:W-:-:S05]  /*ab40*/  LOP3.LUT R11, R28, 0xf000, RZ, 0xb8, !PT ;  /* 0x0000f0001c0b7812 */ /* 0x008fca00078eb8ff */
[----:B------:R-:W-:Y:S04]  /*ab50*/  STS [UR39+0x1c], R11 ;  /* 0x00001c0bff007988 */ /* 0x000fe80008000827 */
[----:B------:R-:W3:Y:S01]  /*ab60*/  LDS R12, [UR46+0x1c] ;  /* 0x00001c2eff0c7984 */ /* 0x000ee20008000800 */
[----:B-1----:R-:W-:-:S04]  /*ab70*/  IABS R8, R0 ;  /* 0x0000000000087213 */ /* 0x002fc80000000000 */
[----:B--2---:R-:W1:Y:S01]  /*ab80*/  I2F.RP R14, R8 ;  /* 0x00000008000e7306 */ /* 0x004e620000209400 */
[----:B------:R-:W-:-:S04]  /*ab90*/  SHF.L.U64.HI R3, R20, 0x1, R21 ;  /* 0x0000000114037819 */ /* 0x000fc80000010215 */
[----:B------:R-:W-:-:S04]  /*aba0*/  LOP3.LUT R3, R3, 0x1fffffff, RZ, 0xc0, !PT ;  /* 0x1fffffff03037812 */ /* 0x000fc800078ec0ff */
[----:B------:R-:W-:Y:S01]  /*abb0*/  SHF.R.U32.HI R13, RZ, 0x4, R3 ;  /* 0x00000004ff0d7819 */ /* 0x000fe20000011603 */
[----:B-1----:R-:W1:Y:S03]  /*abc0*/  MUFU.RCP R14, R14 ;  /* 0x0000000e000e7308 */ /* 0x002e660000001000 */
[----:B---3--:R-:W-:Y:S01]  /*abd0*/  LOP3.LUT R12, R12, 0xf, R13, 0xb8, !PT ;  /* 0x0000000f0c0c7812 */ /* 0x008fe200078eb80d */
[----:B-1----:R-:W-:-:S04]  /*abe0*/  VIADD R15, R14, 0xffffffe ;  /* 0x0ffffffe0e0f7836 */ /* 0x002fc80000000000 */
[----:B------:R-:W-:Y:S04]  /*abf0*/  STS [UR46+0x1c], R12 ;  /* 0x00001c0cff007988 */ /* 0x000fe8000800082e */
[----:B------:R-:W1:Y:S01]  /*ac00*/  LDS R13, [UR46+0x1c] ;  /* 0x00001c2eff0d7984 */ /* 0x000e620008000800 */
[----:B------:R-:W2:Y:S01]  /*ac10*/  F2I.FTZ.U32.TRUNC.NTZ R11, R15 ;  /* 0x0000000f000b7305 */ /* 0x000ea2000021f000 */
[----:B----4-:R-:W-:Y:S01]  /*ac20*/  SHF.L.U64.HI R5, R4, 0x1, R5 ;  /* 0x0000000104057819 */ /* 0x010fe20000010205 */
[----:B------:R-:W-:-:S03]  /*ac30*/  IMAD.MOV.U32 R10, RZ, RZ, RZ ;  /* 0x000000ffff0a7224 */ /* 0x000fc600078e00ff */
[----:B------:R-:W-:Y:S01]  /*ac40*/  LOP3.LUT R5, R5, 0x1fffffff, RZ, 0xc0, !PT ;  /* 0x1fffffff05057812 */ /* 0x000fe200078ec0ff */
[----:B--2---:R-:W-:-:S04]  /*ac50*/  IMAD.MOV R21, RZ, RZ, -R11 ;  /* 0x000000ffff157224 */ /* 0x004fc800078e0a0b */
[----:B------:R-:W-:-:S04]  /*ac60*/  IMAD R21, R21, R8, RZ ;  /* 0x0000000815157224 */ /* 0x000fc800078e02ff */
[----:B------:R-:W-:Y:S01]  /*ac70*/  IMAD.HI.U32 R21, R11, R21, R10 ;  /* 0x000000150b157227 */ /* 0x000fe200078e000a */
[----:B------:R-:W-:-:S05]  /*ac80*/  SHF.R.U32.HI R10, RZ, 0x4, R5 ;  /* 0x00000004ff0a7819 */ /* 0x000fca0000011605 */
[----:B------:R-:W-:-:S05]  /*ac90*/  IMAD.SHL.U32 R10, R10, 0x10, RZ ;  /* 0x000000100a0a7824 */ /* 0x000fca00078e00ff */
[----:B-1----:R-:W-:-:S05]  /*aca0*/  LOP3.LUT R10, R13, 0xf0, R10, 0xb8, !PT ;  /* 0x000000f00d0a7812 */ /* 0x002fca00078eb80a */
[----:B------:R-:W-:Y:S04]  /*acb0*/  STS [UR46+0x1c], R10 ;  /* 0x00001c0aff007988 */ /* 0x000fe8000800082e */
[----:B------:R-:W1:Y:S01]  /*acc0*/  LDS R13, [UR46+0x1c] ;  /* 0x00001c2eff0d7984 */ /* 0x000e620008000800 */
[----:B------:R-:W-:-:S04]  /*acd0*/  IADD3 R11, R19, -0x1, R0 ;  /* 0xffffffff130b7810 */ /* 0x000fc80007ffe000 */
[----:B------:R-:W-:-:S05]  /*ace0*/  IABS R12, R11 ;  /* 0x0000000b000c7213 */ /* 0x000fca0000000000 */
[----:B------:R-:W-:-:S04]  /*acf0*/  IMAD.HI.U32 R14, R21, R12, RZ ;  /* 0x0000000c150e7227 */ /* 0x000fc800078e00ff */
[----:B------:R-:W-:-:S04]  /*ad00*/  IMAD.MOV R15, RZ, RZ, -R14 ;  /* 0x000000ffff0f7224 */ /* 0x000fc800078e0a0e */
[----:B------:R-:W-:-:S05]  /*ad10*/  IMAD R15, R8, R15, R12 ;  /* 0x0000000f080f7224 */ /* 0x000fca00078e020c */
[----:B------:R-:W-:Y:S01]  /*ad20*/  ISETP.GT.U32.AND P0, PT, R8, R15, PT ;  /* 0x0000000f0800720c */ /* 0x000fe20003f04070 */
[----:B------:R-:W-:-:S05]  /*ad30*/  IMAD.U32 R12, RZ, RZ, UR46 ;  /* 0x0000002eff0c7e24 */ /* 0x000fca000f8e00ff */
[----:B------:R-:W-:-:S07]  /*ad40*/  SHF.R.U64 R12, R12, 0x4, RZ ;  /* 0x000000040c0c7819 */ /* 0x000fce00000012ff */
[----:B------:R-:W-:Y:S01]  /*ad50*/  @!P0 IMAD.IADD R15, R15, 0x1, -R8 ;  /* 0x000000010f0f8824 */ /* 0x000fe200078e0a08 */
[----:B-1----:R-:W-:-:S04]  /*ad60*/  LOP3.LUT R13, R13, 0xf00, RZ, 0xb8, !PT ;  /* 0x00000f000d0d7812 */ /* 0x002fc800078eb8ff */
[----:B------:R-:W-:Y:S01]  /*ad70*/  ISETP.GE.U32.AND P2, PT, R15, R8, PT ;  /* 0x000000080f00720c */ /* 0x000fe20003f46070 */
[----:B------:R-:W-:Y:S04]  /*ad80*/  STS.64 [UR46+0x18], R12 ;  /* 0x0000180cff007988 */ /* 0x000fe80008000a2e */
[----:B------:R-:W1:Y:S01]  /*ad90*/  LDS R15, [UR46+0x1c] ;  /* 0x00001c2eff0f7984 */ /* 0x000e620008000800 */
[----:B------:R-:W-:Y:S01]  /*ada0*/  LOP3.LUT R11, R11, R0, RZ, 0x3c, !PT ;  /* 0x000000000b0b7212 */ /* 0x000fe200078e3cff */
[----:B------:R-:W-:Y:S01]  /*adb0*/  @!P0 VIADD R14, R14, 0x1 ;  /* 0x000000010e0e8836 */ /* 0x000fe20000000000 */
[----:B------:R-:W-:Y:S02]  /*adc0*/  ISETP.NE.AND P0, PT, R0, RZ, PT ;  /* 0x000000ff0000720c */ /* 0x000fe40003f05270 */
[----:B------:R-:W-:-:S03]  /*add0*/  ISETP.GE.AND P3, PT, R11, RZ, PT ;  /* 0x000000ff0b00720c */ /* 0x000fc60003f66270 */
[----:B------:R-:W-:Y:S02]  /*ade0*/  @P2 VIADD R14, R14, 0x1 ;  /* 0x000000010e0e2836 */ /* 0x000fe40000000000 */
[----:B------:R-:W-:Y:S02]  /*adf0*/  IMAD.SHL.U32 R20, R20, 0x2, RZ ;  /* 0x0000000214147824 */ /* 0x000fe400078e00ff */
[----:B------:R-:W-:-:S03]  /*ae00*/  IMAD.SHL.U32 R4, R4, 0x2, RZ ;  /* 0x0000000204047824 */ /* 0x000fc600078e00ff */
[----:B------:R-:W-:Y:S02]  /*ae10*/  LOP3.LUT R20, R20, 0xfffffffe, RZ, 0xc0, !PT ;  /* 0xfffffffe14147812 */ /* 0x000fe400078ec0ff */
[----:B------:R-:W-:Y:S01]  /*ae20*/  LOP3.LUT R4, R4, 0xfffffffe, RZ, 0xc0, !PT ;  /* 0xfffffffe04047812 */ /* 0x000fe200078ec0ff */
[----:B------:R-:W-:Y:S01]  /*ae30*/  @!P3 IMAD.MOV R14, RZ, RZ, -R14 ;  /* 0x000000ffff0eb224 */ /* 0x000fe200078e0a0e */
[----:B------:R-:W-:Y:S01]  /*ae40*/  @!P0 LOP3.LUT R14, RZ, R0, RZ, 0x33, !PT ;  /* 0x00000000ff0e8212 */ /* 0x000fe200078e33ff */
[----:B------:R-:W-:Y:S01]  /*ae50*/  IMAD.MOV.U32 R8, RZ, RZ, R9 ;  /* 0x000000ffff087224 */ /* 0x000fe200078e0009 */
[----:B------:R-:W-:Y:S02]  /*ae60*/  CS2R R10, SRZ ;  /* 0x00000000000a7805 */ /* 0x000fe4000001ff00 */
[----:B------:R-:W-:Y:S01]  /*ae70*/  SHF.R.U64 R3, R20, 0x4, R3 ;  /* 0x0000000414037819 */ /* 0x000fe20000001203 */
[----:B------:R-:W-:Y:S01]  /*ae80*/  VIADD R9, R14, 0xffffffff ;  /* 0xffffffff0e097836 */ /* 0x000fe20000000000 */
[----:B------:R-:W-:Y:S01]  /*ae90*/  SHF.R.U64 R5, R4, 0x4, R5 ;  /* 0x0000000404057819 */ /* 0x000fe20000001205 */
[----:B------:R3:W-:Y:S04]  /*aea0*/  STS [UR46+0x14], R12 ;  /* 0x0000140cff007988 */ /* 0x0007e8000800082e */
[----:B------:R3:W-:Y:S04]  /*aeb0*/  STS.128 [UR46+0x20], R8 ;  /* 0x00002008ff007988 */ /* 0x0007e80008000c2e */
[----:B------:R3:W-:Y:S01]  /*aec0*/  STS [UR46+0xc], R3 ;  /* 0x00000c03ff007988 */ /* 0x0007e2000800082e */
[----:B-1----:R-:W-:-:S03]  /*aed0*/  LOP3.LUT R0, R15, 0xf000, RZ, 0xb8, !PT ;  /* 0x0000f0000f007812 */ /* 0x002fc600078eb8ff */
[----:B------:R3:W-:Y:S04]  /*aee0*/  STS [UR46+0x10], R5 ;  /* 0x00001005ff007988 */ /* 0x0007e8000800082e */
[----:B------:R3:W-:Y:S04]  /*aef0*/  STS [UR46+0x1c], R0 ;  /* 0x00001c00ff007988 */ /* 0x0007e8000800082e */
[----:B------:R-:W-:Y:S01]  /*af00*/  STS [UR46+0x30], RZ ;  /* 0x000030ffff007988 */ /* 0x000fe2000800082e */
.L_x_210:
[----:B------:R-:W-:Y:S05]  /*af10*/  BSYNC B0 ;  /* 0x0000000000007941 */ /* 0x000fea0003800000 */
.L_x_209:
[----:B------:R-:W-:-:S03]  /*af20*/  UMOV UR4, 0xffffffff ;  /* 0xffffffff00047882 */ /* 0x000fc60000000000 */
[----:B------:R-:W-:Y:S05]  /*af30*/  BRA.DIV UR4, `(.L_x_211) ;  /* 0x0000003a04407947 */ /* 0x000fea000b800000 */
[----:B------:R-:W-:Y:S01]  /*af40*/  ELECT P6, URZ, PT ;  /* 0x00000000003f782f */ /* 0x000fe200038c0000 */
[----:B------:R-:W-:-:S12]  /*af50*/  NOP ;  /* 0x0000000000007918 */ /* 0x000fd80000000000 */
.L_x_297:
[----:B-1-3--:R-:W1:Y:S02]  /*af60*/  S2R R0, SR_LANEID ;  /* 0x0000000000007919 */ /* 0x00ae640000000000 */
[----:B-1----:R-:W-:-:S05]  /*af70*/  IMAD.SHL.U32 R0, R0, 0x4, RZ ;  /* 0x0000000400007824 */ /* 0x002fca00078e00ff */
[----:B------:R1:W3:Y:S01]  /*af80*/  LDS R3, [R0+UR37] ;  /* 0x0000002500037984 */ /* 0x0002e20008000800 */
[C---:B------:R-:W-:Y:S02]  /*af90*/  IADD3 R10, P0, R0.reuse, UR52, RZ ;  /* 0x00000034000a7c10 */ /* 0x040fe4000ff1e0ff */
[C---:B------:R-:W-:Y:S01]  /*afa0*/  IADD3 R8, P2, R0.reuse, UR50, RZ ;  /* 0x0000003200087c10 */ /* 0x040fe2000ff5e0ff */
[----:B------:R1:W4:Y:S01]  /*afb0*/  LDS R13, [R0+UR37+0x80] ;  /* 0x00008025000d7984 */ /* 0x0003220008000800 */
[----:B--2---:R-:W-:-:S03]  /*afc0*/  IADD3 R4, P3, R0, UR48, RZ ;  /* 0x0000003000047c10 */ /* 0x004fc6000ff7e0ff */
[----:B------:R1:W2:Y:S01]  /*afd0*/  LDS R15, [R0+UR37+0x100] ;  /* 0x00010025000f7984 */ /* 0x0002a20008000800 */
[----:B------:R-:W-:Y:S09]  /*afe0*/  @!P6 BRA `(.L_x_212) ;  /* 0x000000000008e947 */ /* 0x000ff20003800000 */
[----:B------:R0:W-:Y:S01]  /*aff0*/  UTMACMDFLUSH ;  /* 0x00000000000079b7 */ /* 0x0001e20000000000 */
[----:B------:R-:W-:-:S04]  /*b000*/  DEPBAR.LE SB0, 0x0 ;  /* 0x000080000000791a */ /* 0x000fc80000000000 */
.L_x_212:
[----:B------:R-:W-:Y:S01]  /*b010*/  IMAD.X R11, RZ, RZ, UR53, P0 ;  /* 0x00000035ff0b7e24 */ /* 0x000fe200080e06ff */
[----:B------:R-:W-:Y:S05]  /*b020*/  WARPSYNC.ALL ;  /* 0x0000000000007948 */ /* 0x000fea0003800000 */
[----:B------:R-:W-:Y:S01]  /*b030*/  IMAD.X R9, RZ, RZ, UR51, P2 ;  /* 0x00000033ff097e24 */ /* 0x000fe200090e06ff */
[----:B---3--:R3:W5:Y:S01]  /*b040*/  ATOMG.E.EXCH.STRONG.GPU PT, RZ, [R10], R3 ;  /* 0x000000030aff73a8 */ /* 0x00876200041ee100 */
[----:B------:R-:W-:-:S03]  /*b050*/  IMAD.X R5, RZ, RZ, UR49, P3 ;  /* 0x00000031ff057e24 */ /* 0x000fc600098e06ff */
[----:B----4-:R3:W5:Y:S04]  /*b060*/  ATOMG.E.EXCH.STRONG.GPU PT, RZ, [R8], R13 ;  /* 0x0000000d08ff73a8 */ /* 0x01076800041ee100 */
[----:B--2---:R3:W5:Y:S01]  /*b070*/  ATOMG.E.EXCH.STRONG.GPU PT, RZ, [R4], R15 ;  /* 0x0000000f04ff73a8 */ /* 0x00476200041ee100 */
[----:B------:R-:W-:-:S07]  /*b080*/  IMAD.MOV.U32 R18, RZ, RZ, R6 ;  /* 0x000000ffff127224 */ /* 0x000fce00078e0006 */
.L_x_207:
[----:B------:R-:W-:Y:S01]  /*b090*/  ISETP.NE.AND P2, PT, R7, RZ, PT ;  /* 0x000000ff0700720c */ /* 0x000fe20003f45270 */
[----:B------:R-:W-:Y:S01]  /*b0a0*/  VIADD R23, R23, 0x1 ;  /* 0x0000000117177836 */ /* 0x000fe20000000000 */
[----:B-1----:R-:W-:Y:S02]  /*b0b0*/  SEL R0, RZ, 0x1, !P1 ;  /* 0x00000001ff007807 */ /* 0x002fe40004800000 */
[----:B------:R-:W-:Y:S02]  /*b0c0*/  PRMT R26, RZ, 0x7610, R26 ;  /* 0x00007610ff1a7816 */ /* 0x000fe4000000001a */
[----:B------:R-:W-:-:S04]  /*b0d0*/  ISETP.NE.AND P0, PT, R23, 0x8, PT ;  /* 0x000000081700780c */ /* 0x000fc80003f05270 */
[----:B---3--:R-:W-:Y:S02]  /*b0e0*/  SEL R4, RZ, 0x1, P0 ;  /* 0x00000001ff047807 */ /* 0x008fe40000000000 */
[----:B------:R-:W-:Y:S02]  /*b0f0*/  SEL R23, R23, RZ, P0 ;  /* 0x000000ff17177207 */ /* 0x000fe40000000000 */
[----:B------:R-:W-:Y:S01]  /*b100*/  LOP3.LUT R25, R25, R4, RZ, 0x3c, !PT ;  /* 0x0000000419197212 */ /* 0x000fe200078e3cff */
[----:B------:R-:W-:Y:S06]  /*b110*/  @P2 BRA `(.L_x_213) ;  /* 0xffffffe400f02947 */ /* 0x000fec000383ffff */
[----:B------:R-:W-:Y:S05]  /*b120*/  BSYNC B6 ;  /* 0x0000000000067941 */ /* 0x000fea0003800000 */
.L_x_187:
[----:B------:R-:W-:-:S03]  /*b130*/  UMOV UR4, 0xffffffff ;  /* 0xffffffff00047882 */ /* 0x000fc60000000000 */
[----:B------:R-:W-:Y:S05]  /*b140*/  BRA.DIV UR4, `(.L_x_214) ;  /* 0x0000003604ec7947 */ /* 0x000fea000b800000 */
[----:B-----5:R-:W-:-:S13]  /*b150*/  ELECT P6, URZ, PT ;  /* 0x00000000003f782f */ /* 0x020fda00038c0000 */
.L_x_300:
[----:B------:R-:W-:Y:S04]  /*b160*/  BSSY B0, `(.L_x_215) ;  /* 0x00000b1000007945 */ /* 0x000fe80003800000 */
[----:B------:R-:W-:Y:S05]  /*b170*/  @!P6 BRA `(.L_x_216) ;  /* 0x0000000800bce947 */ /* 0x000fea0003800000 */
[----:B------:R-:W-:-:S04]  /*b180*/  ULOP3.LUT UR4, UR41, 0x2, URZ, 0xfc, !UPT ;  /* 0x0000000229047892 */ /* 0x000fc8000f8efc3f */
[----:B------:R-:W-:-:S06]  /*b190*/  UISETP.NE.AND UP0, UPT, UR4, 0x3, UPT ;  /* 0x000000030400788c */ /* 0x000fcc000bf05270 */
[----:B------:R-:W-:-:S13]  /*b1a0*/  PLOP3.LUT P0, PT, PT, PT, UP0, 0x80, 0x0 ;  /* 0x000000000000781c */ /* 0x000fda0003f0f008 */
[----:B------:R-:W-:Y:S05]  /*b1b0*/  @!P0 BRA `(.L_x_217) ;  /* 0x0000000000048947 */ /* 0x000fea0003800000 */
[----:B------:R-:W-:Y:S01]  /*b1c0*/  BPT.TRAP 0x1 ;  /* 0x000000040000795c */ /* 0x000fe20000300000 */
.L_x_217:
[----:B------:R-:W-:Y:S01]  /*b1d0*/  IMAD.U32 R3, RZ, RZ, UR38 ;  /* 0x00000026ff037e24 */ /* 0x000fe2000f8e00ff */
[----:B------:R-:W-:-:S03]  /*b1e0*/  SHF.L.U32 R0, R24, 0x1f, RZ ;  /* 0x0000001f18007819 */ /* 0x000fc600000006ff */
[----:B------:R-:W-:-:S04]  /*b1f0*/  VIADD R3, R3, 0x33118 ;  /* 0x0003311803037836 */ /* 0x000fc80000000000 */
[C---:B------:R-:W-:Y:S02]  /*b200*/  IMAD R7, R22.reuse, 0x8, R3 ;  /* 0x0000000816077824 */ /* 0x040fe400078e0203 */
[----:B------:R-:W-:Y:S02]  /*b210*/  VIADD R22, R22, 0x1 ;  /* 0x0000000116167836 */ /* 0x000fe40000000000 */
[----:B------:R-:W1:Y:S03]  /*b220*/  SYNCS.PHASECHK.TRANS64.TRYWAIT P0, [R7+URZ], R0 ;  /* 0x00000000070075a7 */ /* 0x000e66000800017f */
[----:B------:R-:W-:-:S04]  /*b230*/  ISETP.NE.AND P1, PT, R22, 0x13, PT ;  /* 0x000000131600780c */ /* 0x000fc80003f25270 */
[----:B------:R-:W-:Y:S02]  /*b240*/  SEL R5, RZ, 0x1, P1 ;  /* 0x00000001ff057807 */ /* 0x000fe40000800000 */
[----:B------:R-:W-:Y:S02]  /*b250*/  SEL R22, R22, RZ, P1 ;  /* 0x000000ff16167207 */ /* 0x000fe40000800000 */
[----:B------:R-:W-:-:S03]  /*b260*/  LOP3.LUT R5, R24, R5, RZ, 0x3c, !PT ;  /* 0x0000000518057212 */ /* 0x000fc600078e3cff */
[----:B------:R-:W-:Y:S01]  /*b270*/  IMAD R9, R22, 0x8, R3 ;  /* 0x0000000816097824 */ /* 0x000fe200078e0203 */
[----:B------:R-:W-:Y:S01]  /*b280*/  SHF.L.U32 R4, R5, 0x1f, RZ ;  /* 0x0000001f05047819 */ /* 0x000fe200000006ff */
[----:B-1----:R-:W-:Y:S06]  /*b290*/  @!P0 BRA `(.L_x_218) ;  /* 0x0000003400b88947 */ /* 0x002fec0003800000 */
.L_x_301:
[----:B------:R-:W2:Y:S01]  /*b2a0*/  SYNCS.PHASECHK.TRANS64.TRYWAIT P0, [R9+URZ], R4 ;  /* 0x00000004090075a7 */ /* 0x000ea2000800017f */
[----:B-1----:R-:W-:-:S05]  /*b2b0*/  VIADD R0, R22, 0x1 ;  /* 0x0000000116007836 */ /* 0x002fca0000000000 */
[----:B------:R-:W-:-:S04]  /*b2c0*/  ISETP.NE.AND P1, PT, R0, 0x13, PT ;  /* 0x000000130000780c */ /* 0x000fc80003f25270 */
[----:B------:R-:W-:Y:S02]  /*b2d0*/  SEL R2, RZ, 0x1, P1 ;  /* 0x00000001ff027807 */ /* 0x000fe40000800000 */
[----:B------:R-:W-:Y:S02]  /*b2e0*/  SEL R0, R0, RZ, P1 ;  /* 0x000000ff00007207 */ /* 0x000fe40000800000 */
[----:B------:R-:W-:-:S03]  /*b2f0*/  LOP3.LUT R7, R5, R2, RZ, 0x3c, !PT ;  /* 0x0000000205077212 */ /* 0x000fc600078e3cff */
[----:B------:R-:W-:Y:S01]  /*b300*/  IMAD R6, R0, 0x8, R3 ;  /* 0x0000000800067824 */ /* 0x000fe200078e0203 */
[----:B------:R-:W-:Y:S01]  /*b310*/  SHF.L.U32 R5, R7, 0x1f, RZ ;  /* 0x0000001f07057819 */ /* 0x000fe200000006ff */
[----:B--2---:R-:W-:Y:S06]  /*b320*/  @!P0 BRA `(.L_x_219) ;  /* 0x0000003400a88947 */ /* 0x004fec0003800000 */
.L_x_302:
[----:B------:R-:W2:Y:S01]  /*b330*/  SYNCS.PHASECHK.TRANS64.TRYWAIT P0, [R6+URZ], R5 ;  /* 0x00000005060075a7 */ /* 0x000ea2000800017f */
[----:B------:R-:W-:-:S05]  /*b340*/  VIADD R0, R0, 0x1 ;  /* 0x0000000100007836 */ /* 0x000fca0000000000 */
[----:B------:R-:W-:-:S04]  /*b350*/  ISETP.NE.AND P1, PT, R0, 0x13, PT ;  /* 0x000000130000780c */ /* 0x000fc80003f25270 */
[----:B------:R-:W-:Y:S02]  /*b360*/  SEL R2, RZ, 0x1, P1 ;  /* 0x00000001ff027807 */ /* 0x000fe40000800000 */
[----:B------:R-:W-:Y:S02]  /*b370*/  SEL R0, R0, RZ, P1 ;  /* 0x000000ff00007207 */ /* 0x000fe40000800000 */
[----:B------:R-:W-:-:S03]  /*b380*/  LOP3.LUT R7, R7, R2, RZ, 0x3c, !PT ;  /* 0x0000000207077212 */ /* 0x000fc600078e3cff */
[----:B-1----:R-:W-:Y:S01]  /*b390*/  IMAD R9, R0, 0x8, R3 ;  /* 0x0000000800097824 */ /* 0x002fe200078e0203 */
[----:B------:R-:W-:Y:S01]  /*b3a0*/  SHF.L.U32 R4, R7, 0x1f, RZ ;  /* 0x0000001f07047819 */ /* 0x000fe200000006ff */
[----:B--2---:R-:W-:Y:S06]  /*b3b0*/  @!P0 BRA `(.L_x_220) ;  /* 0x0000003400988947 */ /* 0x004fec0003800000 */
.L_x_303:
        /* <DEDUP_REMOVED lines=9> */
.L_x_304:
        /* <DEDUP_REMOVED lines=9> */
.L_x_305:
        /* <DEDUP_REMOVED lines=9> */
.L_x_306:
        /* <DEDUP_REMOVED lines=9> */
.L_x_307:
        /* <DEDUP_REMOVED lines=9> */
.L_x_308:
        /* <DEDUP_REMOVED lines=9> */
.L_x_309:
        /* <DEDUP_REMOVED lines=9> */
.L_x_310:
        /* <DEDUP_REMOVED lines=9> */
.L_x_311:
        /* <DEDUP_REMOVED lines=9> */
.L_x_312:
        /* <DEDUP_REMOVED lines=9> */
.L_x_313:
        /* <DEDUP_REMOVED lines=9> */
.L_x_314:
        /* <DEDUP_REMOVED lines=9> */
.L_x_315:
        /* <DEDUP_REMOVED lines=9> */
.L_x_316:
        /* <DEDUP_REMOVED lines=9> */
.L_x_317:
[----:B------:R-:W2:Y:S01]  /*bba0*/  SYNCS.PHASECHK.TRANS64.TRYWAIT P0, [R9+URZ], R4 ;  /* 0x00000004090075a7 */ /* 0x000ea2000800017f */
[----:B------:R-:W-:-:S05]  /*bbb0*/  VIADD R0, R0, 0x1 ;  /* 0x0000000100007836 */ /* 0x000fca0000000000 */
[----:B------:R-:W-:-:S04]  /*bbc0*/  ISETP.NE.AND P1, PT, R0, 0x13, PT ;  /* 0x000000130000780c */ /* 0x000fc80003f25270 */
[----:B------:R-:W-:Y:S02]  /*bbd0*/  SEL R2, RZ, 0x1, P1 ;  /* 0x00000001ff027807 */ /* 0x000fe40000800000 */
[----:B------:R-:W-:Y:S02]  /*bbe0*/  SEL R0, R0, RZ, P1 ;  /* 0x000000ff00007207 */ /* 0x000fe40000800000 */
[----:B------:R-:W-:Y:S01]  /*bbf0*/  LOP3.LUT R2, R7, R2, RZ, 0x3c, !PT ;  /* 0x0000000207027212 */ /* 0x000fe200078e3cff */
[----:B--2---:R-:W-:Y:S06]  /*bc00*/  @!P0 BRA `(.L_x_235) ;  /* 0x0000003000b08947 */ /* 0x004fec0003800000 */
.L_x_318:
[----:B------:R-:W-:Y:S01]  /*bc10*/  IMAD R3, R0, 0x8, R3 ;  /* 0x0000000800037824 */ /* 0x000fe200078e0203 */
[----:B------:R-:W-:-:S07]  /*bc20*/  SHF.L.U32 R0, R2, 0x1f, RZ ;  /* 0x0000001f02007819 */ /* 0x000fce00000006ff */
.L_x_236:
[----:B---3--:R3:W4:Y:S02]  /*bc30*/  SYNCS.PHASECHK.TRANS64.TRYWAIT P0, [R3+URZ], R0 ;  /* 0x00000000030075a7 */ /* 0x008724000800017f */
[----:B----4-:R-:W-:Y:S05]  /*bc40*/  @!P0 NANOSLEEP.SYNCS 0x989680 ;  /* 0x009896800000895d */ /* 0x010fea0003900000 */
[----:B------:R-:W4:Y:S02]  /*bc50*/  @!P0 SYNCS.PHASECHK.TRANS64 P0, [R3+URZ], R0 ;  /* 0x00000000030085a7 */ /* 0x000f24000800007f */
[----:B----4-:R-:W-:Y:S05]  /*bc60*/  @!P0 BRA `(.L_x_236) ;  /* 0xfffffffc00f08947 */ /* 0x010fea000383ffff */
.L_x_216:
[----:B------:R-:W-:Y:S05]  /*bc70*/  BSYNC B0 ;  /* 0x0000000000007941 */ /* 0x000fea0003800000 */
.L_x_215:
[----:B------:R-:W-:Y:S05]  /*bc80*/  EXIT ;  /* 0x000000000000794d */ /* 0x000fea0003800000 */
.L_x_144:
[----:B------:R-:W1:Y:S01]  /*bc90*/  S2UR UR34, SR_CTAID.X ;  /* 0x00000000002279c3 */ /* 0x000e620000002500 */
[----:B------:R-:W-:Y:S01]  /*bca0*/  ULDC.64 UR10, c[0x0][0xb60] ;  /* 0x0002d800000a7ab9 */ /* 0x000fe20000000a00 */
[----:B------:R-:W-:Y:S01]  /*bcb0*/  ULDC.64 UR20, c[0x0][0xb48] ;  /* 0x0002d20000147ab9 */ /* 0x000fe20000000a00 */
[----:B------:R-:W-:Y:S02]  /*bcc0*/  UIADD3 UR32, UP3, UR10, -0x1, URZ ;  /* 0xffffffff0a207890 */ /* 0x000fe4000ff7e03f */
[----:B------:R-:W-:Y:S02]  /*bcd0*/  UIADD3 UR33, UP1, UR20, -0x1, URZ ;  /* 0xffffffff14217890 */ /* 0x000fe4000ff3e03f */
[----:B------:R-:W-:Y:S01]  /*bce0*/  UIADD3.X UR20, UR11, -0x1, URZ, UP3, !UPT ;  /* 0xffffffff0b147890 */ /* 0x000fe20009ffe43f */
[----:B------:R-:W2:Y:S01]  /*bcf0*/  @UP2 S2UR UR34, SR_CTAID.Y ;  /* 0x00000000002229c3 */ /* 0x000ea20000002600 */
[----:B------:R-:W-:Y:S01]  /*bd00*/  ULDC UR18, c[0x0][0xbb4] ;  /* 0x0002ed0000127ab9 */ /* 0x000fe20000000800 */
[----:B------:R-:W-:Y:S01]  /*bd10*/  ULDC UR15, c[0x0][0xb84] ;  /* 0x0002e100000f7ab9 */ /* 0x000fe20000000800 */
[----:B------:R-:W-:Y:S01]  /*bd20*/  ULDC UR17, c[0x0][0xbb8] ;  /* 0x0002ee0000117ab9 */ /* 0x000fe20000000800 */
[----:B------:R-:W-:Y:S01]  /*bd30*/  UMOV UR6, 0xffffffff ;  /* 0xffffffff00067882 */ /* 0x000fe20000000000 */
[----:B------:R-:W-:Y:S01]  /*bd40*/  UMOV UR11, 0x1 ;  /* 0x00000001000b7882 */ /* 0x000fe20000000000 */
[----:B------:R-:W-:-:S02]  /*bd50*/  USHF.L.U32 UR18, UR18, UR15, URZ ;  /* 0x0000000f12127299 */ /* 0x000fc4000800063f */
[----:B------:R-:W-:Y:S02]  /*bd60*/  USHF.L.U32 UR17, UR17, UR15, URZ ;  /* 0x0000000f11117299 */ /* 0x000fe4000800063f */
[----:B------:R-:W-:Y:S01]  /*bd70*/  USHF.L.U32 UR12, UR6, UR15, URZ ;  /* 0x0000000f060c7299 */ /* 0x000fe2000800063f */
[----:B------:R-:W-:Y:S01]  /*bd80*/  ULDC UR10, c[0x0][0xc] ;  /* 0x00000300000a7ab9 */ /* 0x000fe20000000800 */
[----:B------:R-:W-:Y:S01]  /*bd90*/  USHF.L.U32 UR15, UR11, UR15, URZ ;  /* 0x0000000f0b0f7299 */ /* 0x000fe2000800063f */
[----:B------:R-:W-:Y:S02]  /*bda0*/  ULDC UR16, c[0x0][0xb28] ;  /* 0x0002ca0000107ab9 */ /* 0x000fe40000000800 */
[----:B------:R-:W-:Y:S01]  /*bdb0*/  ULDC UR11, c[0x0][0x10] ;  /* 0x00000400000b7ab9 */ /* 0x000fe20000000800 */
[----:B------:R-:W-:Y:S01]  /*bdc0*/  ULDC UR6, c[0x0][0x14] ;  /* 0x0000050000067ab9 */ /* 0x000fe20000000800 */
[----:B------:R-:W-:Y:S02]  /*bdd0*/  UIMAD.WIDE.U32 UR10, UR10, UR11, URZ ;  /* 0x0000000b0a0a72a5 */ /* 0x000fe4000f8e003f */
[----:B------:R-:W-:-:S02]  /*bde0*/  UIADD3.X UR21, UR21, -0x1, URZ, UP1, !UPT ;  /* 0xffffffff15157890 */ /* 0x000fc40008ffe43f */
[----:B------:R-:W-:Y:S02]  /*bdf0*/  UIMAD.WIDE.U32 UR24, UR10, UR6, URZ ;  /* 0x000000060a1872a5 */ /* 0x000fe4000f8e003f */
[----:B------:R-:W-:Y:S02]  /*be00*/  UIMAD UR11, UR11, UR6, URZ ;  /* 0x000000060b0b72a4 */ /* 0x000fe4000f8e023f */
[----:B------:R-:W-:Y:S02]  /*be10*/  ULOP3.LUT UR19, UR40, 0x2, URZ, 0xfc, !UPT ;  /* 0x0000000228137892 */ /* 0x000fe4000f8efc3f */
[----:B------:R-:W-:Y:S02]  /*be20*/  UIADD3 UR16, UR16, -0x1, URZ ;  /* 0xffffffff10107890 */ /* 0x000fe4000fffe03f */
[----:B------:R-:W-:Y:S02]  /*be30*/  UIADD3 UR14, UR18, -0x1, URZ ;  /* 0xffffffff120e7890 */ /* 0x000fe4000fffe03f */
[----:B------:R-:W-:-:S02]  /*be40*/  UIADD3 UR13, UR17, -0x1, URZ ;  /* 0xffffffff110d7890 */ /* 0x000fc4000fffe03f */
[----:B------:R-:W-:Y:S02]  /*be50*/  ULOP3.LUT UR12, URZ, UR12, URZ, 0x33, !UPT ;  /* 0x0000000c3f0c7292 */ /* 0x000fe4000f8e333f */
[----:B------:R-:W-:Y:S01]  /*be60*/  UIADD3 UR11, UR25, UR11, URZ ;  /* 0x0000000b190b7290 */ /* 0x000fe2000fffe03f */
[----:B------:R-:W-:Y:S01]  /*be70*/  UMOV UR10, 0x1 ;  /* 0x00000001000a7882 */ /* 0x000fe20000000000 */
[----:B-12---:R-:W-:-:S10]  /*be80*/  UMOV UR6, URZ ;  /* 0x0000003f00067c82 */ /* 0x006fd40008000000 */
.L_x_257:
[----:B------:R-:W-:Y:S01]  /*be90*/  UIADD3 UR8, UP1, UR8, UR24, URZ ;  /* 0x0000001808087290 */ /* 0x000fe2000ff3e03f */
[----:B------:R-:W-:Y:S01]  /*bea0*/  LOP3.LUT P2, RZ, R36, 0x2, RZ, 0xc0, !PT ;  /* 0x0000000224ff7812 */ /* 0x000fe2000784c0ff */
[----:B------:R-:W-:Y:S01]  /*beb0*/  ULDC.64 UR26, c[0x0][0xb78] ;  /* 0x0002de00001a7ab9 */ /* 0x000fe20000000a00 */
[----:B------:R-:W-:Y:S01]  /*bec0*/  UMOV UR28, 0xffffffff ;  /* 0xffffffff001c7882 */ /* 0x000fe20000000000 */
[----:B------:R-:W-:Y:S01]  /*bed0*/  UIADD3.X UR9, UR9, UR11, URZ, UP1, !UPT ;  /* 0x0000000b09097290 */ /* 0x000fe20008ffe43f */
[----:B-1----:R-:W-:Y:S01]  /*bee0*/  IMAD.U32 R0, RZ, RZ, UR27 ;  /* 0x0000001bff007e24 */ /* 0x002fe2000f8e00ff */
[----:B------:R-:W-:Y:S01]  /*bef0*/  UISETP.GE.U32.AND UP3, UPT, UR8, UR26, UPT ;  /* 0x0000001a0800728c */ /* 0x000fe2000bf66070 */
[----:B--2---:R-:W-:Y:S01]  /*bf00*/  IMAD.MOV.U32 R15, RZ, RZ, RZ ;  /* 0x000000ffff0f7224 */ /* 0x004fe200078e00ff */
[----:B------:R-:W-:Y:S01]  /*bf10*/  UMOV UR27, 0xffffffff ;  /* 0xffffffff001b7882 */ /* 0x000fe20000000000 */
[----:B------:R-:W-:Y:S01]  /*bf20*/  UMOV UR29, 0xffffffff ;  /* 0xffffffff001d7882 */ /* 0x000fe20000000000 */
[----:B------:R-:W-:-:S02]  /*bf30*/  IMAD.U32 R3, RZ, RZ, UR9 ;  /* 0x00000009ff037e24 */ /* 0x000fc4000f8e00ff */
[----:B------:R-:W-:-:S04]  /*bf40*/  PLOP3.LUT P1, PT, PT, PT, UP3, 0x80, 0x0 ;  /* 0x000000000000781c */ /* 0x000fc80003f2f038 */
[----:B------:R-:W-:-:S13]  /*bf50*/  ISETP.GE.U32.AND.EX P1, PT, R3, R0, PT, P1 ;  /* 0x000000000300720c */ /* 0x000fda0003f26110 */
[----:B-----5:R-:W-:Y:S05]  /*bf60*/  @P2 BRA P1, `(.L_x_237) ;  /* 0x00000018004c2947 */ /* 0x020fea0000800000 */
[----:B------:R-:W-:-:S04]  /*bf70*/  UIADD3 UR26, UP1, UR22, UR5, URZ ;  /* 0x00000005161a7290 */ /* 0x000fc8000ff3e03f */
[----:B------:R-:W-:Y:S02]  /*bf80*/  UIADD3.X UR27, UR23, UR4, URZ, UP1, !UPT ;  /* 0x00000004171b7290 */ /* 0x000fe40008ffe43f */
[----:B------:R-:W-:-:S04]  /*bf90*/  UISETP.GT.U32.AND UP1, UPT, UR26, UR8, UPT ;  /* 0x000000081a00728c */ /* 0x000fc8000bf24070 */
[----:B------:R-:W-:-:S06]  /*bfa0*/  UISETP.GT.U32.AND.EX UP1, UPT, UR27, UR9, UPT, UP1 ;  /* 0x000000091b00728c */ /* 0x000fcc000bf24110 */
[----:B------:R-:W-:-:S13]  /*bfb0*/  PLOP3.LUT P1, PT, PT, PT, UP1, 0x80, 0x0 ;  /* 0x000000000000781c */ /* 0x000fda0003f2f018 */
[----:B------:R-:W-:Y:S05]  /*bfc0*/  @P1 BRA `(.L_x_238) ;  /* 0x0000001400241947 */ /* 0x000fea0003800000 */
[----:B------:R-:W-:Y:S01]  /*bfd0*/  VIADD R0, R37, UR7 ;  /* 0x0000000725007c36 */ /* 0x000fe20008000000 */
[----:B------:R-:W-:Y:S01]  /*bfe0*/  ULDC UR28, c[0x0][0xb90] ;  /* 0x0002e400001c7ab9 */ /* 0x000fe20000000800 */
[----:B------:R-:W-:Y:S02]  /*bff0*/  IMAD.MOV.U32 R14, RZ, RZ, R8 ;  /* 0x000000ffff0e7224 */ /* 0x000fe400078e0008 */
[----:B------:R-:W-:Y:S02]  /*c000*/  VIADD R2, R0, 0x20 ;  /* 0x0000002000027836 */ /* 0x000fe40000000000 */
[----:B------:R-:W-:-:S03]  /*c010*/  IMAD.MOV.U32 R12, RZ, RZ, R9 ;  /* 0x000000ffff0c7224 */ /* 0x000fc600078e0009 */
[----:B------:R-:W-:-:S13]  /*c020*/  ISETP.GE.AND P1, PT, R2, UR28, PT ;  /* 0x0000001c02007c0c */ /* 0x000fda000bf26270 */
        /* <DEDUP_REMOVED lines=8> */
[----:B------:R-:W-:-:S12]  /*c0b0*/  IMAD.MOV.U32 R7, RZ, RZ, RZ ;  /* 0x000000ffff077224 */ /* 0x000fd800078e00ff */
[----:B-1----:R-:W-:Y:S05]  /*c0c0*/  @P1 BRA `(.L_x_240) ;  /* 0x0000000400701947 */ /* 0x002fea0003800000 */
[----:B------:R-:W-:Y:S01]  /*c0d0*/  IABS R10, UR18 ;  /* 0x00000012000a7c13 */ /* 0x000fe20008000000 */
[----:B------:R-:W-:Y:S01]  /*c0e0*/  ULDC UR26, c[0x0][0xb58] ;  /* 0x0002d600001a7ab9 */ /* 0x000fe20000000800 */
[----:B------:R-:W-:Y:S02]  /*c0f0*/  IABS R11, UR17 ;  /* 0x00000011000b7c13 */ /* 0x000fe40008000000 */
[----:B------:R-:W1:Y:S01]  /*c100*/  I2F.RP R3, R10 ;  /* 0x0000000a00037306 */ /* 0x000e620000209400 */
[----:B------:R-:W-:Y:S02]  /*c110*/  PLOP3.LUT P3, PT, PT, PT, UP0, 0x40, 0x0 ;  /* 0x000000000000781c */ /* 0x000fe40003f6e808 */
[----:B------:R-:W-:Y:S02]  /*c120*/  IADD3 R2, P2, R14, UR33, RZ ;  /* 0x000000210e027c10 */ /* 0x000fe4000ff5e0ff */
[----:B------:R-:W-:-:S03]  /*c130*/  IADD3 R16, P1, R12, UR32, RZ ;  /* 0x000000200c107c10 */ /* 0x000fc6000ff3e0ff */
[----:B------:R-:W2:Y:S08]  /*c140*/  I2F.RP R4, R11 ;  /* 0x0000000b00047306 */ /* 0x000eb00000209400 */
[----:B-1----:R-:W1:Y:S08]  /*c150*/  MUFU.RCP R3, R3 ;  /* 0x0000000300037308 */ /* 0x002e700000001000 */
[----:B--2---:R-:W2:Y:S01]  /*c160*/  MUFU.RCP R4, R4 ;  /* 0x0000000400047308 */ /* 0x004ea20000001000 */
[----:B-1----:R-:W-:Y:S01]  /*c170*/  VIADD R15, R3, 0xffffffe ;  /* 0x0ffffffe030f7836 */ /* 0x002fe20000000000 */
[----:B------:R-:W-:-:S06]  /*c180*/  LEA.HI.X.SX32 R3, R14, UR21, 0x1, P2 ;  /* 0x000000150e037c11 */ /* 0x000fcc00090f0eff */
[----:B------:R-:W1:Y:S01]  /*c190*/  F2I.FTZ.U32.TRUNC.NTZ R15, R15 ;  /* 0x0000000f000f7305 */ /* 0x000e62000021f000 */
[----:B--2---:R-:W-:-:S07]  /*c1a0*/  VIADD R13, R4, 0xffffffe ;  /* 0x0ffffffe040d7836 */ /* 0x004fce0000000000 */
[----:B------:R-:W2:Y:S01]  /*c1b0*/  F2I.FTZ.U32.TRUNC.NTZ R13, R13 ;  /* 0x0000000d000d7305 */ /* 0x000ea2000021f000 */
[----:B-1----:R-:W-:Y:S01]  /*c1c0*/  IMAD.MOV R19, RZ, RZ, -R15 ;  /* 0x000000ffff137224 */ /* 0x002fe200078e0a0f */
[----:B------:R-:W-:Y:S06]  /*c1d0*/  @P3 BRA `(.L_x_241) ;  /* 0x00000000002c3947 */ /* 0x000fec0003800000 */
[----:B------:R-:W-:Y:S01]  /*c1e0*/  ULDC UR7, c[0x0][0xb5c] ;  /* 0x0002d70000077ab9 */ /* 0x000fe20000000800 */
[----:B------:R-:W-:Y:S01]  /*c1f0*/  ULDC.64 UR22, c[0x0][0xb50] ;  /* 0x0002d40000167ab9 */ /* 0x000fe20000000a00 */
        /* <DEDUP_REMOVED lines=9> */
.L_x_241:
[----:B------:R-:W-:Y:S01]  /*c290*/  SHF.R.U64 R14, R2, UR26, R3 ;  /* 0x0000001a020e7c19 */ /* 0x000fe20008001203 */
[----:B------:R-:W-:Y:S01]  /*c2a0*/  ULDC UR26, c[0x0][0xb70] ;  /* 0x0002dc00001a7ab9 */ /* 0x000fe20000000800 */
[----:B------:R-:W-:Y:S01]  /*c2b0*/  LEA.HI.X.SX32 R3, R12, UR20, 0x1, P1 ;  /* 0x000000140c037c11 */ /* 0x000fe200088f0eff */
[----:B------:R-:W-:Y:S06]  /*c2c0*/  @!P0 BRA `(.L_x_242) ;  /* 0x0000000000308947 */ /* 0x000fec0003800000 */
        /* <DEDUP_REMOVED lines=12> */
.L_x_242:
[----:B------:R-:W-:Y:S01]  /*c390*/  SHF.R.U64 R16, R16, UR26, R3 ;  /* 0x0000001a10107c19 */ /* 0x000fe20008001203 */
[----:B------:R-:W-:Y:S01]  /*c3a0*/  IMAD R4, R19, R10, RZ ;  /* 0x0000000a13047224 */ /* 0x000fe200078e02ff */
[----:B------:R-:W-:Y:S01]  /*c3b0*/  IABS R17, UR17 ;  /* 0x0000001100117c13 */ /* 0x000fe20008000000 */
[----:B------:R-:W-:Y:S01]  /*c3c0*/  IMAD.MOV.U32 R2, RZ, RZ, RZ ;  /* 0x000000ffff027224 */ /* 0x000fe200078e00ff */
[----:B------:R-:W-:Y:S01]  /*c3d0*/  ISETP.NE.AND P5, PT, RZ, UR17, PT ;  /* 0x00000011ff007c0c */ /* 0x000fe2000bfa5270 */
[----:B------:R-:W-:Y:S02]  /*c3e0*/  IMAD.MOV.U32 R3, RZ, RZ, R15 ;  /* 0x000000ffff037224 */ /* 0x000fe400078e000f */
[----:B------:R-:W-:Y:S02]  /*c3f0*/  VIADD R14, R14, UR14 ;  /* 0x0000000e0e0e7c36 */ /* 0x000fe40008000000 */
[----:B------:R-:W-:Y:S01]  /*c400*/  IMAD.HI.U32 R4, R15, R4, R2 ;  /* 0x000000040f047227 */ /* 0x000fe200078e0002 */
[----:B------:R-:W-:-:S02]  /*c410*/  IABS R2, UR18 ;  /* 0x0000001200027c13 */ /* 0x000fc40008000000 */
[----:B------:R-:W-:Y:S01]  /*c420*/  IABS R5, R14 ;  /* 0x0000000e00057213 */ /* 0x000fe20000000000 */
[--C-:B--2---:R-:W-:Y:S02]  /*c430*/  IMAD.MOV R6, RZ, RZ, -R13.reuse ;  /* 0x000000ffff067224 */ /* 0x104fe400078e0a0d */
[----:B------:R-:W-:Y:S02]  /*c440*/  IMAD.MOV R12, RZ, RZ, -R2 ;  /* 0x000000ffff0c7224 */ /* 0x000fe400078e0a02 */
[----:B------:R-:W-:Y:S02]  /*c450*/  IMAD R6, R6, R11, RZ ;  /* 0x0000000b06067224 */ /* 0x000fe400078e02ff */
[----:B------:R-:W-:Y:S02]  /*c460*/  IMAD.MOV.U32 R2, RZ, RZ, RZ ;  /* 0x000000ffff027224 */ /* 0x000fe400078e00ff */
[----:B------:R-:W-:Y:S02]  /*c470*/  IMAD.MOV.U32 R3, RZ, RZ, R13 ;  /* 0x000000ffff037224 */ /* 0x000fe400078e000d */
[----:B------:R-:W-:-:S02]  /*c480*/  VIADD R15, R16, UR13 ;  /* 0x0000000d100f7c36 */ /* 0x000fc40008000000 */
[----:B------:R-:W-:-:S03]  /*c490*/  IMAD.HI.U32 R6, R13, R6, R2 ;  /* 0x000000060d067227 */ /* 0x000fc600078e0002 */
[----:B------:R-:W-:Y:S01]  /*c4a0*/  IABS R7, R15 ;  /* 0x0000000f00077213 */ /* 0x000fe20000000000 */
[----:B------:R-:W-:Y:S02]  /*c4b0*/  IMAD.MOV.U32 R3, RZ, RZ, R12 ;  /* 0x000000ffff037224 */ /* 0x000fe400078e000c */
[----:B------:R-:W-:-:S04]  /*c4c0*/  IMAD.HI.U32 R2, R4, R5, RZ ;  /* 0x0000000504027227 */ /* 0x000fc800078e00ff */
[----:B------:R-:W-:Y:S02]  /*c4d0*/  IMAD R3, R2, R3, R5 ;  /* 0x0000000302037224 */ /* 0x000fe400078e0205 */
[----:B------:R-:W-:Y:S02]  /*c4e0*/  IMAD.MOV R17, RZ, RZ, -R17 ;  /* 0x000000ffff117224 */ /* 0x000fe400078e0a11 */
[----:B------:R-:W-:Y:S01]  /*c4f0*/  IMAD.HI.U32 R4, R6, R7, RZ ;  /* 0x0000000706047227 */ /* 0x000fe200078e00ff */
[----:B------:R-:W-:-:S03]  /*c500*/  ISETP.GT.U32.AND P1, PT, R10, R3, PT ;  /* 0x000000030a00720c */ /* 0x000fc60003f24070 */
[----:B------:R-:W-:-:S04]  /*c510*/  IMAD.MOV.U32 R12, RZ, RZ, R17 ;  /* 0x000000ffff0c7224 */ /* 0x000fc800078e0011 */
[----:B------:R-:W-:-:S05]  /*c520*/  IMAD R4, R4, R12, R7 ;  /* 0x0000000c04047224 */ /* 0x000fca00078e0207 */
[----:B------:R-:W-:Y:S01]  /*c530*/  ISETP.GT.U32.AND P2, PT, R11, R4, PT ;  /* 0x000000040b00720c */ /* 0x000fe20003f44070 */
[----:B------:R-:W-:Y:S01]  /*c540*/  @!P1 IMAD.IADD R3, R3, 0x1, -R10 ;  /* 0x0000000103039824 */ /* 0x000fe200078e0a0a */
[----:B------:R-:W-:-:S04]  /*c550*/  ISETP.GE.AND P1, PT, R15, RZ, PT ;  /* 0x000000ff0f00720c */ /* 0x000fc80003f26270 */
[----:B------:R-:W-:-:S07]  /*c560*/  ISETP.GT.U32.AND P4, PT, R10, R3, PT ;  /* 0x000000030a00720c */ /* 0x000fce0003f84070 */
[----:B------:R-:W-:Y:S01]  /*c570*/  @!P2 IMAD.IADD R4, R4, 0x1, -R11 ;  /* 0x000000010404a824 */ /* 0x000fe200078e0a0b */
[----:B------:R-:W-:-:S04]  /*c580*/  ISETP.GE.AND P2, PT, R14, RZ, PT ;  /* 0x000000ff0e00720c */ /* 0x000fc80003f46270 */
[----:B------:R-:W-:Y:S01]  /*c590*/  ISETP.GT.U32.AND P3, PT, R11, R4, PT ;  /* 0x000000040b00720c */ /* 0x000fe20003f64070 */
[----:B------:R-:W-:Y:S01]  /*c5a0*/  @!P4 IMAD.IADD R3, R3, 0x1, -R10 ;  /* 0x000000010303c824 */ /* 0x000fe200078e0a0a */
[----:B------:R-:W-:-:S07]  /*c5b0*/  ISETP.NE.AND P4, PT, RZ, UR18, PT ;  /* 0x00000012ff007c0c */ /* 0x000fce000bf85270 */
[----:B------:R-:W-:-:S04]  /*c5c0*/  @!P2 IMAD.MOV R3, RZ, RZ, -R3 ;  /* 0x000000ffff03a224 */ /* 0x000fc800078e0a03 */
[----:B------:R-:W-:Y:S02]  /*c5d0*/  @!P3 IMAD.IADD R4, R4, 0x1, -R11 ;  /* 0x000000010404b824 */ /* 0x000fe400078e0a0b */
[----:B------:R-:W-:Y:S02]  /*c5e0*/  @!P4 LOP3.LUT R3, RZ, UR18, RZ, 0x33, !PT ;  /* 0x00000012ff03cc12 */ /* 0x000fe4000f8e33ff */
[----:B------:R-:W-:Y:S01]  /*c5f0*/  @!P1 IMAD.MOV R4, RZ, RZ, -R4 ;  /* 0x000000ffff049224 */ /* 0x000fe200078e0a04 */
[----:B------:R-:W-:Y:S02]  /*c600*/  @!P5 LOP3.LUT R4, RZ, UR17, RZ, 0x33, !PT ;  /* 0x00000011ff04dc12 */ /* 0x000fe4000f8e33ff */
[----:B------:R-:W-:Y:S01]  /*c610*/  IMAD.IADD R3, R14, 0x1, -R3 ;  /* 0x000000010e037824 */ /* 0x000fe200078e0a03 */
[----:B------:R-:W-:Y:S02]  /*c620*/  PLOP3.LUT P1, PT, PT, PT, UP2, 0x40, 0x0 ;  /* 0x000000000000781c */ /* 0x000fe40003f2e828 */
[----:B------:R-:W-:-:S04]  /*c630*/  IMAD.IADD R4, R15, 0x1, -R4 ;  /* 0x000000010f047824 */ /* 0x000fc800078e0a04 */
[----:B------:R-:W-:Y:S01]  /*c640*/  IMAD R6, R3, R4, RZ ;  /* 0x0000000403067224 */ /* 0x000fe200078e02ff */
[----:B------:R-:W-:-:S04]  /*c650*/  SEL R2, R4, R3, P1 ;  /* 0x0000000304027207 */ /* 0x000fc80000800000 */
[--C-:B------:R-:W-:Y:S01]  /*c660*/  SHF.R.S32.HI R5, RZ, 0x1f, R2.reuse ;  /* 0x0000001fff057819 */ /* 0x100fe20000011402 */
[----:B------:R-:W-:Y:S01]  /*c670*/  IMAD.MOV.U32 R4, RZ, RZ, R2 ;  /* 0x000000ffff047224 */ /* 0x000fe200078e0002 */
[----:B------:R-:W-:-:S07]  /*c680*/  SHF.R.S32.HI R7, RZ, 0x1f, R6 ;  /* 0x0000001fff077819 */ /* 0x000fce0000011406 */
.L_x_240:
[----:B------:R-:W-:Y:S05]  /*c690*/  BSYNC B0 ;  /* 0x0000000000007941 */ /* 0x000fea0003800000 */
.L_x_239:
[----:B------:R-:W1:Y:S01]  /*c6a0*/  SHFL.UP PT, R3, R6, 0x1, RZ ;  /* 0x0420000006037989 */ /* 0x000e6200000e00ff */
[C---:B------:R-:W-:Y:S02]  /*c6b0*/  ISETP.NE.AND P2, PT, R37.reuse, RZ, PT ;  /* 0x000000ff2500720c */ /* 0x040fe40003f45270 */
[C---:B------:R-:W-:Y:S01]  /*c6c0*/  ISETP.GE.U32.AND P3, PT, R37.reuse, 0x2, PT ;  /* 0x000000022500780c */ /* 0x040fe20003f66070 */
[----:B------:R-:W2:Y:S01]  /*c6d0*/  SHFL.UP PT, R2, R7, 0x1, RZ ;  /* 0x0420000007027989 */ /* 0x000ea200000e00ff */
[C---:B------:R-:W-:Y:S02]  /*c6e0*/  ISETP.GE.U32.AND P4, PT, R37.reuse, 0x4, PT ;  /* 0x000000042500780c */ /* 0x040fe40003f86070 */
[C---:B------:R-:W-:Y:S02]  /*c6f0*/  ISETP.GE.U32.AND P5, PT, R37.reuse, 0x8, PT ;  /* 0x000000082500780c */ /* 0x040fe40003fa6070 */
[----:B------:R-:W-:Y:S02]  /*c700*/  ISETP.GE.U32.AND P6, PT, R37, 0x10, PT ;  /* 0x000000102500780c */ /* 0x000fe40003fc6070 */
[----:B-1----:R-:W-:-:S02]  /*c710*/  SEL R3, R3, RZ, P2 ;  /* 0x000000ff03037207 */ /* 0x002fc40001000000 */
[----:B--2---:R-:W-:Y:S02]  /*c720*/  SEL R2, R2, RZ, P2 ;  /* 0x000000ff02027207 */ /* 0x004fe40001000000 */
[----:B------:R-:W-:-:S05]  /*c730*/  IADD3 R12, P1, R3, R6, RZ ;  /* 0x00000006030c7210 */ /* 0x000fca0007f3e0ff */
[----:B------:R-:W-:Y:S01]  /*c740*/  IMAD.X R13, R2, 0x1, R7, P1 ;  /* 0x00000001020d7824 */ /* 0x000fe200008e0607 */
[----:B------:R-:W1:Y:S04]  /*c750*/  SHFL.UP PT, R3, R12, 0x2, RZ ;  /* 0x044000000c037989 */ /* 0x000e6800000e00ff */
[----:B------:R-:W2:Y:S01]  /*c760*/  SHFL.UP PT, R2, R13, 0x2, RZ ;  /* 0x044000000d027989 */ /* 0x000ea200000e00ff */
[----:B-1----:R-:W-:-:S04]  /*c770*/  SEL R3, R3, RZ, P3 ;  /* 0x000000ff03037207 */ /* 0x002fc80001800000 */
[----:B------:R-:W-:Y:S02]  /*c780*/  IADD3 R10, P1, R3, R12, RZ ;  /* 0x0000000c030a7210 */ /* 0x000fe40007f3e0ff */
[----:B--2---:R-:W-:-:S03]  /*c790*/  SEL R2, R2, RZ, P3 ;  /* 0x000000ff02027207 */ /* 0x004fc60001800000 */
[----:B------:R-:W1:Y:S02]  /*c7a0*/  SHFL.UP PT, R3, R10, 0x4, RZ ;  /* 0x048000000a037989 */ /* 0x000e6400000e00ff */
[----:B------:R-:W-:-:S05]  /*c7b0*/  IMAD.X R11, R2, 0x1, R13, P1 ;  /* 0x00000001020b7824 */ /* 0x000fca00008e060d */
        /* <DEDUP_REMOVED lines=15> */
[----:B--2---:R-:W-:-:S05]  /*c8b0*/  SEL R2, R2, RZ, P6 ;  /* 0x000000ff02027207 */ /* 0x004fca0003000000 */
[----:B------:R-:W-:Y:S01]  /*c8c0*/  IMAD.X R14, R2, 0x1, R11, P1 ;  /* 0x00000001020e7824 */ /* 0x000fe200008e060b */
[----:B------:R-:W-:-:S04]  /*c8d0*/  IADD3 R2, P1, R13, UR5, RZ ;  /* 0x000000050d027c10 */ /* 0x000fc8000ff3e0ff */
[----:B------:R-:W-:Y:S02]  /*c8e0*/  IADD3.X R3, R14, UR4, RZ, P1, !PT ;  /* 0x000000040e037c10 */ /* 0x000fe40008ffe4ff */
[----:B------:R-:W-:-:S04]  /*c8f0*/  ISETP.GT.U32.AND P1, PT, R2, UR8, PT ;  /* 0x0000000802007c0c */ /* 0x000fc8000bf24070 */
[----:B------:R-:W-:-:S13]  /*c900*/  ISETP.GT.U32.AND.EX P1, PT, R3, UR9, PT, P1 ;  /* 0x0000000903007c0c */ /* 0x000fda000bf24110 */
[----:B------:R-:W-:-:S04]  /*c910*/  VOTE.ANY R10, PT, P1 ;  /* 0x00000000000a7806 */ /* 0x000fc800008e0100 */
[----:B------:R-:W-:-:S13]  /*c920*/  ISETP.NE.AND P1, PT, R10, RZ, PT ;  /* 0x000000ff0a00720c */ /* 0x000fda0003f25270 */
[----:B------:R-:W-:Y:S05]  /*c930*/  @P1 BRA `(.L_x_243) ;  /* 0x0000000800701947 */ /* 0x000fea0003800000 */
[----:B------:R-:W-:Y:S01]  /*c940*/  IMAD.MOV.U32 R13, RZ, RZ, R2 ;  /* 0x000000ffff0d7224 */ /* 0x000fe200078e0002 */
[----:B------:R-:W-:Y:S01]  /*c950*/  ULDC UR28, c[0x0][0xb90] ;  /* 0x0002e400001c7ab9 */ /* 0x000fe20000000800 */
[----:B------:R-:W-:Y:S01]  /*c960*/  IMAD.MOV.U32 R14, RZ, RZ, R3 ;  /* 0x000000ffff0e7224 */ /* 0x000fe200078e0003 */
[----:B------:R-:W-:Y:S01]  /*c970*/  ULDC UR30, c[0x0][0xb74] ;  /* 0x0002dd00001e7ab9 */ /* 0x000fe20000000800 */
[----:B------:R-:W-:Y:S01]  /*c980*/  ULDC UR7, c[0x0][0xb5c] ;  /* 0x0002d70000077ab9 */ /* 0x000fe20000000800 */
[----:B------:R-:W-:Y:S01]  /*c990*/  ULDC UR29, c[0x0][0xb58] ;  /* 0x0002d600001d7ab9 */ /* 0x000fe20000000800 */
[----:B------:R-:W-:Y:S01]  /*c9a0*/  ULDC UR31, c[0x0][0xb70] ;  /* 0x0002dc00001f7ab9 */ /* 0x000fe20000000800 */
[----:B------:R-:W-:Y:S01]  /*c9b0*/  ULDC.64 UR22, c[0x0][0xb50] ;  /* 0x0002d40000167ab9 */ /* 0x000fe20000000a00 */
[----:B------:R-:W-:-:S05]  /*c9c0*/  ULDC.64 UR26, c[0x0][0xb68] ;  /* 0x0002da00001a7ab9 */ /* 0x000fca0000000a00 */
.L_x_248:
[C---:B------:R-:W-:Y:S02]  /*c9d0*/  VIADD R2, R0.reuse, 0x40 ;  /* 0x0000004000027836 */ /* 0x040fe40000000000 */
[----:B------:R-:W-:Y:S02]  /*c9e0*/  VIADD R0, R0, 0x20 ;  /* 0x0000002000007836 */ /* 0x000fe40000000000 */
[----:B-----5:R-:W-:Y:S01]  /*c9f0*/  IMAD.MOV.U32 R10, RZ, RZ, R8 ;  /* 0x000000ffff0a7224 */ /* 0x020fe200078e0008 */
[----:B------:R-:W-:Y:S01]  /*ca00*/  ISETP.GE.AND P1, PT, R2, UR28, PT ;  /* 0x0000001c02007c0c */ /* 0x000fe2000bf26270 */
[----:B------:R-:W-:-:S12]  /*ca10*/  IMAD.MOV.U32 R12, RZ, RZ, R9 ;  /* 0x000000ffff0c7224 */ /* 0x000fd800078e0009 */
[----:B------:R-:W1:Y:S01]  /*ca20*/  @!P1 LDC.64 R2, c[0x0][0xb98] ;  /* 0x0002e600ff029b82 */ /* 0x000e620000000a00 */
[----:B------:R-:W2:Y:S01]  /*ca30*/  SHFL.IDX PT, R14, R14, 0x1f, 0x1f ;  /* 0x03e01f000e0e7f89 */ /* 0x000ea200000e0000 */
[----:B------:R-:W-:-:S03]  /*ca40*/  @!P1 VIADD R7, R0, 0x20 ;  /* 0x0000002000079836 */ /* 0x000fc60000000000 */
[----:B------:R-:W3:Y:S01]  /*ca50*/  SHFL.IDX PT, R13, R13, 0x1f, 0x1f ;  /* 0x03e01f000d0d7f89 */ /* 0x000ee200000e0000 */
[----:B------:R-:W-:Y:S01]  /*ca60*/  BSSY B0, `(.L_x_244) ;  /* 0x0000062000007945 */ /* 0x000fe20003800000 */
[----:B-1----:R-:W-:-:S05]  /*ca70*/  @!P1 IMAD.WIDE R2, R7, 0xc, R2 ;  /* 0x0000000c07029825 */ /* 0x002fca00078e0202 */
[----:B------:R1:W5:Y:S04]  /*ca80*/  @!P1 LDG.E R8, desc[UR56][R2.64] ;  /* 0x0000003802089981 */ /* 0x000368000c1e1900 */
[----:B------:R1:W5:Y:S01]  /*ca90*/  @!P1 LDG.E R9, desc[UR56][R2.64+0x4] ;  /* 0x0000043802099981 */ /* 0x000362000c1e1900 */
[----:B------:R-:W-:Y:S01]  /*caa0*/  ISETP.GE.AND P1, PT, R0, UR28, PT ;  /* 0x0000001c00007c0c */ /* 0x000fe2000bf26270 */
[----:B------:R-:W-:Y:S01]  /*cab0*/  IMAD.MOV.U32 R6, RZ, RZ, 0x7fffffff ;  /* 0x7fffffffff067424 */ /* 0x000fe200078e00ff */
[----:B--2---:R-:W-:Y:S01]  /*cac0*/  R2UR UR4, R14 ;  /* 0x000000000e0472ca */ /* 0x004fe200000e0000 */
[----:B------:R-:W-:Y:S01]  /*cad0*/  IMAD.MOV.U32 R7, RZ, RZ, RZ ;  /* 0x000000ffff077224 */ /* 0x000fe200078e00ff */
[----:B---3--:R-:W-:-:S09]  /*cae0*/  R2UR UR5, R13 ;  /* 0x000000000d0572ca */ /* 0x008fd200000e0000 */
[----:B-1----:R-:W-:Y:S06]  /*caf0*/  @P1 BRA `(.L_x_245) ;  /* 0x0000000400601947 */ /* 0x002fec0003800000 */
[----:B------:R-:W-:-:S04]  /*cb00*/  IADD3 R2, P1, R10, UR33, RZ ;  /* 0x000000210a027c10 */ /* 0x000fc8000ff3e0ff */
[----:B------:R-:W-:Y:S02]  /*cb10*/  LEA.HI.X.SX32 R3, R10, UR21, 0x1, P1 ;  /* 0x000000150a037c11 */ /* 0x000fe400088f0eff */
[----:B------:R-:W-:Y:S02]  /*cb20*/  IABS R10, UR18 ;  /* 0x00000012000a7c13 */ /* 0x000fe40008000000 */
[C---:B------:R-:W-:Y:S02]  /*cb30*/  IADD3 R11, P1, R12.reuse, UR32, RZ ;  /* 0x000000200c0b7c10 */ /* 0x040fe4000ff3e0ff */
[----:B------:R-:W1:Y:S02]  /*cb40*/  I2F.RP R4, R10 ;  /* 0x0000000a00047306 */ /* 0x000e640000209400 */
[----:B------:R-:W-:Y:S02]  /*cb50*/  LEA.HI.X.SX32 R14, R12, UR20, 0x1, P1 ;  /* 0x000000140c0e7c11 */ /* 0x000fe400088f0eff */
[----:B------:R-:W-:-:S04]  /*cb60*/  PLOP3.LUT P1, PT, PT, PT, UP0, 0x40, 0x0 ;  /* 0x000000000000781c */ /* 0x000fc80003f2e808 */
[----:B-1----:R-:W1:Y:S02]  /*cb70*/  MUFU.RCP R4, R4 ;  /* 0x0000000400047308 */ /* 0x002e640000001000 */
[----:B-1----:R-:W-:-:S06]  /*cb80*/  VIADD R5, R4, 0xffffffe ;  /* 0x0ffffffe04057836 */ /* 0x002fcc0000000000 */
[----:B------:R-:W1:Y:S02]  /*cb90*/  F2I.FTZ.U32.TRUNC.NTZ R15, R5 ;  /* 0x00000005000f7305 */ /* 0x000e64000021f000 */
[----:B-1----:R-:W-:Y:S01]  /*cba0*/  IMAD.MOV R16, RZ, RZ, -R15 ;  /* 0x000000ffff107224 */ /* 0x002fe200078e0a0f */
[----:B------:R-:W-:Y:S06]  /*cbb0*/  @P1 BRA `(.L_x_246) ;  /* 0x0000000000241947 */ /* 0x000fec0003800000 */
        /* <DEDUP_REMOVED lines=9> */
.L_x_246:
[----:B------:R-:W-:Y:S01]  /*cc50*/  SHF.R.U64 R12, R2, UR29, R3 ;  /* 0x0000001d020c7c19 */ /* 0x000fe20008001203 */
[----:B------:R-:W-:Y:S01]  /*cc60*/  IMAD.MOV.U32 R3, RZ, RZ, R16 ;  /* 0x000000ffff037224 */ /* 0x000fe200078e0010 */
[----:B------:R-:W-:Y:S01]  /*cc70*/  IABS R6, UR18 ;  /* 0x0000001200067c13 */ /* 0x000fe20008000000 */
[----:B------:R-:W-:Y:S02]  /*cc80*/  IMAD.MOV.U32 R2, RZ, RZ, RZ ;  /* 0x000000ffff027224 */ /* 0x000fe400078e00ff */
[----:B------:R-:W-:Y:S02]  /*cc90*/  VIADD R12, R12, UR14 ;  /* 0x0000000e0c0c7c36 */ /* 0x000fe40008000000 */
[----:B------:R-:W-:Y:S02]  /*cca0*/  IMAD R4, R3, R10, RZ ;  /* 0x0000000a03047224 */ /* 0x000fe400078e02ff */
[----:B------:R-:W-:Y:S01]  /*ccb0*/  IMAD.MOV.U32 R3, RZ, RZ, R15 ;  /* 0x000000ffff037224 */ /* 0x000fe200078e000f */
[----:B------:R-:W-:Y:S01]  /*ccc0*/  IABS R5, R12 ;  /* 0x0000000c00057213 */ /* 0x000fe20000000000 */
[----:B------:R-:W-:Y:S01]  /*ccd0*/  IMAD.HI.U32 R13, R15, R4, R2 ;  /* 0x000000040f0d7227 */ /* 0x000fe200078e0002 */
[----:B------:R-:W-:-:S03]  /*cce0*/  IABS R15, UR17 ;  /* 0x00000011000f7c13 */ /* 0x000fc60008000000 */
[----:B------:R-:W-:Y:S02]  /*ccf0*/  IMAD.MOV.U32 R2, RZ, RZ, R5 ;  /* 0x000000ffff027224 */ /* 0x000fe400078e0005 */
[----:B------:R-:W-:Y:S02]  /*cd00*/  IMAD.MOV R3, RZ, RZ, -R6 ;  /* 0x000000ffff037224 */ /* 0x000fe400078e0a06 */
        /* <DEDUP_REMOVED lines=21> */
.L_x_247:
        /* <DEDUP_REMOVED lines=17> */
[----:B------:R-:W-:-:S13]  /*cf70*/  ISETP.GT.U32.AND P1, PT, R15, R2, PT ;  /* 0x000000020f00720c */ /* 0x000fda0003f24070 */
[----:B------:R-:W-:Y:S01]  /*cf80*/  @!P1 IMAD.IADD R2, R2, 0x1, -R15 ;  /* 0x0000000102029824 */ /* 0x000fe200078e0a0f */
[----:B------:R-:W-:-:S13]  /*cf90*/  ISETP.GE.AND P1, PT, R12, RZ, PT ;  /* 0x000000ff0c00720c */ /* 0x000fda0003f26270 */
[----:B------:R-:W-:Y:S01]  /*cfa0*/  @!P1 IMAD.MOV R13, RZ, RZ, -R13 ;  /* 0x000000ffff0d9224 */ /* 0x000fe200078e0a0d */
[----:B------:R-:W-:-:S13]  /*cfb0*/  ISETP.GE.AND P1, PT, R11, RZ, PT ;  /* 0x000000ff0b00720c */ /* 0x000fda0003f26270 */
[----:B------:R-:W-:Y:S01]  /*cfc0*/  @!P1 IMAD.MOV R2, RZ, RZ, -R2 ;  /* 0x000000ffff029224 */ /* 0x000fe200078e0a02 */
[----:B------:R-:W-:-:S13]  /*cfd0*/  ISETP.NE.AND P1, PT, RZ, UR18, PT ;  /* 0x00000012ff007c0c */ /* 0x000fda000bf25270 */
[----:B------:R-:W-:Y:S02]  /*cfe0*/  @!P1 LOP3.LUT R13, RZ, UR18, RZ, 0x33, !PT ;  /* 0x00000012ff0d9c12 */ /* 0x000fe4000f8e33ff */
[----:B------:R-:W-:-:S03]  /*cff0*/  ISETP.NE.AND P1, PT, RZ, UR17, PT ;  /* 0x00000011ff007c0c */ /* 0x000fc6000bf25270 */
[----:B------:R-:W-:-:S10]  /*d000*/  IMAD.IADD R13, R12, 0x1, -R13 ;  /* 0x000000010c0d7824 */ /* 0x000fd400078e0a0d */
[----:B------:R-:W-:Y:S02]  /*d010*/  @!P1 LOP3.LUT R2, RZ, UR17, RZ, 0x33, !PT ;  /* 0x00000011ff029c12 */ /* 0x000fe4000f8e33ff */
[----:B------:R-:W-:-:S03]  /*d020*/  PLOP3.LUT P1, PT, PT, PT, UP2, 0x40, 0x0 ;  /* 0x000000000000781c */ /* 0x000fc60003f2e828 */
[----:B------:R-:W-:-:S04]  /*d030*/  IMAD.IADD R2, R11, 0x1, -R2 ;  /* 0x000000010b027824 */ /* 0x000fc800078e0a02 */
[CC--:B------:R-:W-:Y:S01]  /*d040*/  IMAD R6, R2.reuse, R13.reuse, RZ ;  /* 0x0000000d02067224 */ /* 0x0c0fe200078e02ff */
[----:B------:R-:W-:-:S04]  /*d050*/  SEL R4, R2, R13, P1 ;  /* 0x0000000d02047207 */ /* 0x000fc80000800000 */
[----:B------:R-:W-:Y:S02]  /*d060*/  SHF.R.S32.HI R5, RZ, 0x1f, R4 ;  /* 0x0000001fff057819 */ /* 0x000fe40000011404 */
[----:B------:R-:W-:-:S07]  /*d070*/  SHF.R.S32.HI R7, RZ, 0x1f, R6 ;  /* 0x0000001fff077819 */ /* 0x000fce0000011406 */
.L_x_245:
[----:B------:R-:W-:Y:S05]  /*d080*/  BSYNC B0 ;  /* 0x0000000000007941 */ /* 0x000fea0003800000 */
.L_x_244:
        /* <DEDUP_REMOVED lines=30> */
[----:B------:R-:W-:-:S04]  /*d270*/  IADD3 R13, P1, R2, UR5, RZ ;  /* 0x00000005020d7c10 */ /* 0x000fc8000ff3e0ff */
[----:B------:R-:W-:Y:S02]  /*d280*/  IADD3.X R14, R3, UR4, RZ, P1, !PT ;  /* 0x00000004030e7c10 */ /* 0x000fe40008ffe4ff */
[----:B------:R-:W-:-:S04]  /*d290*/  ISETP.GT.U32.AND P1, PT, R13, UR8, PT ;  /* 0x000000080d007c0c */ /* 0x000fc8000bf24070 */
[----:B------:R-:W-:-:S13]  /*d2a0*/  ISETP.GT.U32.AND.EX P1, PT, R14, UR9, PT, P1 ;  /* 0x000000090e007c0c */ /* 0x000fda000bf24110 */
[----:B------:R-:W-:-:S04]  /*d2b0*/  VOTE.ANY R10, PT, P1 ;  /* 0x00000000000a7806 */ /* 0x000fc800008e0100 */
[----:B------:R-:W-:-:S13]  /*d2c0*/  ISETP.NE.AND P1, PT, R10, RZ, PT ;  /* 0x000000ff0a00720c */ /* 0x000fda0003f25270 */
[----:B------:R-:W-:Y:S05]  /*d2d0*/  @!P1 BRA `(.L_x_248) ;  /* 0xfffffff400bc9947 */ /* 0x000fea000383ffff */
[----:B------:R-:W-:Y:S02]  /*d2e0*/  IMAD.MOV.U32 R13, RZ, RZ, R2 ;  /* 0x000000ffff0d7224 */ /* 0x000fe400078e0002 */
[----:B------:R-:W-:-:S07]  /*d2f0*/  IMAD.MOV.U32 R14, RZ, RZ, R3 ;  /* 0x000000ffff0e7224 */ /* 0x000fce00078e0003 */
.L_x_243:
[----:B------:R-:W1:Y:S08]  /*d300*/  BREV R10, R10 ;  /* 0x0000000a000a7301 */ /* 0x000e700000000000 */
        /* <DEDUP_REMOVED lines=9> */
[----:B------:R-:W-:-:S03]  /*d3a0*/  IADD3 R12, P1, P2, R13, UR5, -R6 ;  /* 0x000000050d0c7c10 */ /* 0x000fc6000fa3e806 */
[----:B------:R-:W2:Y:S01]  /*d3b0*/  SHFL.IDX PT, R6, R6, R11, 0x1f ;  /* 0x00001f0b06067589 */ /* 0x000ea200000e0000 */
[----:B------:R-:W-:-:S03]  /*d3c0*/  IADD3.X R14, R14, UR4, ~R7, P1, P2 ;  /* 0x000000040e0e7c10 */ /* 0x000fc60008fe4c07 */
        /* <DEDUP_REMOVED lines=9> */
.L_x_238:
[----:B------:R-:W-:Y:S01]  /*d460*/  ULDC UR26, c[0x0][0xb90] ;  /* 0x0002e400001a7ab9 */ /* 0x000fe20000000800 */
[----:B------:R-:W-:Y:S01]  /*d470*/  UMOV UR27, 0xffffffff ;  /* 0xffffffff001b7882 */ /* 0x000fe20000000000 */
[----:B------:R-:W-:Y:S01]  /*d480*/  UISETP.GE.AND UP1, UPT, UR7, UR26, UPT ;  /* 0x0000001a0700728c */ /* 0x000fe2000bf26270 */
[----:B------:R-:W-:Y:S01]  /*d490*/  IMAD.MOV.U32 R15, RZ, RZ, RZ ;  /* 0x000000ffff0f7224 */ /* 0x000fe200078e00ff */
[----:B------:R-:W-:Y:S01]  /*d4a0*/  UMOV UR28, 0xffffffff ;  /* 0xffffffff001c7882 */ /* 0x000fe20000000000 */
[----:B------:R-:W-:-:S03]  /*d4b0*/  UMOV UR29, 0xffffffff ;  /* 0xffffffff001d7882 */ /* 0x000fc60000000000 */
[----:B------:R-:W-:-:S13]  /*d4c0*/  PLOP3.LUT P1, PT, PT, PT, UP1, 0x80, 0x0 ;  /* 0x000000000000781c */ /* 0x000fda0003f2f018 */
[----:B------:R-:W-:Y:S05]  /*d4d0*/  @P1 BRA `(.L_x_237) ;  /* 0x0000000000f01947 */ /* 0x000fea0003800000 */
[C---:B------:R-:W-:Y:S01]  /*d4e0*/  R2UR UR26, R4.reuse ;  /* 0x00000000041a72ca */ /* 0x040fe200000e0000 */
[----:B------:R-:W-:Y:S01]  /*d4f0*/  UIADD3 UR35, UP1, -UR5, UR8, URZ ;  /* 0x0000000805237290 */ /* 0x000fe2000ff3e13f */
[----:B------:R-:W-:Y:S01]  /*d500*/  R2UR UR27, R5 ;  /* 0x00000000051b72ca */ /* 0x000fe200000e0000 */
[----:B------:R-:W-:Y:S01]  /*d510*/  ULDC UR28, c[0x0][0xb40] ;  /* 0x0002d000001c7ab9 */ /* 0x000fe20000000800 */
[----:B------:R-:W-:Y:S01]  /*d520*/  ULDC UR29, c[0x0][0xb30] ;  /* 0x0002cc00001d7ab9 */ /* 0x000fe20000000800 */
[----:B------:R-:W-:Y:S01]  /*d530*/  ULDC UR30, c[0x0][0xb84] ;  /* 0x0002e100001e7ab9 */ /* 0x000fe20000000800 */
[----:B------:R-:W-:-:S03]  /*d540*/  SHF.R.U64 R0, R4, UR29, R5 ;  /* 0x0000001d04007c19 */ /* 0x000fc60008001205 */
[----:B------:R-:W-:Y:S01]  /*d550*/  UIADD3.X UR26, ~UR4, UR9, URZ, UP1, !UPT ;  /* 0x00000009041a7290 */ /* 0x000fe20008ffe53f */
[----:B------:R-:W-:-:S03]  /*d560*/  R2UR UR38, R0 ;  /* 0x00000000002672ca */ /* 0x000fc600000e0000 */
[----:B------:R-:W-:Y:S02]  /*d570*/  USHF.R.U32.HI UR36, URZ, UR28, UR26 ;  /* 0x0000001c3f247299 */ /* 0x000fe4000801161a */
[----:B------:R-:W-:Y:S02]  /*d580*/  USHF.R.U32.HI UR47, URZ, UR29, UR27 ;  /* 0x0000001d3f2f7299 */ /* 0x000fe4000801161b */
[----:B------:R-:W-:Y:S02]  /*d590*/  USHF.R.U32.HI UR37, URZ, UR29, UR36 ;  /* 0x0000001d3f257299 */ /* 0x000fe40008011624 */
[----:B------:R-:W-:Y:S02]  /*d5a0*/  USHF.R.U64 UR35, UR35, UR28, UR26 ;  /* 0x0000001c23237299 */ /* 0x000fe4000800121a */
[----:B------:R-:W-:Y:S02]  /*d5b0*/  USHF.R.U32.HI UR39, URZ, UR30, UR37 ;  /* 0x0000001e3f277299 */ /* 0x000fe40008011625 */
[----:B------:R-:W-:-:S02]  /*d5c0*/  USHF.R.U64 UR36, UR35, UR29, UR36 ;  /* 0x0000001d23247299 */ /* 0x000fc40008001224 */
[----:B------:R-:W-:Y:S02]  /*d5d0*/  ULOP3.LUT UR26, UR39, UR47, URZ, 0xfc, !UPT ;  /* 0x0000002f271a7292 */ /* 0x000fe4000f8efc3f */
[----:B------:R-:W-:-:S04]  /*d5e0*/  USHF.R.U64 UR37, UR36, UR30, UR37 ;  /* 0x0000001e24257299 */ /* 0x000fc80008001225 */
[----:B------:R-:W-:-:S13]  /*d5f0*/  ISETP.NE.U32.AND P1, PT, RZ, UR26, PT ;  /* 0x0000001aff007c0c */ /* 0x000fda000bf25070 */
[----:B------:R-:W-:Y:S05]  /*d600*/  @!P1 BRA `(.L_x_249) ;  /* 0x0000000000189947 */ /* 0x000fea0003800000 */
[----:B------:R-:W-:-:S07]  /*d610*/  MOV R10, 0xd630 ;  /* 0x0000d630000a7802 */ /* 0x000fce0000000f00 */
[----:B-----5:R-:W-:Y:S05]  /*d620*/  CALL.REL.NOINC `(.L_x_250) ;  /* 0x0000002000147944 */ /* 0x020fea0003c00000 */
[----:B------:R-:W-:-:S04]  /*d630*/  UIADD3 UR26, -UR27, URZ, URZ ;  /* 0x0000003f1b1a7290 */ /* 0x000fc8000fffe13f */
[----:B------:R-:W-:-:S03]  /*d640*/  UIMAD UR37, UR38, UR26, UR37 ;  /* 0x0000001a262572a4 */ /* 0x000fc6000f8e0225 */
[----:B------:R-:W-:Y:S01]  /*d650*/  UMOV UR26, UR27 ;  /* 0x0000001b001a7c82 */ /* 0x000fe20008000000 */
[----:B------:R-:W-:Y:S08]  /*d660*/  BRA `(.L_x_251) ;  /* 0x0000000000587947 */ /* 0x000ff00003800000 */
.L_x_249:
        /* <DEDUP_REMOVED lines=22> */
.L_x_251:
[----:B------:R-:W-:Y:S01]  /*d7d0*/  ULOP3.LUT UR36, UR36, UR12, URZ, 0xc0, !UPT ;  /* 0x0000000c24247292 */ /* 0x000fe2000f8ec03f */
[----:B------:R-:W-:Y:S01]  /*d7e0*/  IMAD.MOV.U32 R15, RZ, RZ, 0x1 ;  /* 0x00000001ff0f7424 */ /* 0x000fe200078e00ff */
[----:B------:R-:W-:Y:S02]  /*d7f0*/  ULOP3.LUT UR35, UR35, UR16, URZ, 0xc0, !UPT ;  /* 0x0000001023237292 */ /* 0x000fe4000f8ec03f */
[----:B------:R-:W-:Y:S01]  /*d800*/  UIMAD UR26, UR15, UR26, UR36 ;  /* 0x0000001a0f1a72a4 */ /* 0x000fe2000f8e0224 */
[----:B------:R-:W-:Y:S01]  /*d810*/  ULDC UR27, c[0x0][0xb28] ;  /* 0x0002ca00001b7ab9 */ /* 0x000fe20000000800 */
[----:B------:R-:W-:Y:S01]  /*d820*/  ULDC UR28, c[0x0][0xb38] ;  /* 0x0002ce00001c7ab9 */ /* 0x000fe20000000800 */
[----:B------:R-:W-:Y:S02]  /*d830*/  UIMAD UR35, UR37, UR27, UR35 ;  /* 0x0000001b252372a4 */ /* 0x000fe4000f8e0223 */
[----:B------:R-:W-:Y:S01]  /*d840*/  UIMAD UR28, UR26, UR28, UR34 ;  /* 0x0000001c1a1c72a4 */ /* 0x000fe2000f8e0222 */
[----:B------:R-:W-:Y:S01]  /*d850*/  @UP2 UMOV UR29, UR7 ;  /* 0x00000007001d2c82 */ /* 0x000fe20008000000 */
[----:B------:R-:W-:-:S03]  /*d860*/  @!UP2 UMOV UR29, UR7 ;  /* 0x00000007001dac82 */ /* 0x000fc60008000000 */
[----:B------:R-:W-:Y:S02]  /*d870*/  @UP2 UMOV UR27, UR35 ;  /* 0x00000023001b2c82 */ /* 0x000fe40008000000 */
[----:B------:R-:W-:Y:S01]  /*d880*/  @!UP2 UMOV UR27, UR28 ;  /* 0x0000001c001bac82 */ /* 0x000fe20008000000 */
[----:B------:R-:W-:-:S05]  /*d890*/  @!UP2 UMOV UR28, UR35 ;  /* 0x00000023001cac82 */ /* 0x000fca0008000000 */
.L_x_237:
[----:B------:R-:W-:-:S06]  /*d8a0*/  UISETP.NE.AND UP1, UPT, UR19, 0x3, UPT ;  /* 0x000000031300788c */ /* 0x000fcc000bf25270 */
[----:B------:R-:W-:-:S13]  /*d8b0*/  PLOP3.LUT P1, PT, PT, PT, UP1, 0x80, 0x0 ;  /* 0x000000000000781c */ /* 0x000fda0003f2f018 */
[----:B------:R-:W-:Y:S05]  /*d8c0*/  @!P1 BRA `(.L_x_252) ;  /* 0x0000000000049947 */ /* 0x000fea0003800000 */
[----:B------:R-:W-:Y:S01]  /*d8d0*/  BPT.TRAP 0x1 ;  /* 0x000000040000795c */ /* 0x000fe20000300000 */
.L_x_252:
[----:B------:R-:W1:Y:S01]  /*d8e0*/  S2UR UR30, SR_CgaCtaId ;  /* 0x00000000001e79c3 */ /* 0x000e620000008800 */
[----:B------:R-:W-:Y:S01]  /*d8f0*/  UMOV UR26, 0x400 ;  /* 0x00000400001a7882 */ /* 0x000fe20000000000 */
[----:B------:R-:W-:-:S05]  /*d900*/  IMAD.U32 R0, RZ, RZ, UR10 ;  /* 0x0000000aff007e24 */ /* 0x000fca000f8e00ff */
[----:B------:R-:W-:Y:S01]  /*d910*/  SHF.L.U32 R0, R0, 0x1f, RZ ;  /* 0x0000001f00007819 */ /* 0x000fe200000006ff */
[----:B-1----:R-:W-:-:S04]  /*d920*/  ULEA UR26, UR30, UR26, 0x18 ;  /* 0x0000001a1e1a7291 */ /* 0x002fc8000f8ec03f */
[----:B------:R-:W-:-:S09]  /*d930*/  ULEA UR31, UR6, UR26, 0x3 ;  /* 0x0000001a061f7291 */ /* 0x000fd2000f8e183f */
[----:B------:R-:W1:Y:S02]  /*d940*/  SYNCS.PHASECHK.TRANS64.TRYWAIT P2, [UR31+0x33040], R0 ;  /* 0x03304000ff0075a7 */ /* 0x000e64000804015f */
[----:B-1----:R-:W-:Y:S05]  /*d950*/  @!P2 BRA `(.L_x_253) ;  /* 0x000000140070a947 */ /* 0x002fea0003800000 */
.L_x_319:
[----:B------:R-:W-:Y:S01]  /*d960*/  ELECT P2, URZ, PT ;  /* 0x00000000003f782f */ /* 0x000fe20003840000 */
[----:B------:R-:W-:-:S12]  /*d970*/  BSSY B0, `(.L_x_254) ;  /* 0x0000010000007945 */ /* 0x000fd80003800000 */
[----:B------:R-:W-:Y:S05]  /*d980*/  @!P2 BRA `(.L_x_255) ;  /* 0x000000000038a947 */ /* 0x000fea0003800000 */
[----:B------:R-:W-:Y:S01]  /*d990*/  ULEA UR30, UR6, UR26, 0x4 ;  /* 0x0000001a061e7291 */ /* 0x000fe2000f8e203f */
[----:B------:R-:W-:Y:S02]  /*d9a0*/  IMAD.U32 R12, RZ, RZ, UR27 ;  /* 0x0000001bff0c7e24 */ /* 0x000fe4000f8e00ff */
[----:B------:R-:W-:Y:S02]  /*d9b0*/  IMAD.U32 R13, RZ, RZ, UR28 ;  /* 0x0000001cff0d7e24 */ /* 0x000fe4000f8e00ff */
[----:B------:R-:W-:-:S05]  /*d9c0*/  IMAD.U32 R14, RZ, RZ, UR29 ;  /* 0x0000001dff0e7e24 */ /* 0x000fca000f8e00ff */
[----:B------:R2:W-:Y:S01]  /*d9d0*/  STS.128 [UR30+0x331e0], R12 ;  /* 0x0331e00cff007988 */ /* 0x0005e20008000c1e */
[----:B------:R-:W-:Y:S01]  /*d9e0*/  @!PT LDS RZ, [RZ] ;  /* 0x00000000fffff984 */ /* 0x000fe20000000800 */
[----:B------:R-:W-:Y:S01]  /*d9f0*/  @!PT LDS RZ, [RZ] ;  /* 0x00000000fffff984 */ /* 0x000fe20000000800 */
[----:B------:R-:W-:Y:S01]  /*da00*/  @!PT LDS RZ, [RZ] ;  /* 0x00000000fffff984 */ /* 0x000fe20000000800 */
[----:B------:R-:W-:Y:S01]  /*da10*/  @!PT LDS RZ, [RZ] ;  /* 0x00000000fffff984 */ /* 0x000fe20000000800 */
[----:B------:R3:W-:Y:S06]  /*da20*/  MEMBAR.ALL.CTA ;  /* 0x0000000000007992 */ /* 0x0007ec0000008000 */
[----:B---3--:R-:W3:Y:S01]  /*da30*/  FENCE.VIEW.ASYNC.S ;  /* 0x00000000000073c6 */ /* 0x008ee20000000000 */
[----:B------:R-:W-:Y:S05]  /*da40*/  @!P1 BRA `(.L_x_256) ;  /* 0x0000000000049947 */ /* 0x000fea0003800000 */
[----:B------:R-:W-:Y:S01]  /*da50*/  BPT.TRAP 0x1 ;  /* 0x000000040000795c */ /* 0x000fe20000300000 */
.L_x_256:
[----:B---3--:R-:W-:Y:S01]  /*da60*/  SYNCS.ARRIVE.TRANS64.A1T0 RZ, [UR31+0x33000], RZ ;  /* 0x033000ffffff79a7 */ /* 0x008fe2000810001f */
.L_x_255:
[----:B------:R-:W-:Y:S05]  /*da70*/  BSYNC B0 ;  /* 0x0000000000007941 */ /* 0x000fea0003800000 */
.L_x_254:
[----:B------:R-:W-:Y:S01]  /*da80*/  UIADD3 UR6, UR6, 0x1, URZ ;  /* 0x0000000106067890 */ /* 0x000fe2000fffe03f */
[----:B------:R-:W-:-:S03]  /*da90*/  ISETP.NE.AND P2, PT, R15, RZ, PT ;  /* 0x000000ff0f00720c */ /* 0x000fc60003f45270 */
[----:B------:R-:W-:-:S04]  /*daa0*/  UISETP.NE.AND UP1, UPT, UR6, 0x8, UPT ;  /* 0x000000080600788c */ /* 0x000fc8000bf25270 */
[----:B------:R-:W-:Y:S02]  /*dab0*/  USEL UR27, URZ, 0x1, UP1 ;  /* 0x000000013f1b7887 */ /* 0x000fe40008800000 */
[----:B------:R-:W-:Y:S02]  /*dac0*/  USEL UR6, UR6, URZ, UP1 ;  /* 0x0000003f06067287 */ /* 0x000fe40008800000 */
[----:B------:R-:W-:Y:S02]  /*dad0*/  ULOP3.LUT UR10, UR10, UR27, URZ, 0x3c, !UPT ;  /* 0x0000001b0a0a7292 */ /* 0x000fe4000f8e3c3f */
[----:B------:R-:W-:Y:S10]  /*dae0*/  @P2 BRA `(.L_x_257) ;  /* 0xffffffe000e82947 */ /* 0x000ff4000383ffff */
[----:B------:R-:W-:Y:S05]  /*daf0*/  @!P1 BRA `(.L_x_258) ;  /* 0x0000000000049947 */ /* 0x000fea0003800000 */
[----:B------:R-:W-:Y:S01]  /*db00*/  BPT.TRAP 0x1 ;  /* 0x000000040000795c */ /* 0x000fe20000300000 */
.L_x_258:
[----:B------:R-:W-:Y:S01]  /*db10*/  ULEA UR4, UR6, UR26, 0x3 ;  /* 0x0000001a06047291 */ /* 0x000fe2000f8e183f */
[----:B-1----:R-:W-:-:S05]  /*db20*/  IMAD.U32 R0, RZ, RZ, UR10 ;  /* 0x0000000aff007e24 */ /* 0x002fca000f8e00ff */
[----:B------:R-:W-:-:S04]  /*db30*/  SHF.L.U32 R0, R0, 0x1f, RZ ;  /* 0x0000001f00007819 */ /* 0x000fc800000006ff */
[----:B------:R-:W1:Y:S02]  /*db40*/  SYNCS.PHASECHK.TRANS64.TRYWAIT P0, [UR4+0x33040], R0 ;  /* 0x03304000ff0075a7 */ /* 0x000e640008000144 */
[----:B-1----:R-:W-:Y:S05]  /*db50*/  @!P0 BRA `(.L_x_259) ;  /* 0x0000001400088947 */ /* 0x002fea0003800000 */
.L_x_320:
[----:B------:R-:W-:Y:S05]  /*db60*/  @!P1 BRA `(.L_x_260) ;  /* 0x0000000000049947 */ /* 0x000fea0003800000 */
[----:B------:R-:W-:Y:S01]  /*db70*/  BPT.TRAP 0x1 ;  /* 0x000000040000795c */ /* 0x000fe20000300000 */
.L_x_260:
[----:B------:R-:W-:-:S04]  /*db80*/  UIADD3 UR6, UR6, 0x1, URZ ;  /* 0x0000000106067890 */ /* 0x000fc8000fffe03f */
[----:B------:R-:W-:-:S04]  /*db90*/  UISETP.NE.AND UP0, UPT, UR6, 0x8, UPT ;  /* 0x000000080600788c */ /* 0x000fc8000bf05270 */
[----:B------:R-:W-:-:S04]  /*dba0*/  USEL UR4, URZ, 0x1, UP0 ;  /* 0x000000013f047887 */ /* 0x000fc80008000000 */
[----:B------:R-:W-:Y:S02]  /*dbb0*/  ULOP3.LUT UR10, UR10, UR4, URZ, 0x3c, !UPT ;  /* 0x000000040a0a7292 */ /* 0x000fe4000f8e3c3f */
[----:B------:R-:W-:-:S04]  /*dbc0*/  USEL UR4, UR6, URZ, UP0 ;  /* 0x0000003f06047287 */ /* 0x000fc80008000000 */
[----:B------:R-:W-:Y:S01]  /*dbd0*/  ULEA UR5, UR4, UR26, 0x3 ;  /* 0x0000001a04057291 */ /* 0x000fe2000f8e183f */
[----:B-1----:R-:W-:-:S05]  /*dbe0*/  IMAD.U32 R0, RZ, RZ, UR10 ;  /* 0x0000000aff007e24 */ /* 0x002fca000f8e00ff */
[----:B------:R-:W-:-:S04]  /*dbf0*/  SHF.L.U32 R0, R0, 0x1f, RZ ;  /* 0x0000001f00007819 */ /* 0x000fc800000006ff */
[----:B------:R-:W1:Y:S02]  /*dc00*/  SYNCS.PHASECHK.TRANS64.TRYWAIT P0, [UR5+0x33040], R0 ;  /* 0x03304000ff0075a7 */ /* 0x000e640008000145 */
[----:B-1----:R-:W-:Y:S05]  /*dc10*/  @!P0 BRA `(.L_x_261) ;  /* 0x0000001000f08947 */ /* 0x002fea0003800000 */
.L_x_321:
[----:B------:R-:W-:Y:S05]  /*dc20*/  @!P1 BRA `(.L_x_262) ;  /* 0x0000000000049947 */ /* 0x000fea0003800000 */
[----:B------:R-:W-:Y:S01]  /*dc30*/  BPT.TRAP 0x1 ;  /* 0x000000040000795c */ /* 0x000fe20000300000 */
.L_x_262:
[----:B------:R-:W-:-:S04]  /*dc40*/  UIADD3 UR4, UR4, 0x1, URZ ;  /* 0x0000000104047890 */ /* 0x000fc8000fffe03f */
[----:B------:R-:W-:-:S04]  /*dc50*/  UISETP.NE.AND UP0, UPT, UR4, 0x8, UPT ;  /* 0x000000080400788c */ /* 0x000fc8000bf05270 */
[----:B------:R-:W-:Y:S02]  /*dc60*/  USEL UR5, URZ, 0x1, UP0 ;  /* 0x000000013f057887 */ /* 0x000fe40008000000 */
[----:B------:R-:W-:Y:S02]  /*dc70*/  USEL UR4, UR4, URZ, UP0 ;  /* 0x0000003f04047287 */ /* 0x000fe40008000000 */
[----:B------:R-:W-:Y:S02]  /*dc80*/  ULOP3.LUT UR10, UR10, UR5, URZ, 0x3c, !UPT ;  /* 0x000000050a0a7292 */ /* 0x000fe4000f8e3c3f */
[----:B------:R-:W-:-:S04]  /*dc90*/  ULEA UR5, UR4, UR26, 0x3 ;  /* 0x0000001a04057291 */ /* 0x000fc8000f8e183f */
[----:B-1----:R-:W-:-:S05]  /*dca0*/  IMAD.U32 R0, RZ, RZ, UR10 ;  /* 0x0000000aff007e24 */ /* 0x002fca000f8e00ff */
[----:B------:R-:W-:-:S04]  /*dcb0*/  SHF.L.U32 R0, R0, 0x1f, RZ ;  /* 0x0000001f00007819 */ /* 0x000fc800000006ff */
[----:B------:R-:W1:Y:S02]  /*dcc0*/  SYNCS.PHASECHK.TRANS64.TRYWAIT P0, [UR5+0x33040], R0 ;  /* 0x03304000ff0075a7 */ /* 0x000e640008000145 */
[----:B-1----:R-:W-:Y:S05]  /*dcd0*/  @!P0 BRA `(.L_x_263) ;  /* 0x0000001000d88947 */ /* 0x002fea0003800000 */
.L_x_322:
[----:B------:R-:W-:Y:S05]  /*dce0*/  @!P1 BRA `(.L_x_264) ;  /* 0x0000000000049947 */ /* 0x000fea0003800000 */
[----:B------:R-:W-:Y:S01]  /*dcf0*/  BPT.TRAP 0x1 ;  /* 0x000000040000795c */ /* 0x000fe20000300000 */
.L_x_264:
        /* <DEDUP_REMOVED lines=10> */
.L_x_323:
[----:B------:R-:W-:Y:S05]  /*dda0*/  @!P1 BRA `(.L_x_266) ;  /* 0x0000000000049947 */ /* 0x000fea0003800000 */
[----:B------:R-:W-:Y:S01]  /*ddb0*/  BPT.TRAP 0x1 ;  /* 0x000000040000795c */ /* 0x000fe20000300000 */
.L_x_266:
        /* <DEDUP_REMOVED lines=10> */
.L_x_324:
[----:B------:R-:W-:Y:S05]  /*de60*/  @!P1 BRA `(.L_x_268) ;  /* 0x0000000000049947 */ /* 0x000fea0003800000 */
[----:B------:R-:W-:Y:S01]  /*de70*/  BPT.TRAP 0x1 ;  /* 0x000000040000795c */ /* 0x000fe20000300000 */
.L_x_268:
        /* <DEDUP_REMOVED lines=10> */
.L_x_325:
[----:B------:R-:W-:Y:S05]  /*df20*/  @!P1 BRA `(.L_x_270) ;  /* 0x0000000000049947 */ /* 0x000fea0003800000 */
[----:B------:R-:W-:Y:S01]  /*df30*/  BPT.TRAP 0x1 ;  /* 0x000000040000795c */ /* 0x000fe20000300000 */
.L_x_270:
        /* <DEDUP_REMOVED lines=10> */
.L_x_326:
[----:B------:R-:W-:Y:S05]  /*dfe0*/  @!P1 BRA `(.L_x_272) ;  /* 0x0000000000049947 */ /* 0x000fea0003800000 */
[----:B------:R-:W-:Y:S01]  /*dff0*/  BPT.TRAP 0x1 ;  /* 0x000000040000795c */ /* 0x000fe20000300000 */
.L_x_272:
[----:B------:R-:W-:-:S04]  /*e000*/  UIADD3 UR4, UR4, 0x1, URZ ;  /* 0x0000000104047890 */ /* 0x000fc8000fffe03f */
[----:B------:R-:W-:-:S04]  /*e010*/  UISETP.NE.AND UP0, UPT, UR4, 0x8, UPT ;  /* 0x000000080400788c */ /* 0x000fc8000bf05270 */
[----:B------:R-:W-:Y:S02]  /*e020*/  USEL UR5, URZ, 0x1, UP0 ;  /* 0x000000013f057887 */ /* 0x000fe40008000000 */
[----:B------:R-:W-:Y:S02]  /*e030*/  USEL UR4, UR4, URZ, UP0 ;  /* 0x0000003f04047287 */ /* 0x000fe40008000000 */
[----:B------:R-:W-:Y:S02]  /*e040*/  ULOP3.LUT UR5, UR10, UR5, URZ, 0x3c, !UPT ;  /* 0x000000050a057292 */ /* 0x000fe4000f8e3c3f */
[----:B------:R-:W-:-:S04]  /*e050*/  ULEA UR4, UR4, UR26, 0x3 ;  /* 0x0000001a04047291 */ /* 0x000fc8000f8e183f */
[----:B-1----:R-:W-:-:S05]  /*e060*/  IMAD.U32 R0, RZ, RZ, UR5 ;  /* 0x00000005ff007e24 */ /* 0x002fca000f8e00ff */
[----:B------:R-:W-:-:S07]  /*e070*/  SHF.L.U32 R0, R0, 0x1f, RZ ;  /* 0x0000001f00007819 */ /* 0x000fce00000006ff */
.L_x_273:
[----:B-1----:R-:W-:-:S04]  /*e080*/  IMAD.U32 R3, RZ, RZ, UR4 ;  /* 0x00000004ff037e24 */ /* 0x002fc8000f8e00ff */
[----:B------:R1:W3:Y:S03]  /*e090*/  SYNCS.PHASECHK.TRANS64.TRYWAIT P0, [R3+URZ+0x33040], R0 ;  /* 0x03304000030075a7 */ /* 0x0002e6000800017f */
[----:B---3--:R-:W-:Y:S05]  /*e0a0*/  @!P0 NANOSLEEP.SYNCS 0x989680 ;  /* 0x009896800000895d */ /* 0x008fea0003900000 */
[----:B------:R-:W3:Y:S02]  /*e0b0*/  @!P0 SYNCS.PHASECHK.TRANS64 P0, [R3+URZ+0x33040], R0 ;  /* 0x03304000030085a7 */ /* 0x000ee4000800007f */
[----:B---3--:R-:W-:Y:S05]  /*e0c0*/  @P0 EXIT ;  /* 0x000000000000094d */ /* 0x008fea0003800000 */
[----:B------:R-:W-:Y:S05]  /*e0d0*/  BRA `(.L_x_273) ;  /* 0xfffffffc00e87947 */ /* 0x000fea000383ffff */
.L_x_94:
[----:B------:R-:W-:Y:S02]  /*e0e0*/  IMAD.MOV.U32 R13, RZ, RZ, R2 ;  /* 0x000000ffff0d7224 */ /* 0x000fe400078e0002 */
[----:B------:R-:W-:Y:S02]  /*e0f0*/  IMAD.MOV.U32 R12, RZ, RZ, RZ ;  /* 0x000000ffff0c7224 */ /* 0x000fe400078e00ff */
[----:B------:R-:W-:Y:S02]  /*e100*/  IMAD.MOV.U32 R11, RZ, RZ, 0x1f ;  /* 0x0000001fff0b7424 */ /* 0x000fe400078e00ff */
[----:B------:R-:W-:-:S07]  /*e110*/  IMAD.MOV.U32 R15, RZ, RZ, -0x1 ;  /* 0xffffffffff0f7424 */ /* 0x000fce00078e00ff */
[----:B------:R-:W-:Y:S05]  /*e120*/  WARPSYNC.COLLECTIVE R15, `(.L_x_274) ;  /* 0x000000000f087348 */ /* 0x000fea0003c00000 */
[----:B------:R1:W2:Y:S02]  /*e130*/  SHFL.IDX P6, R14, R13, R12, R11 ;  /* 0x0000000c0d0e7389 */ /* 0x0002a400000c000b */
[----:B-12---:R-:W-:Y:S01]  /*e140*/  ENDCOLLECTIVE ;  /* 0x000000000000791b */ /* 0x006fe20003800000 */
.L_x_274:
[----:B------:R-:W-:Y:S05]  /*e150*/  BRA `(.L_x_275) ;  /* 0xffffff5c00147947 */ /* 0x000fea000383ffff */
.L_x_98:
[----:B--2---:R2:W3:Y:S02]  /*e160*/  SYNCS.PHASECHK.TRANS64.TRYWAIT P1, [R3+URZ+0x33080], R0 ;  /* 0x03308000030075a7 */ /* 0x0044e4000802017f */
[----:B---3--:R-:W-:Y:S05]  /*e170*/  @!P1 NANOSLEEP.SYNCS 0x989680 ;  /* 0x009896800000995d */ /* 0x008fea0003900000 */
[----:B------:R-:W3:Y:S02]  /*e180*/  @!P1 SYNCS.PHASECHK.TRANS64 P1, [R3+URZ+0x33080], R0 ;  /* 0x03308000030095a7 */ /* 0x000ee4000802007f */
[----:B---3--:R-:W-:Y:S05]  /*e190*/  @!P1 BRA `(.L_x_98) ;  /* 0xfffffffc00f09947 */ /* 0x008fea000383ffff */
[----:B------:R-:W-:Y:S05]  /*e1a0*/  BRA `(.L_x_97) ;  /* 0xffffff5c00307947 */ /* 0x000fea000383ffff */
.L_x_103:
[----:B-1----:R1:W2:Y:S02]  /*e1b0*/  SYNCS.PHASECHK.TRANS64.TRYWAIT P1, [R52+URZ+0x33080], R7 ;  /* 0x03308007340075a7 */ /* 0x0022a4000802017f */
[----:B--2---:R-:W-:Y:S05]  /*e1c0*/  @!P1 NANOSLEEP.SYNCS 0x989680 ;  /* 0x009896800000995d */ /* 0x004fea0003900000 */
[----:B------:R-:W2:Y:S02]  /*e1d0*/  @!P1 SYNCS.PHASECHK.TRANS64 P1, [R52+URZ+0x33080], R7 ;  /* 0x03308007340095a7 */ /* 0x000ea4000802007f */
[----:B--2---:R-:W-:Y:S05]  /*e1e0*/  @!P1 BRA `(.L_x_103) ;  /* 0xfffffffc00f09947 */ /* 0x004fea000383ffff */
[----:B------:R-:W-:Y:S05]  /*e1f0*/  BRA `(.L_x_102) ;  /* 0xffffff6400dc7947 */ /* 0x000fea000383ffff */
.L_x_111:
[----:B-1----:R-:W-:-:S04]  /*e200*/  IMAD.U32 R3, RZ, RZ, UR10 ;  /* 0x0000000aff037e24 */ /* 0x002fc8000f8e00ff */
[----:B------:R1:W2:Y:S03]  /*e210*/  SYNCS.PHASECHK.TRANS64.TRYWAIT P1, [R3+URZ+0x33080], R34 ;  /* 0x03308022030075a7 */ /* 0x0002a6000802017f */
[----:B--2---:R-:W-:Y:S05]  /*e220*/  @!P1 NANOSLEEP.SYNCS 0x989680 ;  /* 0x009896800000995d */ /* 0x004fea0003900000 */
[----:B------:R-:W2:Y:S02]  /*e230*/  @!P1 SYNCS.PHASECHK.TRANS64 P1, [R3+URZ+0x33080], R34 ;  /* 0x03308022030095a7 */ /* 0x000ea4000802007f */
[----:B--2---:R-:W-:Y:S05]  /*e240*/  @!P1 BRA `(.L_x_111) ;  /* 0xfffffffc00ec9947 */ /* 0x004fea000383ffff */
[----:B------:R-:W-:Y:S05]  /*e250*/  BRA `(.L_x_110) ;  /* 0xffffff7000887947 */ /* 0x000fea000383ffff */
.L_x_127:
[----:B------:R-:W-:-:S07]  /*e260*/  IMAD.MOV.U32 R15, RZ, RZ, -0x1 ;  /* 0xffffffffff0f7424 */ /* 0x000fce00078e00ff */
[----:B-----5:R-:W-:Y:S05]  /*e270*/  WARPSYNC.COLLECTIVE R15, `(.L_x_276) ;  /* 0x000000000f0c7348 */ /* 0x020fea0003c00000 */
[----:B------:R-:W-:Y:S02]  /*e280*/  ELECT P6, UR62, PT ;  /* 0x00000000003e782f */ /* 0x000fe400038c0000 */
[----:B------:R-:W-:Y:S01]  /*e290*/  MOV R14, UR62 ;  /* 0x0000003e000e7c02 */ /* 0x000fe20008000f00 */
[----:B-----5:R-:W-:Y:S10]  /*e2a0*/  ENDCOLLECTIVE ;  /* 0x000000000000791b */ /* 0x020ff40003800000 */
.L_x_276:
[----:B------:R-:W-:Y:S05]  /*e2b0*/  BRA `(.L_x_277) ;  /* 0xffffff8000a47947 */ /* 0x000fea000383ffff */
.L_x_129:
[----:B-1----:R1:W2:Y:S02]  /*e2c0*/  SYNCS.PHASECHK.TRANS64.TRYWAIT P0, [R7+URZ+0x331b0], R6 ;  /* 0x0331b006070075a7 */ /* 0x0022a4000800017f */
[----:B--2---:R-:W-:Y:S05]  /*e2d0*/  @!P0 NANOSLEEP.SYNCS 0x989680 ;  /* 0x009896800000895d */ /* 0x004fea0003900000 */
[----:B------:R-:W2:Y:S02]  /*e2e0*/  @!P0 SYNCS.PHASECHK.TRANS64 P0, [R7+URZ+0x331b0], R6 ;  /* 0x0331b006070085a7 */ /* 0x000ea4000800007f */
[----:B--2---:R-:W-:Y:S05]  /*e2f0*/  @!P0 BRA `(.L_x_129) ;  /* 0xfffffffc00f08947 */ /* 0x004fea000383ffff */
[----:B------:R-:W-:Y:S05]  /*e300*/  BRA `(.L_x_278) ;  /* 0xffffff8000d07947 */ /* 0x000fea000383ffff */
.L_x_136:
[----:B--2---:R-:W-:-:S04]  /*e310*/  IMAD.U32 R3, RZ, RZ, UR4 ;  /* 0x00000004ff037e24 */ /* 0x004fc8000f8e00ff */
[----:B------:R2:W3:Y:S03]  /*e320*/  SYNCS.PHASECHK.TRANS64.TRYWAIT P0, [R3+URZ+0x33000], R0 ;  /* 0x03300000030075a7 */ /* 0x0004e6000800017f */
[----:B---3--:R-:W-:Y:S05]  /*e330*/  @!P0 NANOSLEEP.SYNCS 0x989680 ;  /* 0x009896800000895d */ /* 0x008fea0003900000 */
[----:B------:R-:W3:Y:S02]  /*e340*/  @!P0 SYNCS.PHASECHK.TRANS64 P0, [R3+URZ+0x33000], R0 ;  /* 0x03300000030085a7 */ /* 0x000ee4000800007f */
[----:B---3--:R-:W-:Y:S05]  /*e350*/  @!P0 BRA `(.L_x_136) ;  /* 0xfffffffc00ec8947 */ /* 0x008fea000383ffff */
[----:B------:R-:W-:Y:S05]  /*e360*/  BRA `(.L_x_279) ;  /* 0xffffff8400ec7947 */ /* 0x000fea000383ffff */
.L_x_153:
[----:B-1----:R-:W-:-:S04]  /*e370*/  IMAD.U32 R3, RZ, RZ, UR12 ;  /* 0x0000000cff037e24 */ /* 0x002fc8000f8e00ff */
[----:B------:R1:W2:Y:S03]  /*e380*/  SYNCS.PHASECHK.TRANS64.TRYWAIT P0, [R3+URZ+0x331d8], R0 ;  /* 0x0331d800030075a7 */ /* 0x0002a6000800017f */
[----:B--2---:R-:W-:Y:S05]  /*e390*/  @!P0 NANOSLEEP.SYNCS 0x989680 ;  /* 0x009896800000895d */ /* 0x004fea0003900000 */
[----:B------:R-:W2:Y:S02]  /*e3a0*/  @!P0 SYNCS.PHASECHK.TRANS64 P0, [R3+URZ+0x331d8], R0 ;  /* 0x0331d800030085a7 */ /* 0x000ea4000800007f */
[----:B--2---:R-:W-:Y:S05]  /*e3b0*/  @!P0 BRA `(.L_x_153) ;  /* 0xfffffffc00ec8947 */ /* 0x004fea000383ffff */
[----:B------:R-:W-:Y:S05]  /*e3c0*/  BRA `(.L_x_280) ;  /* 0xffffff9400647947 */ /* 0x000fea000383ffff */
.L_x_155:
[----:B-1----:R-:W-:-:S04]  /*e3d0*/  IMAD.U32 R4, RZ, RZ, UR8 ;  /* 0x00000008ff047e24 */ /* 0x002fc8000f8e00ff */
[----:B------:R1:W2:Y:S03]  /*e3e0*/  SYNCS.PHASECHK.TRANS64.TRYWAIT P0, [R4+URZ+0x33000], R3 ;  /* 0x03300003040075a7 */ /* 0x0002a6000800017f */
[----:B--2---:R-:W-:Y:S05]  /*e3f0*/  @!P0 NANOSLEEP.SYNCS 0x989680 ;  /* 0x009896800000895d */ /* 0x004fea0003900000 */
[----:B------:R-:W2:Y:S02]  /*e400*/  @!P0 SYNCS.PHASECHK.TRANS64 P0, [R4+URZ+0x33000], R3 ;  /* 0x03300003040085a7 */ /* 0x000ea4000800007f */
[----:B--2---:R-:W-:Y:S05]  /*e410*/  @!P0 BRA `(.L_x_155) ;  /* 0xfffffffc00ec8947 */ /* 0x004fea000383ffff */
[----:B------:R-:W-:Y:S05]  /*e420*/  BRA `(.L_x_281) ;  /* 0xffffff94009c7947 */ /* 0x000fea000383ffff */
.L_x_161:
[----:B-1----:R-:W-:-:S04]  /*e430*/  IMAD.U32 R3, RZ, RZ, UR13 ;  /* 0x0000000dff037e24 */ /* 0x002fc8000f8e00ff */
[----:B------:R1:W2:Y:S03]  /*e440*/  SYNCS.PHASECHK.TRANS64.TRYWAIT P1, [R3+URZ+0x331c0], R2 ;  /* 0x0331c002030075a7 */ /* 0x0002a6000802017f */
[----:B--2---:R-:W-:Y:S05]  /*e450*/  @!P1 NANOSLEEP.SYNCS 0x989680 ;  /* 0x009896800000995d */ /* 0x004fea0003900000 */
[----:B------:R-:W2:Y:S02]  /*e460*/  @!P1 SYNCS.PHASECHK.TRANS64 P1, [R3+URZ+0x331c0], R2 ;  /* 0x0331c002030095a7 */ /* 0x000ea4000802007f */
[----:B--2---:R-:W-:Y:S05]  /*e470*/  @!P1 BRA `(.L_x_161) ;  /* 0xfffffffc00ec9947 */ /* 0x004fea000383ffff */
[----:B------:R-:W-:Y:S05]  /*e480*/  BRA `(.L_x_282) ;  /* 0xffffff9800407947 */ /* 0x000fea000383ffff */
.L_x_176:
[----:B-1----:R1:W2:Y:S02]  /*e490*/  SYNCS.PHASECHK.TRANS64.TRYWAIT P0, [R3+URZ+0x331c0], R2 ;  /* 0x0331c002030075a7 */ /* 0x0022a4000800017f */
[----:B--2---:R-:W-:Y:S05]  /*e4a0*/  @!P0 NANOSLEEP.SYNCS 0x989680 ;  /* 0x009896800000895d */ /* 0x004fea0003900000 */
[----:B------:R-:W2:Y:S02]  /*e4b0*/  @!P0 SYNCS.PHASECHK.TRANS64 P0, [R3+URZ+0x331c0], R2 ;  /* 0x0331c002030085a7 */ /* 0x000ea4000800007f */
[----:B--2---:R-:W-:Y:S05]  /*e4c0*/  @!P0 BRA `(.L_x_176) ;  /* 0xfffffffc00f08947 */ /* 0x004fea000383ffff */
[----:B------:R-:W-:Y:S05]  /*e4d0*/  BRA `(.L_x_283) ;  /* 0xffffffa000287947 */ /* 0x000fea000383ffff */
.L_x_195:
[----:B-1----:R1:W3:Y:S02]  /*e4e0*/  SYNCS.PHASECHK.TRANS64.TRYWAIT P0, [R7+URZ+0x33118], R4 ;  /* 0x03311804070075a7 */ /* 0x0022e4000800017f */
[----:B---3--:R-:W-:Y:S05]  /*e4f0*/  @!P0 NANOSLEEP.SYNCS 0x989680 ;  /* 0x009896800000895d */ /* 0x008fea0003900000 */
[----:B------:R-:W3:Y:S02]  /*e500*/  @!P0 SYNCS.PHASECHK.TRANS64 P0, [R7+URZ+0x33118], R4 ;  /* 0x03311804070085a7 */ /* 0x000ee4000800007f */
[----:B---3--:R-:W-:Y:S05]  /*e510*/  @!P0 BRA `(.L_x_195) ;  /* 0xfffffffc00f08947 */ /* 0x008fea000383ffff */
[----:B------:R-:W-:Y:S05]  /*e520*/  BRA `(.L_x_284) ;  /* 0xffffffb8000c7947 */ /* 0x000fea000383ffff */
.L_x_199:
[----:B------:R-:W-:Y:S01]  /*e530*/  BSSY B1, `(.L_x_285) ;  /* 0x0000006000017945 */ /* 0x000fe20003800000 */
[----:B------:R-:W-:-:S07]  /*e540*/  IMAD.MOV.U32 R15, RZ, RZ, -0x1 ;  /* 0xffffffffff0f7424 */ /* 0x000fce00078e00ff */
[----:B-1----:R-:W-:Y:S05]  /*e550*/  WARPSYNC.COLLECTIVE R15, `(.L_x_286) ;  /* 0x000000000f0c7348 */ /* 0x002fea0003c00000 */
[----:B------:R-:W-:Y:S02]  /*e560*/  ELECT P6, UR62, PT ;  /* 0x00000000003e782f */ /* 0x000fe400038c0000 */
[----:B------:R-:W-:Y:S01]  /*e570*/  MOV R14, UR62 ;  /* 0x0000003e000e7c02 */ /* 0x000fe20008000f00 */
[----:B-1----:R-:W-:Y:S10]  /*e580*/  ENDCOLLECTIVE ;  /* 0x000000000000791b */ /* 0x002ff40003800000 */
.L_x_286:
[----:B------:R-:W-:Y:S05]  /*e590*/  BSYNC B1 ;  /* 0x0000000000017941 */ /* 0x000fea0003800000 */
.L_x_285:
[----:B------:R-:W-:Y:S01]  /*e5a0*/  @P6 VIADD R10, R7, 0x33080 ;  /* 0x00033080070a6836 */ /* 0x000fe20000000000 */
[C---:B------:R-:W-:Y:S01]  /*e5b0*/  @P6 LEA R5, R3.reuse, UR38, 0xd ;  /* 0x0000002603056c11 */ /* 0x040fe2000f8e68ff */
[----:B------:R-:W-:Y:S01]  /*e5c0*/  VOTEU.ANY UP0, P6 ;  /* 0x00000000003f7886 */ /* 0x000fe20003000100 */
[----:B------:R-:W-:Y:S01]  /*e5d0*/  @P6 LEA R4, R3, UR38, 0xb ;  /* 0x0000002603046c11 */ /* 0x000fe2000f8e58ff */
[----:B------:R-:W-:Y:S01]  /*e5e0*/  UMOV UR12, 0x0 ;  /* 0x00000000000c7882 */ /* 0x000fe20000000000 */
[----:B------:R-:W-:Y:S01]  /*e5f0*/  @P6 R2UR UR4, R5 ;  /* 0x00000000050462ca */ /* 0x000fe200000e0000 */
[----:B------:R-:W-:Y:S01]  /*e600*/  UMOV UR13, 0x10000000 ;  /* 0x10000000000d7882 */ /* 0x000fe20000000000 */
[----:B------:R-:W-:Y:S01]  /*e610*/  @P6 R2UR UR7, R16 ;  /* 0x00000000100762ca */ /* 0x000fe200000e0000 */
[----:B------:R-:W-:Y:S01]  /*e620*/  @P6 VIADD R4, R4, 0x26000 ;  /* 0x0002600004046836 */ /* 0x000fe20000000000 */
[----:B------:R-:W-:Y:S01]  /*e630*/  @P6 R2UR UR6, R8 ;  /* 0x00000000080662ca */ /* 0x000fe200000e0000 */
[----:B------:R-:W-:Y:S01]  /*e640*/  UMOV UR14, 0x0 ;  /* 0x00000000000e7882 */ /* 0x000fe20000000000 */
[C---:B------:R-:W-:Y:S01]  /*e650*/  @P6 R2UR UR5, R10.reuse ;  /* 0x000000000a0562ca */ /* 0x040fe200000e0000 */
[----:B------:R-:W-:Y:S01]  /*e660*/  UMOV UR15, 0x10000000 ;  /* 0x10000000000f7882 */ /* 0x000fe20000000000 */
[----:B------:R-:W-:Y:S01]  /*e670*/  @P6 R2UR UR9, R10 ;  /* 0x000000000a0962ca */ /* 0x000fe200000e0000 */
[----:B------:R-:W-:Y:S01]  /*e680*/  BSSY B1, `(.L_x_287) ;  /* 0x000000d000017945 */ /* 0x000fe20003800000 */
[----:B------:R-:W-:Y:S01]  /*e690*/  @P6 R2UR UR8, R4 ;  /* 0x00000000040862ca */ /* 0x000fe200000e0000 */
[----:B------:R-:W-:Y:S01]  /*e6a0*/  IMAD.MOV.U32 R15, RZ, RZ, -0x1 ;  /* 0xffffffffff0f7424 */ /* 0x000fe200078e00ff */
[----:B------:R-:W-:-:S02]  /*e6b0*/  @P6 R2UR UR11, R17 ;  /* 0x00000000110b62ca */ /* 0x000fc400000e0000 */
[----:B------:R-:W-:-:S05]  /*e6c0*/  @P6 R2UR UR10, R8 ;  /* 0x00000000080a62ca */ /* 0x000fca00000e0000 */
[----:B------:R1:W-:Y:S01]  /*e6d0*/  @UP0 UTMALDG.2D [UR4], [UR52], desc[UR12] ;  /* 0x00000c04340005b4 */ /* 0x0003e20008009000 */
[----:B------:R-:W-:-:S07]  /*e6e0*/  VOTEU.ANY UP0, P6 ;  /* 0x00000000003f7886 */ /* 0x000fce0003000100 */
[----:B------:R1:W-:Y:S02]  /*e6f0*/  @UP0 UTMALDG.2D [UR8], [UR50], desc[UR14] ;  /* 0x00000e08320005b4 */ /* 0x0003e40008009000 */
[----:B-1----:R-:W-:Y:S01]  /*e700*/  NOP ;  /* 0x0000000000007918 */ /* 0x002fe20000000000 */
[----:B------:R-:W-:Y:S05]  /*e710*/  WARPSYNC.COLLECTIVE R15, `(.L_x_288) ;  /* 0x000000000f0c7348 */ /* 0x000fea0003c00000 */
[----:B------:R-:W-:Y:S02]  /*e720*/  ELECT P6, UR62, PT ;  /* 0x00000000003e782f */ /* 0x000fe400038c0000 */
[----:B------:R-:W-:Y:S01]  /*e730*/  MOV R14, UR62 ;  /* 0x0000003e000e7c02 */ /* 0x000fe20008000f00 */
[----:B------:R-:W-:Y:S10]  /*e740*/  ENDCOLLECTIVE ;  /* 0x000000000000791b */ /* 0x000ff40003800000 */
.L_x_288:
[----:B------:R-:W-:Y:S05]  /*e750*/  BSYNC B1 ;  /* 0x0000000000017941 */ /* 0x000fea0003800000 */
.L_x_287:
[----:B------:R-:W-:Y:S05]  /*e760*/  BRA `(.L_x_289) ;  /* 0xffffffb800147947 */ /* 0x000fea000383ffff */
.L_x_205:
[----:B-1----:R1:W2:Y:S02]  /*e770*/  SYNCS.PHASECHK.TRANS64.TRYWAIT P0, [R3+URZ+0x33000], R0 ;  /* 0x03300000030075a7 */ /* 0x0022a4000800017f */
[----:B--2---:R-:W-:Y:S05]  /*e780*/  @!P0 NANOSLEEP.SYNCS 0x989680 ;  /* 0x009896800000895d */ /* 0x004fea0003900000 */
[----:B------:R-:W2:Y:S02]  /*e790*/  @!P0 SYNCS.PHASECHK.TRANS64 P0, [R3+URZ+0x33000], R0 ;  /* 0x03300000030085a7 */ /* 0x000ea4000800007f */
[----:B--2---:R-:W-:Y:S05]  /*e7a0*/  @!P0 BRA `(.L_x_205) ;  /* 0xfffffffc00f08947 */ /* 0x004fea000383ffff */
[----:B------:R-:W-:Y:S05]  /*e7b0*/  BRA `(.L_x_290) ;  /* 0xffffffbc001c7947 */ /* 0x000fea000383ffff */
.L_x_208:
[----:B------:R-:W-:Y:S01]  /*e7c0*/  BSSY B0, `(.L_x_291) ;  /* 0x0000006000007945 */ /* 0x000fe20003800000 */
[----:B------:R-:W-:-:S07]  /*e7d0*/  IMAD.MOV.U32 R15, RZ, RZ, -0x1 ;  /* 0xffffffffff0f7424 */ /* 0x000fce00078e00ff */
[----:B-12--5:R-:W-:Y:S05]  /*e7e0*/  WARPSYNC.COLLECTIVE R15, `(.L_x_292) ;  /* 0x000000000f0c7348 */ /* 0x026fea0003c00000 */
[----:B------:R-:W-:Y:S02]  /*e7f0*/  ELECT P6, UR62, PT ;  /* 0x00000000003e782f */ /* 0x000fe400038c0000 */
[----:B------:R-:W-:Y:S01]  /*e800*/  MOV R14, UR62 ;  /* 0x0000003e000e7c02 */ /* 0x000fe20008000f00 */
[----:B-12--5:R-:W-:Y:S10]  /*e810*/  ENDCOLLECTIVE ;  /* 0x000000000000791b */ /* 0x026ff40003800000 */
.L_x_292:
[----:B------:R-:W-:Y:S05]  /*e820*/  BSYNC B0 ;  /* 0x0000000000007941 */ /* 0x000fea0003800000 */
.L_x_291:
[----:B------:R-:W-:Y:S05]  /*e830*/  BRA `(.L_x_293) ;  /* 0xffffffbc00647947 */ /* 0x000fea000383ffff */
.L_x_211:
[----:B------:R-:W-:Y:S01]  /*e840*/  BSSY B0, `(.L_x_294) ;  /* 0x0000005000007945 */ /* 0x000fe20003800000 */
[----:B------:R-:W-:-:S07]  /*e850*/  IMAD.MOV.U32 R15, RZ, RZ, -0x1 ;  /* 0xffffffffff0f7424 */ /* 0x000fce00078e00ff */
[----:B-123-5:R-:W-:Y:S05]  /*e860*/  WARPSYNC.COLLECTIVE R15, `(.L_x_295) ;  /* 0x000000000f087348 */ /* 0x02efea0003c00000 */
[----:B------:R-:W-:Y:S01]  /*e870*/  NOP ;  /* 0x0000000000007918 */ /* 0x000fe20000000000 */
[----:B-123-5:R-:W-:Y:S01]  /*e880*/  ENDCOLLECTIVE ;  /* 0x000000000000791b */ /* 0x02efe20003800000 */
.L_x_295:
[----:B------:R-:W-:Y:S05]  /*e890*/  BSYNC B0 ;  /* 0x0000000000007941 */ /* 0x000fea0003800000 */
.L_x_294:
[----:B------:R-:W-:-:S07]  /*e8a0*/  IMAD.MOV.U32 R15, RZ, RZ, -0x1 ;  /* 0xffffffffff0f7424 */ /* 0x000fce00078e00ff */
[----:B------:R-:W-:Y:S05]  /*e8b0*/  WARPSYNC.COLLECTIVE R15, `(.L_x_296) ;  /* 0x000000000f0c7348 */ /* 0x000fea0003c00000 */
[----:B------:R-:W-:Y:S02]  /*e8c0*/  ELECT P6, UR62, PT ;  /* 0x00000000003e782f */ /* 0x000fe400038c0000 */
[----:B------:R-:W-:Y:S01]  /*e8d0*/  MOV R14, UR62 ;  /* 0x0000003e000e7c02 */ /* 0x000fe20008000f00 */
[----:B------:R-:W-:Y:S10]  /*e8e0*/  ENDCOLLECTIVE ;  /* 0x000000000000791b */ /* 0x000ff40003800000 */
.L_x_296:
[----:B------:R-:W-:Y:S05]  /*e8f0*/  BRA `(.L_x_297) ;  /* 0xffffffc400987947 */ /* 0x000fea000383ffff */
.L_x_214:
[----:B------:R-:W-:Y:S01]  /*e900*/  BSSY B0, `(.L_x_298) ;  /* 0x0000006000007945 */ /* 0x000fe20003800000 */
[----:B------:R-:W-:-:S07]  /*e910*/  IMAD.MOV.U32 R15, RZ, RZ, -0x1 ;  /* 0xffffffffff0f7424 */ /* 0x000fce00078e00ff */
[----:B-----5:R-:W-:Y:S05]  /*e920*/  WARPSYNC.COLLECTIVE R15, `(.L_x_299) ;  /* 0x000000000f0c7348 */ /* 0x020fea0003c00000 */
[----:B-----5:R-:W-:Y:S02]  /*e930*/  ELECT P6, UR62, PT ;  /* 0x00000000003e782f */ /* 0x020fe400038c0000 */
[----:B------:R-:W-:Y:S01]  /*e940*/  MOV R14, UR62 ;  /* 0x0000003e000e7c02 */ /* 0x000fe20008000f00 */
[----:B------:R-:W-:Y:S10]  /*e950*/  ENDCOLLECTIVE ;  /* 0x000000000000791b */ /* 0x000ff40003800000 */
.L_x_299:
[----:B------:R-:W-:Y:S05]  /*e960*/  BSYNC B0 ;  /* 0x0000000000007941 */ /* 0x000fea0003800000 */
.L_x_298:
[----:B------:R-:W-:Y:S05]  /*e970*/  BRA `(.L_x_300) ;  /* 0xffffffc400f87947 */ /* 0x000fea000383ffff */
.L_x_218:
[----:B-1----:R1:W2:Y:S02]  /*e980*/  SYNCS.PHASECHK.TRANS64.TRYWAIT P0, [R7+URZ], R0 ;  /* 0x00000000070075a7 */ /* 0x0022a4000800017f */
[----:B--2---:R-:W-:Y:S05]  /*e990*/  @!P0 NANOSLEEP.SYNCS 0x989680 ;  /* 0x009896800000895d */ /* 0x004fea0003900000 */
[----:B------:R-:W2:Y:S02]  /*e9a0*/  @!P0 SYNCS.PHASECHK.TRANS64 P0, [R7+URZ], R0 ;  /* 0x00000000070085a7 */ /* 0x000ea4000800007f */
[----:B--2---:R-:W-:Y:S05]  /*e9b0*/  @!P0 BRA `(.L_x_218) ;  /* 0xfffffffc00f08947 */ /* 0x004fea000383ffff */
[----:B------:R-:W-:Y:S05]  /*e9c0*/  BRA `(.L_x_301) ;  /* 0xffffffc800347947 */ /* 0x000fea000383ffff */
.L_x_219:
[----:B-1----:R1:W2:Y:S02]  /*e9d0*/  SYNCS.PHASECHK.TRANS64.TRYWAIT P0, [R9+URZ], R4 ;  /* 0x00000004090075a7 */ /* 0x0022a4000800017f */
[----:B--2---:R-:W-:Y:S05]  /*e9e0*/  @!P0 NANOSLEEP.SYNCS 0x989680 ;  /* 0x009896800000895d */ /* 0x004fea0003900000 */
[----:B------:R-:W2:Y:S02]  /*e9f0*/  @!P0 SYNCS.PHASECHK.TRANS64 P0, [R9+URZ], R4 ;  /* 0x00000004090085a7 */ /* 0x000ea4000800007f */
[----:B--2---:R-:W-:Y:S05]  /*ea00*/  @!P0 BRA `(.L_x_219) ;  /* 0xfffffffc00f08947 */ /* 0x004fea000383ffff */
[----:B------:R-:W-:Y:S05]  /*ea10*/  BRA `(.L_x_302) ;  /* 0xffffffc800447947 */ /* 0x000fea000383ffff */
.L_x_220:
[----:B-1----:R1:W2:Y:S02]  /*ea20*/  SYNCS.PHASECHK.TRANS64.TRYWAIT P0, [R6+URZ], R5 ;  /* 0x00000005060075a7 */ /* 0x0022a4000800017f */
[----:B--2---:R-:W-:Y:S05]  /*ea30*/  @!P0 NANOSLEEP.SYNCS 0x989680 ;  /* 0x009896800000895d */ /* 0x004fea0003900000 */
[----:B------:R-:W2:Y:S02]  /*ea40*/  @!P0 SYNCS.PHASECHK.TRANS64 P0, [R6+URZ], R5 ;  /* 0x00000005060085a7 */ /* 0x000ea4000800007f */
[----:B--2---:R-:W-:Y:S05]  /*ea50*/  @!P0 BRA `(.L_x_220) ;  /* 0xfffffffc00f08947 */ /* 0x004fea000383ffff */
[----:B------:R-:W-:Y:S05]  /*ea60*/  BRA `(.L_x_303) ;  /* 0xffffffc800547947 */ /* 0x000fea000383ffff */
.L_x_221:
[----:B-1----:R1:W2:Y:S02]  /*ea70*/  SYNCS.PHASECHK.TRANS64.TRYWAIT P0, [R9+URZ], R4 ;  /* 0x00000004090075a7 */ /* 0x0022a4000800017f */
[----:B--2---:R-:W-:Y:S05]  /*ea80*/  @!P0 NANOSLEEP.SYNCS 0x989680 ;  /* 0x009896800000895d */ /* 0x004fea0003900000 */
[----:B------:R-:W2:Y:S02]  /*ea90*/  @!P0 SYNCS.PHASECHK.TRANS64 P0, [R9+URZ], R4 ;  /* 0x00000004090085a7 */ /* 0x000ea4000800007f */
[----:B--2---:R-:W-:Y:S05]  /*eaa0*/  @!P0 BRA `(.L_x_221) ;  /* 0xfffffffc00f08947 */ /* 0x004fea000383ffff */
[----:B------:R-:W-:Y:S05]  /*eab0*/  BRA `(.L_x_304) ;  /* 0xffffffc800647947 */ /* 0x000fea000383ffff */
.L_x_222:
[----:B-1----:R1:W2:Y:S02]  /*eac0*/  SYNCS.PHASECHK.TRANS64.TRYWAIT P0, [R6+URZ], R5 ;  /* 0x00000005060075a7 */ /* 0x0022a4000800017f */
[----:B--2---:R-:W-:Y:S05]  /*ead0*/  @!P0 NANOSLEEP.SYNCS 0x989680 ;  /* 0x009896800000895d */ /* 0x004fea0003900000 */
[----:B------:R-:W2:Y:S02]  /*eae0*/  @!P0 SYNCS.PHASECHK.TRANS64 P0, [R6+URZ], R5 ;  /* 0x00000005060085a7 */ /* 0x000ea4000800007f */
[----:B--2---:R-:W-:Y:S05]  /*eaf0*/  @!P0 BRA `(.L_x_222) ;  /* 0xfffffffc00f08947 */ /* 0x004fea000383ffff */
[----:B------:R-:W-:Y:S05]  /*eb00*/  BRA `(.L_x_305) ;  /* 0xffffffc800747947 */ /* 0x000fea000383ffff */
.L_x_223:
[----:B-1----:R1:W2:Y:S02]  /*eb10*/  SYNCS.PHASECHK.TRANS64.TRYWAIT P0, [R9+URZ], R4 ;  /* 0x00000004090075a7 */ /* 0x0022a4000800017f */
[----:B--2---:R-:W-:Y:S05]  /*eb20*/  @!P0 NANOSLEEP.SYNCS 0x989680 ;  /* 0x009896800000895d */ /* 0x004fea0003900000 */
[----:B------:R-:W2:Y:S02]  /*eb30*/  @!P0 SYNCS.PHASECHK.TRANS64 P0, [R9+URZ], R4 ;  /* 0x00000004090085a7 */ /* 0x000ea4000800007f */
[----:B--2---:R-:W-:Y:S05]  /*eb40*/  @!P0 BRA `(.L_x_223) ;  /* 0xfffffffc00f08947 */ /* 0x004fea000383ffff */
[----:B------:R-:W-:Y:S05]  /*eb50*/  BRA `(.L_x_306) ;  /* 0xffffffc800847947 */ /* 0x000fea000383ffff */
.L_x_224:
[----:B-1----:R1:W2:Y:S02]  /*eb60*/  SYNCS.PHASECHK.TRANS64.TRYWAIT P0, [R6+URZ], R5 ;  /* 0x00000005060075a7 */ /* 0x0022a4000800017f */
[----:B--2---:R-:W-:Y:S05]  /*eb70*/  @!P0 NANOSLEEP.SYNCS 0x989680 ;  /* 0x009896800000895d */ /* 0x004fea0003900000 */
[----:B------:R-:W2:Y:S02]  /*eb80*/  @!P0 SYNCS.PHASECHK.TRANS64 P0, [R6+URZ], R5 ;  /* 0x00000005060085a7 */ /* 0x000ea4000800007f */
[----:B--2---:R-:W-:Y:S05]  /*eb90*/  @!P0 BRA `(.L_x_224) ;  /* 0xfffffffc00f08947 */ /* 0x004fea000383ffff */
[----:B------:R-:W-:Y:S05]  /*eba0*/  BRA `(.L_x_307) ;  /* 0xffffffc800947947 */ /* 0x000fea000383ffff */
.L_x_225:
[----:B-1----:R1:W2:Y:S02]  /*ebb0*/  SYNCS.PHASECHK.TRANS64.TRYWAIT P0, [R9+URZ], R4 ;  /* 0x00000004090075a7 */ /* 0x0022a4000800017f */
[----:B--2---:R-:W-:Y:S05]  /*ebc0*/  @!P0 NANOSLEEP.SYNCS 0x989680 ;  /* 0x009896800000895d */ /* 0x004fea0003900000 */
[----:B------:R-:W2:Y:S02]  /*ebd0*/  @!P0 SYNCS.PHASECHK.TRANS64 P0, [R9+URZ], R4 ;  /* 0x00000004090085a7 */ /* 0x000ea4000800007f */
[----:B--2---:R-:W-:Y:S05]  /*ebe0*/  @!P0 BRA `(.L_x_225) ;  /* 0xfffffffc00f08947 */ /* 0x004fea000383ffff */
[----:B------:R-:W-:Y:S05]  /*ebf0*/  BRA `(.L_x_308) ;  /* 0xffffffc800a47947 */ /* 0x000fea000383ffff */
.L_x_226:
[----:B-1----:R1:W2:Y:S02]  /*ec00*/  SYNCS.PHASECHK.TRANS64.TRYWAIT P0, [R6+URZ], R5 ;  /* 0x00000005060075a7 */ /* 0x0022a4000800017f */
[----:B--2---:R-:W-:Y:S05]  /*ec10*/  @!P0 NANOSLEEP.SYNCS 0x989680 ;  /* 0x009896800000895d */ /* 0x004fea0003900000 */
[----:B------:R-:W2:Y:S02]  /*ec20*/  @!P0 SYNCS.PHASECHK.TRANS64 P0, [R6+URZ], R5 ;  /* 0x00000005060085a7 */ /* 0x000ea4000800007f */
[----:B--2---:R-:W-:Y:S05]  /*ec30*/  @!P0 BRA `(.L_x_226) ;  /* 0xfffffffc00f08947 */ /* 0x004fea000383ffff */
[----:B------:R-:W-:Y:S05]  /*ec40*/  BRA `(.L_x_309) ;  /* 0xffffffc800b47947 */ /* 0x000fea000383ffff */
.L_x_227:
[----:B-1----:R1:W2:Y:S02]  /*ec50*/  SYNCS.PHASECHK.TRANS64.TRYWAIT P0, [R9+URZ], R4 ;  /* 0x00000004090075a7 */ /* 0x0022a4000800017f */
[----:B--2---:R-:W-:Y:S05]  /*ec60*/  @!P0 NANOSLEEP.SYNCS 0x989680 ;  /* 0x009896800000895d */ /* 0x004fea0003900000 */
[----:B------:R-:W2:Y:S02]  /*ec70*/  @!P0 SYNCS.PHASECHK.TRANS64 P0, [R9+URZ], R4 ;  /* 0x00000004090085a7 */ /* 0x000ea4000800007f */
[----:B--2---:R-:W-:Y:S05]  /*ec80*/  @!P0 BRA `(.L_x_227) ;  /* 0xfffffffc00f08947 */ /* 0x004fea000383ffff */
[----:B------:R-:W-:Y:S05]  /*ec90*/  BRA `(.L_x_310) ;  /* 0xffffffc800c47947 */ /* 0x000fea000383ffff */
.L_x_228:
[----:B-1----:R1:W2:Y:S02]  /*eca0*/  SYNCS.PHASECHK.TRANS64.TRYWAIT P0, [R6+URZ], R5 ;  /* 0x00000005060075a7 */ /* 0x0022a4000800017f */
[----:B--2---:R-:W-:Y:S05]  /*ecb0*/  @!P0 NANOSLEEP.SYNCS 0x989680 ;  /* 0x009896800000895d */ /* 0x004fea0003900000 */
[----:B------:R-:W2:Y:S02]  /*ecc0*/  @!P0 SYNCS.PHASECHK.TRANS64 P0, [R6+URZ], R5 ;  /* 0x00000005060085a7 */ /* 0x000ea4000800007f */
[----:B--2---:R-:W-:Y:S05]  /*ecd0*/  @!P0 BRA `(.L_x_228) ;  /* 0xfffffffc00f08947 */ /* 0x004fea000383ffff */
[----:B------:R-:W-:Y:S05]  /*ece0*/  BRA `(.L_x_311) ;  /* 0xffffffc800d47947 */ /* 0x000fea000383ffff */
.L_x_229:
[----:B-1----:R1:W2:Y:S02]  /*ecf0*/  SYNCS.PHASECHK.TRANS64.TRYWAIT P0, [R9+URZ], R4 ;  /* 0x00000004090075a7 */ /* 0x0022a4000800017f */
[----:B--2---:R-:W-:Y:S05]  /*ed00*/  @!P0 NANOSLEEP.SYNCS 0x989680 ;  /* 0x009896800000895d */ /* 0x004fea0003900000 */
[----:B------:R-:W2:Y:S02]  /*ed10*/  @!P0 SYNCS.PHASECHK.TRANS64 P0, [R9+URZ], R4 ;  /* 0x00000004090085a7 */ /* 0x000ea4000800007f */
[----:B--2---:R-:W-:Y:S05]  /*ed20*/  @!P0 BRA `(.L_x_229) ;  /* 0xfffffffc00f08947 */ /* 0x004fea000383ffff */
[----:B------:R-:W-:Y:S05]  /*ed30*/  BRA `(.L_x_312) ;  /* 0xffffffc800e47947 */ /* 0x000fea000383ffff */
.L_x_230:
[----:B-1----:R1:W2:Y:S02]  /*ed40*/  SYNCS.PHASECHK.TRANS64.TRYWAIT P0, [R6+URZ], R5 ;  /* 0x00000005060075a7 */ /* 0x0022a4000800017f */
[----:B--2---:R-:W-:Y:S05]  /*ed50*/  @!P0 NANOSLEEP.SYNCS 0x989680 ;  /* 0x009896800000895d */ /* 0x004fea0003900000 */
[----:B------:R-:W2:Y:S02]  /*ed60*/  @!P0 SYNCS.PHASECHK.TRANS64 P0, [R6+URZ], R5 ;  /* 0x00000005060085a7 */ /* 0x000ea4000800007f */
[----:B--2---:R-:W-:Y:S05]  /*ed70*/  @!P0 BRA `(.L_x_230) ;  /* 0xfffffffc00f08947 */ /* 0x004fea000383ffff */
[----:B------:R-:W-:Y:S05]  /*ed80*/  BRA `(.L_x_313) ;  /* 0xffffffc800f47947 */ /* 0x000fea000383ffff */
.L_x_231:
[----:B-1----:R1:W2:Y:S02]  /*ed90*/  SYNCS.PHASECHK.TRANS64.TRYWAIT P0, [R9+URZ], R4 ;  /* 0x00000004090075a7 */ /* 0x0022a4000800017f */
[----:B--2---:R-:W-:Y:S05]  /*eda0*/  @!P0 NANOSLEEP.SYNCS 0x989680 ;  /* 0x009896800000895d */ /* 0x004fea0003900000 */
[----:B------:R-:W2:Y:S02]  /*edb0*/  @!P0 SYNCS.PHASECHK.TRANS64 P0, [R9+URZ], R4 ;  /* 0x00000004090085a7 */ /* 0x000ea4000800007f */
[----:B--2---:R-:W-:Y:S05]  /*edc0*/  @!P0 BRA `(.L_x_231) ;  /* 0xfffffffc00f08947 */ /* 0x004fea000383ffff */
[----:B------:R-:W-:Y:S05]  /*edd0*/  BRA `(.L_x_314) ;  /* 0xffffffcc00047947 */ /* 0x000fea000383ffff */
.L_x_232:
[----:B-1----:R1:W2:Y:S02]  /*ede0*/  SYNCS.PHASECHK.TRANS64.TRYWAIT P0, [R6+URZ], R5 ;  /* 0x00000005060075a7 */ /* 0x0022a4000800017f */
[----:B--2---:R-:W-:Y:S05]  /*edf0*/  @!P0 NANOSLEEP.SYNCS 0x989680 ;  /* 0x009896800000895d */ /* 0x004fea0003900000 */
[----:B------:R-:W2:Y:S02]  /*ee00*/  @!P0 SYNCS.PHASECHK.TRANS64 P0, [R6+URZ], R5 ;  /* 0x00000005060085a7 */ /* 0x000ea4000800007f */
[----:B--2---:R-:W-:Y:S05]  /*ee10*/  @!P0 BRA `(.L_x_232) ;  /* 0xfffffffc00f08947 */ /* 0x004fea000383ffff */
[----:B------:R-:W-:Y:S05]  /*ee20*/  BRA `(.L_x_315) ;  /* 0xffffffcc00147947 */ /* 0x000fea000383ffff */
.L_x_233:
[----:B-1----:R1:W2:Y:S02]  /*ee30*/  SYNCS.PHASECHK.TRANS64.TRYWAIT P0, [R9+URZ], R4 ;  /* 0x00000004090075a7 */ /* 0x0022a4000800017f */
[----:B--2---:R-:W-:Y:S05]  /*ee40*/  @!P0 NANOSLEEP.SYNCS 0x989680 ;  /* 0x009896800000895d */ /* 0x004fea0003900000 */
[----:B------:R-:W2:Y:S02]  /*ee50*/  @!P0 SYNCS.PHASECHK.TRANS64 P0, [R9+URZ], R4 ;  /* 0x00000004090085a7 */ /* 0x000ea4000800007f */
[----:B--2---:R-:W-:Y:S05]  /*ee60*/  @!P0 BRA `(.L_x_233) ;  /* 0xfffffffc00f08947 */ /* 0x004fea000383ffff */
[----:B------:R-:W-:Y:S05]  /*ee70*/  BRA `(.L_x_316) ;  /* 0xffffffcc00247947 */ /* 0x000fea000383ffff */
.L_x_234:
[----:B-1----:R1:W2:Y:S02]  /*ee80*/  SYNCS.PHASECHK.TRANS64.TRYWAIT P0, [R6+URZ], R5 ;  /* 0x00000005060075a7 */ /* 0x0022a4000800017f */
[----:B--2---:R-:W-:Y:S05]  /*ee90*/  @!P0 NANOSLEEP.SYNCS 0x989680 ;  /* 0x009896800000895d */ /* 0x004fea0003900000 */
[----:B------:R-:W2:Y:S02]  /*eea0*/  @!P0 SYNCS.PHASECHK.TRANS64 P0, [R6+URZ], R5 ;  /* 0x00000005060085a7 */ /* 0x000ea4000800007f */
[----:B--2---:R-:W-:Y:S05]  /*eeb0*/  @!P0 BRA `(.L_x_234) ;  /* 0xfffffffc00f08947 */ /* 0x004fea000383ffff */
[----:B------:R-:W-:Y:S05]  /*eec0*/  BRA `(.L_x_317) ;  /* 0xffffffcc00347947 */ /* 0x000fea000383ffff */
.L_x_235:
[----:B--2---:R2:W3:Y:S02]  /*eed0*/  SYNCS.PHASECHK.TRANS64.TRYWAIT P0, [R9+URZ], R4 ;  /* 0x00000004090075a7 */ /* 0x0044e4000800017f */
[----:B---3--:R-:W-:Y:S05]  /*eee0*/  @!P0 NANOSLEEP.SYNCS 0x989680 ;  /* 0x009896800000895d */ /* 0x008fea0003900000 */
[----:B------:R-:W3:Y:S02]  /*eef0*/  @!P0 SYNCS.PHASECHK.TRANS64 P0, [R9+URZ], R4 ;  /* 0x00000004090085a7 */ /* 0x000ee4000800007f */
[----:B---3--:R-:W-:Y:S05]  /*ef00*/  @!P0 BRA `(.L_x_235) ;  /* 0xfffffffc00f08947 */ /* 0x008fea000383ffff */
[----:B------:R-:W-:Y:S05]  /*ef10*/  BRA `(.L_x_318) ;  /* 0xffffffcc003c7947 */ /* 0x000fea000383ffff */
.L_x_253:
[----:B-1----:R-:W-:-:S04]  /*ef20*/  IMAD.U32 R3, RZ, RZ, UR31 ;  /* 0x0000001fff037e24 */ /* 0x002fc8000f8e00ff */
[----:B------:R1:W2:Y:S03]  /*ef30*/  SYNCS.PHASECHK.TRANS64.TRYWAIT P2, [R3+URZ+0x33040], R0 ;  /* 0x03304000030075a7 */ /* 0x0002a6000804017f */
[----:B--2---:R-:W-:Y:S05]  /*ef40*/  @!P2 NANOSLEEP.SYNCS 0x989680 ;  /* 0x009896800000a95d */ /* 0x004fea0003900000 */
[----:B------:R-:W2:Y:S02]  /*ef50*/  @!P2 SYNCS.PHASECHK.TRANS64 P2, [R3+URZ+0x33040], R0 ;  /* 0x033040000300a5a7 */ /* 0x000ea4000804007f */
[----:B--2---:R-:W-:Y:S05]  /*ef60*/  @!P2 BRA `(.L_x_253) ;  /* 0xfffffffc00eca947 */ /* 0x004fea000383ffff */
[----:B------:R-:W-:Y:S05]  /*ef70*/  BRA `(.L_x_319) ;  /* 0xffffffe800787947 */ /* 0x000fea000383ffff */
.L_x_259:
[----:B-1----:R-:W-:-:S04]  /*ef80*/  IMAD.U32 R3, RZ, RZ, UR4 ;  /* 0x00000004ff037e24 */ /* 0x002fc8000f8e00ff */
[----:B------:R1:W3:Y:S03]  /*ef90*/  SYNCS.PHASECHK.TRANS64.TRYWAIT P0, [R3+URZ+0x33040], R0 ;  /* 0x03304000030075a7 */ /* 0x0002e6000800017f */
[----:B---3--:R-:W-:Y:S05]  /*efa0*/  @!P0 NANOSLEEP.SYNCS 0x989680 ;  /* 0x009896800000895d */ /* 0x008fea0003900000 */
[----:B------:R-:W3:Y:S02]  /*efb0*/  @!P0 SYNCS.PHASECHK.TRANS64 P0, [R3+URZ+0x33040], R0 ;  /* 0x03304000030085a7 */ /* 0x000ee4000800007f */
[----:B---3--:R-:W-:Y:S05]  /*efc0*/  @!P0 BRA `(.L_x_259) ;  /* 0xfffffffc00ec8947 */ /* 0x008fea000383ffff */
[----:B------:R-:W-:Y:S05]  /*efd0*/  BRA `(.L_x_320) ;  /* 0xffffffe800e07947 */ /* 0x000fea000383ffff */
.L_x_261:
[----:B-1----:R-:W-:-:S04]  /*efe0*/  IMAD.U32 R3, RZ, RZ, UR5 ;  /* 0x00000005ff037e24 */ /* 0x002fc8000f8e00ff */
[----:B------:R1:W3:Y:S03]  /*eff0*/  SYNCS.PHASECHK.TRANS64.TRYWAIT P0, [R3+URZ+0x33040], R0 ;  /* 0x03304000030075a7 */ /* 0x0002e6000800017f */
[----:B---3--:R-:W-:Y:S05]  /*f000*/  @!P0 NANOSLEEP.SYNCS 0x989680 ;  /* 0x009896800000895d */ /* 0x008fea0003900000 */
[----:B------:R-:W3:Y:S02]  /*f010*/  @!P0 SYNCS.PHASECHK.TRANS64 P0, [R3+URZ+0x33040], R0 ;  /* 0x03304000030085a7 */ /* 0x000ee4000800007f */
[----:B---3--:R-:W-:Y:S05]  /*f020*/  @!P0 BRA `(.L_x_261) ;  /* 0xfffffffc00ec8947 */ /* 0x008fea000383ffff */
[----:B------:R-:W-:Y:S05]  /*f030*/  BRA `(.L_x_321) ;  /* 0xffffffe800f87947 */ /* 0x000fea000383ffff */
.L_x_263:
[----:B-1----:R-:W-:-:S04]  /*f040*/  IMAD.U32 R3, RZ, RZ, UR5 ;  /* 0x00000005ff037e24 */ /* 0x002fc8000f8e00ff */
[----:B------:R1:W3:Y:S03]  /*f050*/  SYNCS.PHASECHK.TRANS64.TRYWAIT P0, [R3+URZ+0x33040], R0 ;  /* 0x03304000030075a7 */ /* 0x0002e6000800017f */
[----:B---3--:R-:W-:Y:S05]  /*f060*/  @!P0 NANOSLEEP.SYNCS 0x989680 ;  /* 0x009896800000895d */ /* 0x008fea0003900000 */
[----:B------:R-:W3:Y:S02]  /*f070*/  @!P0 SYNCS.PHASECHK.TRANS64 P0, [R3+URZ+0x33040], R0 ;  /* 0x03304000030085a7 */ /* 0x000ee4000800007f */
[----:B---3--:R-:W-:Y:S05]  /*f080*/  @!P0 BRA `(.L_x_263) ;  /* 0xfffffffc00ec8947 */ /* 0x008fea000383ffff */
[----:B------:R-:W-:Y:S05]  /*f090*/  BRA `(.L_x_322) ;  /* 0xffffffec00107947 */ /* 0x000fea000383ffff */
.L_x_265:
[----:B-1----:R-:W-:-:S04]  /*f0a0*/  IMAD.U32 R3, RZ, RZ, UR5 ;  /* 0x00000005ff037e24 */ /* 0x002fc8000f8e00ff */
[----:B------:R1:W3:Y:S03]  /*f0b0*/  SYNCS.PHASECHK.TRANS64.TRYWAIT P0, [R3+URZ+0x33040], R0 ;  /* 0x03304000030075a7 */ /* 0x0002e6000800017f */
[----:B---3--:R-:W-:Y:S05]  /*f0c0*/  @!P0 NANOSLEEP.SYNCS 0x989680 ;  /* 0x009896800000895d */ /* 0x008fea0003900000 */
[----:B------:R-:W3:Y:S02]  /*f0d0*/  @!P0 SYNCS.PHASECHK.TRANS64 P0, [R3+URZ+0x33040], R0 ;  /* 0x03304000030085a7 */ /* 0x000ee4000800007f */
[----:B---3--:R-:W-:Y:S05]  /*f0e0*/  @!P0 BRA `(.L_x_265) ;  /* 0xfffffffc00ec8947 */ /* 0x008fea000383ffff */
[----:B------:R-:W-:Y:S05]  /*f0f0*/  BRA `(.L_x_323) ;  /* 0xffffffec00287947 */ /* 0x000fea000383ffff */
.L_x_267:
[----:B-1----:R-:W-:-:S04]  /*f100*/  IMAD.U32 R3, RZ, RZ, UR5 ;  /* 0x00000005ff037e24 */ /* 0x002fc8000f8e00ff */
[----:B------:R1:W3:Y:S03]  /*f110*/  SYNCS.PHASECHK.TRANS64.TRYWAIT P0, [R3+URZ+0x33040], R0 ;  /* 0x03304000030075a7 */ /* 0x0002e6000800017f */
[----:B---3--:R-:W-:Y:S05]  /*f120*/  @!P0 NANOSLEEP.SYNCS 0x989680 ;  /* 0x009896800000895d */ /* 0x008fea0003900000 */
[----:B------:R-:W3:Y:S02]  /*f130*/  @!P0 SYNCS.PHASECHK.TRANS64 P0, [R3+URZ+0x33040], R0 ;  /* 0x03304000030085a7 */ /* 0x000ee4000800007f */
[----:B---3--:R-:W-:Y:S05]  /*f140*/  @!P0 BRA `(.L_x_267) ;  /* 0xfffffffc00ec8947 */ /* 0x008fea000383ffff */
[----:B------:R-:W-:Y:S05]  /*f150*/  BRA `(.L_x_324) ;  /* 0xffffffec00407947 */ /* 0x000fea000383ffff */
.L_x_269:
[----:B-1----:R-:W-:-:S04]  /*f160*/  IMAD.U32 R3, RZ, RZ, UR5 ;  /* 0x00000005ff037e24 */ /* 0x002fc8000f8e00ff */
[----:B------:R1:W3:Y:S03]  /*f170*/  SYNCS.PHASECHK.TRANS64.TRYWAIT P0, [R3+URZ+0x33040], R0 ;  /* 0x03304000030075a7 */ /* 0x0002e6000800017f */
[----:B---3--:R-:W-:Y:S05]  /*f180*/  @!P0 NANOSLEEP.SYNCS 0x989680 ;  /* 0x009896800000895d */ /* 0x008fea0003900000 */
[----:B------:R-:W3:Y:S02]  /*f190*/  @!P0 SYNCS.PHASECHK.TRANS64 P0, [R3+URZ+0x33040], R0 ;  /* 0x03304000030085a7 */ /* 0x000ee4000800007f */
[----:B---3--:R-:W-:Y:S05]  /*f1a0*/  @!P0 BRA `(.L_x_269) ;  /* 0xfffffffc00ec8947 */ /* 0x008fea000383ffff */
[----:B------:R-:W-:Y:S05]  /*f1b0*/  BRA `(.L_x_325) ;  /* 0xffffffec00587947 */ /* 0x000fea000383ffff */
.L_x_271:
[----:B-1----:R-:W-:-:S04]  /*f1c0*/  IMAD.U32 R3, RZ, RZ, UR5 ;  /* 0x00000005ff037e24 */ /* 0x002fc8000f8e00ff */
[----:B------:R1:W3:Y:S03]  /*f1d0*/  SYNCS.PHASECHK.TRANS64.TRYWAIT P0, [R3+URZ+0x33040], R0 ;  /* 0x03304000030075a7 */ /* 0x0002e6000800017f */
[----:B---3--:R-:W-:Y:S05]  /*f1e0*/  @!P0 NANOSLEEP.SYNCS 0x989680 ;  /* 0x009896800000895d */ /* 0x008fea0003900000 */
[----:B------:R-:W3:Y:S02]  /*f1f0*/  @!P0 SYNCS.PHASECHK.TRANS64 P0, [R3+URZ+0x33040], R0 ;  /* 0x03304000030085a7 */ /* 0x000ee4000800007f */
[----:B---3--:R-:W-:Y:S05]  /*f200*/  @!P0 BRA `(.L_x_271) ;  /* 0xfffffffc00ec8947 */ /* 0x008fea000383ffff */
[----:B------:R-:W-:Y:S05]  /*f210*/  BRA `(.L_x_326) ;  /* 0xffffffec00707947 */ /* 0x000fea000383ffff */
        .weak           $__internal_0_$__cuda_sm20_div_u64
        .type           $__internal_0_$__cuda_sm20_div_u64,@function
        .size           $__internal_0_$__cuda_sm20_div_u64,(.L_x_250 - $__internal_0_$__cuda_sm20_div_u64)
$__internal_0_$__cuda_sm20_div_u64:
[----:B------:R-:W-:Y:S01]  /*f220*/  UMOV UR10, UR14 ;  /* 0x0000000e000a7c82 */ /* 0x000fe20008000000 */
[----:B------:R-:W-:Y:S02]  /*f230*/  UMOV UR11, UR17 ;  /* 0x00000011000b7c82 */ /* 0x000fe40008000000 */
[----:B------:R-:W1:Y:S08]  /*f240*/  I2F.U64.RP R0, UR10 ;  /* 0x0000000a00007d12 */ /* 0x000e700008309000 */
[----:B-1----:R-:W1:Y:S02]  /*f250*/  MUFU.RCP R0, R0 ;  /* 0x0000000000007308 */ /* 0x002e640000001000 */
[----:B-1----:R-:W-:-:S06]  /*f260*/  VIADD R6, R0, 0x1ffffffe ;  /* 0x1ffffffe00067836 */ /* 0x002fcc0000000000 */
[----:B------:R-:W1:Y:S02]  /*f270*/  F2I.U64.TRUNC R6, R6 ;  /* 0x0000000600067311 */ /* 0x000e64000020d800 */
[----:B-1----:R-:W-:Y:S01]  /*f280*/  R2UR UR10, R6 ;  /* 0x00000000060a72ca */ /* 0x002fe200000e0000 */
[----:B------:R-:W-:Y:S01]  /*f290*/  IMAD.MOV.U32 R6, RZ, RZ, R10 ;  /* 0x000000ffff067224 */ /* 0x000fe200078e000a */
[----:B------:R-:W-:Y:S01]  /*f2a0*/  R2UR UR11, R7 ;  /* 0x00000000070b72ca */ /* 0x000fe200000e0000 */
[----:B------:R-:W-:-:S10]  /*f2b0*/  IMAD.MOV.U32 R7, RZ, RZ, 0x0 ;  /* 0x00000000ff077424 */ /* 0x000fd400078e00ff */
[----:B------:R-:W-:-:S04]  /*f2c0*/  UIMAD.WIDE.U32 UR18, UR10, UR14, URZ ;  /* 0x0000000e0a1272a5 */ /* 0x000fc8000f8e003f */
[----:B------:R-:W-:Y:S02]  /*f2d0*/  UIMAD UR19, UR10, UR17, UR19 ;  /* 0x000000110a1372a4 */ /* 0x000fe4000f8e0213 */
[----:B------:R-:W-:Y:S02]  /*f2e0*/  UIADD3 UR21, UP1, URZ, -UR18, URZ ;  /* 0x800000123f157290 */ /* 0x000fe4000ff3e03f */
[----:B------:R-:W-:Y:S02]  /*f2f0*/  UIMAD UR20, UR11, UR14, UR19 ;  /* 0x0000000e0b1472a4 */ /* 0x000fe4000f8e0213 */
[----:B------:R-:W-:Y:S02]  /*f300*/  UIMAD.WIDE.U32 UR18, UR10, UR21, URZ ;  /* 0x000000150a1272a5 */ /* 0x000fe4000f8e003f */
[----:B------:R-:W-:-:S05]  /*f310*/  UIADD3.X UR24, URZ, ~UR20, URZ, UP1, !UPT ;  /* 0x800000143f187290 */ /* 0x000fca0008ffe43f */
[----:B------:R-:W-:Y:S01]  /*f320*/  UMOV UR18, UR19 ;  /* 0x0000001300127c82 */ /* 0x000fe20008000000 */
[----:B------:R-:W-:Y:S02]  /*f330*/  UMOV UR19, UR10 ;  /* 0x0000000a00137c82 */ /* 0x000fe40008000000 */
[----:B------:R-:W-:-:S04]  /*f340*/  UIMAD.WIDE.U32 UR18, UP1, UR10, UR24, UR18 ;  /* 0x000000180a1272a5 */ /* 0x000fc8000f820012 */
[----:B------:R-:W-:Y:S02]  /*f350*/  UIMAD.WIDE.U32 UR18, UP3, UR11, UR21, UR18 ;  /* 0x000000150b1272a5 */ /* 0x000fe4000f860012 */
[----:B------:R-:W-:Y:S02]  /*f360*/  UIMAD.WIDE.U32 UR20, UR11, UR24, URZ ;  /* 0x000000180b1472a5 */ /* 0x000fe4000f8e003f */
[----:B------:R-:W-:Y:S02]  /*f370*/  UIMAD UR24, UR11, UR24, URZ ;  /* 0x000000180b1872a4 */ /* 0x000fe4000f8e023f */
[----:B------:R-:W-:Y:S02]  /*f380*/  UIADD3.X UR18, UR21, UR11, URZ, UP1, !UPT ;  /* 0x0000000b15127290 */ /* 0x000fe40008ffe43f */
[----:B------:R-:W-:-:S04]  /*f390*/  UIADD3 UR19, UP4, UR24, UR19, URZ ;  /* 0x0000001318137290 */ /* 0x000fc8000ff9e03f */
[----:B------:R-:W-:Y:S02]  /*f3a0*/  UIMAD.WIDE.U32 UR10, UR19, UR14, URZ ;  /* 0x0000000e130a72a5 */ /* 0x000fe4000f8e003f */
[----:B------:R-:W-:Y:S02]  /*f3b0*/  UIADD3.X UR20, URZ, URZ, UR18, UP4, UP3 ;  /* 0x0000003f3f147290 */ /* 0x000fe4000a7e6412 */
[----:B------:R-:W-:Y:S02]  /*f3c0*/  UIADD3 UR10, UP1, URZ, -UR10, URZ ;  /* 0x8000000a3f0a7290 */ /* 0x000fe4000ff3e03f */
[----:B------:R-:W-:Y:S02]  /*f3d0*/  UIMAD UR11, UR19, UR17, UR11 ;  /* 0x00000011130b72a4 */ /* 0x000fe4000f8e020b */
[----:B------:R-:W-:Y:S02]  /*f3e0*/  UIMAD.WIDE.U32 UR24, UR19, UR10, URZ ;  /* 0x0000000a131872a5 */ /* 0x000fe4000f8e003f */
[----:B------:R-:W-:-:S04]  /*f3f0*/  UIMAD UR11, UR20, UR14, UR11 ;  /* 0x0000000e140b72a4 */ /* 0x000fc8000f8e020b */
[----:B------:R-:W-:Y:S01]  /*f400*/  UIADD3.X UR11, URZ, ~UR11, URZ, UP1, !UPT ;  /* 0x8000000b3f0b7290 */ /* 0x000fe20008ffe43f */
[----:B------:R-:W-:-:S03]  /*f410*/  UMOV UR18, UR25 ;  /* 0x0000001900127c82 */ /* 0x000fc60008000000 */
[----:B------:R-:W-:Y:S02]  /*f420*/  UIMAD.WIDE.U32 UR18, UP1, UR19, UR11, UR18 ;  /* 0x0000000b131272a5 */ /* 0x000fe4000f820012 */
[----:B------:R-:W-:Y:S02]  /*f430*/  UIMAD UR21, UR20, UR11, URZ ;  /* 0x0000000b141572a4 */ /* 0x000fe4000f8e023f */
[----:B------:R-:W-:Y:S02]  /*f440*/  UIMAD.WIDE.U32 UR18, UP3, UR20, UR10, UR18 ;  /* 0x0000000a141272a5 */ /* 0x000fe4000f860012 */
[----:B------:R-:W-:Y:S02]  /*f450*/  UIMAD.WIDE.U32 UR10, UR20, UR11, URZ ;  /* 0x0000000b140a72a5 */ /* 0x000fe4000f8e003f */
[----:B------:R-:W-:Y:S02]  /*f460*/  UIADD3 UR21, UP4, UR21, UR19, URZ ;  /* 0x0000001315157290 */ /* 0x000fe4000ff9e03f */
[----:B------:R-:W-:-:S02]  /*f470*/  UIADD3.X UR20, UR11, UR20, URZ, UP1, !UPT ;  /* 0x000000140b147290 */ /* 0x000fc40008ffe43f */
[----:B------:R-:W-:Y:S01]  /*f480*/  UIMAD.WIDE.U32 UR18, UR21, UR15, URZ ;  /* 0x0000000f151272a5 */ /* 0x000fe2000f8e003f */
[----:B------:R-:W-:Y:S01]  /*f490*/  UMOV UR11, URZ ;  /* 0x0000003f000b7c82 */ /* 0x000fe20008000000 */
[----:B------:R-:W-:-:S05]  /*f4a0*/  UIADD3.X UR20, URZ, URZ, UR20, UP4, UP3 ;  /* 0x0000003f3f147290 */ /* 0x000fca000a7e6414 */
[----:B------:R-:W-:Y:S01]  /*f4b0*/  UMOV UR10, UR19 ;  /* 0x00000013000a7c82 */ /* 0x000fe20008000000 */
[----:B------:R-:W-:Y:S02]  /*f4c0*/  UIMAD.WIDE.U32 UR18, UR20, UR16, URZ ;  /* 0x00000010141272a5 */ /* 0x000fe4000f8e003f */
[----:B------:R-:W-:-:S04]  /*f4d0*/  UIMAD.WIDE.U32 UR10, UR21, UR16, UR10 ;  /* 0x00000010150a72a5 */ /* 0x000fc8000f8e000a */
[----:B------:R-:W-:Y:S02]  /*f4e0*/  UIMAD.WIDE.U32 UR10, UP1, UR20, UR15, UR10 ;  /* 0x0000000f140a72a5 */ /* 0x000fe4000f82000a */
[----:B------:R-:W-:Y:S02]  /*f4f0*/  UIMAD UR20, UR20, UR16, URZ ;  /* 0x00000010141472a4 */ /* 0x000fe4000f8e023f */
[----:B------:R-:W-:Y:S02]  /*f500*/  UIADD3.X UR18, UR19, URZ, URZ, UP1, !UPT ;  /* 0x0000003f13127290 */ /* 0x000fe40008ffe43f */
[----:B------:R-:W-:-:S04]  /*f510*/  UIADD3 UR20, UP3, UR20, UR11, URZ ;  /* 0x0000000b14147290 */ /* 0x000fc8000ff7e03f */
[----:B------:R-:W-:Y:S02]  /*f520*/  UIMAD.WIDE.U32 UR10, UR20, UR14, URZ ;  /* 0x0000000e140a72a5 */ /* 0x000fe4000f8e003f */
[----:B------:R-:W-:Y:S02]  /*f530*/  UIADD3.X UR18, URZ, UR18, URZ, UP3, !UPT ;  /* 0x000000123f127290 */ /* 0x000fe40009ffe43f */
[----:B------:R-:W-:Y:S02]  /*f540*/  UIMAD UR11, UR20, UR17, UR11 ;  /* 0x00000011140b72a4 */ /* 0x000fe4000f8e020b */
[----:B------:R-:W-:Y:S02]  /*f550*/  UIADD3 UR19, UP3, -UR10, UR15, URZ ;  /* 0x0000000f0a137290 */ /* 0x000fe4000ff7e13f */
[----:B------:R-:W-:Y:S02]  /*f560*/  UIMAD UR11, UR18, UR14, UR11 ;  /* 0x0000000e120b72a4 */ /* 0x000fe4000f8e020b */
[----:B------:R-:W-:-:S02]  /*f570*/  UISETP.GE.U32.AND UP1, UPT, UR19, UR14, UPT ;  /* 0x0000000e1300728c */ /* 0x000fc4000bf26070 */
[----:B------:R-:W-:Y:S02]  /*f580*/  UIADD3.X UR18, ~UR11, UR16, URZ, UP3, !UPT ;  /* 0x000000100b127290 */ /* 0x000fe40009ffe53f */
[----:B------:R-:W-:Y:S02]  /*f590*/  UIADD3 UR11, UP3, -UR14, UR19, URZ ;  /* 0x000000130e0b7290 */ /* 0x000fe4000ff7e13f */
[----:B------:R-:W-:Y:S02]  /*f5a0*/  UISETP.GE.U32.AND.EX UP1, UPT, UR18, UR17, UPT, UP1 ;  /* 0x000000111200728c */ /* 0x000fe4000bf26110 */
[----:B------:R-:W-:Y:S02]  /*f5b0*/  UIADD3 UR10, UR20, 0x1, URZ ;  /* 0x00000001140a7890 */ /* 0x000fe4000fffe03f */
[----:B------:R-:W-:Y:S02]  /*f5c0*/  UIADD3.X UR16, ~UR17, UR18, URZ, UP3, !UPT ;  /* 0x0000001211107290 */ /* 0x000fe40009ffe53f */
[----:B------:R-:W-:-:S02]  /*f5d0*/  USEL UR11, UR11, UR19, UP1 ;  /* 0x000000130b0b7287 */ /* 0x000fc40008800000 */
[----:B------:R-:W-:Y:S02]  /*f5e0*/  USEL UR16, UR16, UR18, UP1 ;  /* 0x0000001210107287 */ /* 0x000fe40008800000 */
[----:B------:R-:W-:Y:S02]  /*f5f0*/  USEL UR20, UR10, UR20, UP1 ;  /* 0x000000140a147287 */ /* 0x000fe40008800000 */
[----:B------:R-:W-:Y:S02]  /*f600*/  UISETP.GE.U32.AND UP1, UPT, UR11, UR14, UPT ;  /* 0x0000000e0b00728c */ /* 0x000fe4000bf26070 */
[----:B------:R-:W-:Y:S02]  /*f610*/  UISETP.NE.U32.AND UP3, UPT, UR14, URZ, UPT ;  /* 0x0000003f0e00728c */ /* 0x000fe4000bf65070 */
[----:B------:R-:W-:Y:S02]  /*f620*/  UIADD3 UR10, UR20, 0x1, URZ ;  /* 0x00000001140a7890 */ /* 0x000fe4000fffe03f */
[----:B------:R-:W-:-:S02]  /*f630*/  UISETP.GE.U32.AND.EX UP1, UPT, UR16, UR17, UPT, UP1 ;  /* 0x000000111000728c */ /* 0x000fc4000bf26110 */
[----:B------:R-:W-:Y:S02]  /*f640*/  UISETP.NE.AND.EX UP3, UPT, UR17, URZ, UPT, UP3 ;  /* 0x0000003f1100728c */ /* 0x000fe4000bf65330 */
[----:B------:R-:W-:-:S04]  /*f650*/  USEL UR10, UR10, UR20, UP1 ;  /* 0x000000140a0a7287 */ /* 0x000fc80008800000 */
[----:B------:R-:W-:Y:S01]  /*f660*/  USEL UR10, UR10, 0xffffffff, UP3 ;  /* 0xffffffff0a0a7887 */ /* 0x000fe20009800000 */
[----:B------:R-:W-:Y:S11]  /*f670*/  RET.REL.NODEC R6 `(_ZN7cutlass13device_kernelINS_4gemm6kernel13GemmUniversalINS1_17GroupProblemShapeIN4cute5tupleIJiiiEEEEENS1_10collective13CollectiveMmaINS1_49MainloopSm90ArrayTmaGmmaWarpSpecializedMixedInputILi19ENS6_IJNS5_1CILi1EEESD_SD_EEENS1_43KernelPtrArrayTmaWarpSpecializedCooperativeEEENS6_IJNSC_ILi128EEENSC_ILi16EEENSC_ILi64EEEEEENS6_IJNS_12float_e5m2_tENS_10bfloat16_tEEEEPNS6_IJlSD_NSC_ILi0EEEEEESM_SQ_NS5_8TiledMMAINS5_8MMA_AtomIJNS5_4SM904GMMA27MMA_64x16x16_F32BF16BF16_RSILNSU_5MajorE0ELSW_0ELNSU_7ScaleInE1ELSX_1EEEEEENS5_6LayoutINS6_IJNSC_ILi2EEESD_SD_EEENS6_IJSD_SO_SO_EEEEENS6_IJNS5_10UnderscoreES15_S15_EEEEENS5_13SM90_TMA_LOADENS5_14ComposedLayoutINS5_7SwizzleILi2ELi4ELi3EEENS5_18smem_ptr_flag_bitsILi8EEENS10_INS6_IJNSC_ILi8EEESJ_EEENS6_IJSJ_SD_EEEEEEENS5_9Copy_AtomIJNS5_39AutoVectorizingCopyWithAssumedAlignmentILi128EEESL_EEENS5_8identityES18_NS19_INS1A_ILi3ELi4ELi3EEENS1C_ILi16EEES1H_EEvS1N_EENS_8epilogue10collective18CollectiveEpilogueINS1S_30Sm90PtrArrayTmaWarpSpecializedILi2ELi1ELi8ELb1ELb0ELi2EEEJSK_NS6_IJSH_SI_EEENS_6half_tEPNS6_IJSD_lSO_EEES1Y_S20_NS1S_6fusion15FusionCallbacksIS1W_NS21_17LinearCombinationIS1Y_fS1Y_fLNS_15FloatRoundStyleE2EEESK_S1X_JEEES18_NS19_IS1O_S1P_NS10_INS6_IJSJ_S1E_EEENS6_IJSD_SJ_EEEEEEENS5_17SM75_U16x8_LDSM_TENS5_14SM90_TMA_STOREES2A_NS5_17SM90_U16x8_STSM_TENS1J_IJNS5_17SM90_U32x4_STSM_NES1Y_EEEvEEEvvEEEEvNT_6ParamsE) ;  /* 0xffffff0806607950 */ /* 0x000ff60003c3ffff */
.L_x_250:
        /* <DEDUP_REMOVED lines=17> */
[----:B------:R-:W-:Y:S02]  /*f790*/  UIMAD.WIDE.U32 UR30, UP1, UR26, UR48, UR28 ;  /* 0x000000301a1e72a5 */ /* 0x000fe4000f82001c */
[----:B------:R-:W-:Y:S02]  /*f7a0*/  UIMAD.WIDE.U32 UR28, UR27, UR48, URZ ;  /* 0x000000301b1c72a5 */ /* 0x000fe4000f8e003f */
[----:B------:R-:W-:Y:S02]  /*f7b0*/  UIMAD.WIDE.U32 UR30, UP3, UR27, UR46, UR30 ;  /* 0x0000002e1b1e72a5 */ /* 0x000fe4000f86001e */
[----:B------:R-:W-:Y:S02]  /*f7c0*/  UIMAD UR48, UR27, UR48, URZ ;  /* 0x000000301b3072a4 */ /* 0x000fe4000f8e023f */
[----:B------:R-:W-:-:S02]  /*f7d0*/  UIADD3.X UR46, UR29, UR27, URZ, UP1, !UPT ;  /* 0x0000001b1d2e7290 */ /* 0x000fc40008ffe43f */
[----:B------:R-:W-:-:S04]  /*f7e0*/  UIADD3 UR31, UP4, UR48, UR31, URZ ;  /* 0x0000001f301f7290 */ /* 0x000fc8000ff9e03f */
[----:B------:R-:W-:Y:S02]  /*f7f0*/  UIMAD.WIDE.U32 UR26, UR31, UR38, URZ ;  /* 0x000000261f1a72a5 */ /* 0x000fe4000f8e003f */
[----:B------:R-:W-:Y:S02]  /*f800*/  UIADD3.X UR46, URZ, URZ, UR46, UP4, UP3 ;  /* 0x0000003f3f2e7290 */ /* 0x000fe4000a7e642e */
[----:B------:R-:W-:Y:S02]  /*f810*/  UIMAD UR27, UR31, UR47, UR27 ;  /* 0x0000002f1f1b72a4 */ /* 0x000fe4000f8e021b */
[----:B------:R-:W-:Y:S02]  /*f820*/  UIADD3 UR48, UP1, URZ, -UR26, URZ ;  /* 0x8000001a3f307290 */ /* 0x000fe4000ff3e03f */
[----:B------:R-:W-:Y:S02]  /*f830*/  UIMAD UR28, UR46, UR38, UR27 ;  /* 0x000000262e1c72a4 */ /* 0x000fe4000f8e021b */
[----:B------:R-:W-:-:S02]  /*f840*/  UIMAD.WIDE.U32 UR26, UR31, UR48, URZ ;  /* 0x000000301f1a72a5 */ /* 0x000fc4000f8e003f */
[----:B------:R-:W-:-:S05]  /*f850*/  UIADD3.X UR49, URZ, ~UR28, URZ, UP1, !UPT ;  /* 0x8000001c3f317290 */ /* 0x000fca0008ffe43f */
[----:B------:R-:W-:Y:S01]  /*f860*/  UMOV UR30, UR27 ;  /* 0x0000001b001e7c82 */ /* 0x000fe20008000000 */
[----:B------:R-:W-:Y:S02]  /*f870*/  UIMAD.WIDE.U32 UR26, UR46, UR49, URZ ;  /* 0x000000312e1a72a5 */ /* 0x000fe4000f8e003f */
[----:B------:R-:W-:Y:S02]  /*f880*/  UIMAD.WIDE.U32 UR28, UP1, UR31, UR49, UR30 ;  /* 0x000000311f1c72a5 */ /* 0x000fe4000f82001e */
[----:B------:R-:W-:Y:S02]  /*f890*/  UIMAD UR30, UR46, UR49, URZ ;  /* 0x000000312e1e72a4 */ /* 0x000fe4000f8e023f */
[----:B------:R-:W-:Y:S02]  /*f8a0*/  UIMAD.WIDE.U32 UR28, UP3, UR46, UR48, UR28 ;  /* 0x000000302e1c72a5 */ /* 0x000fe4000f86001c */
[----:B------:R-:W-:Y:S02]  /*f8b0*/  UIADD3.X UR46, UR27, UR46, URZ, UP1, !UPT ;  /* 0x0000002e1b2e7290 */ /* 0x000fe40008ffe43f */
[----:B------:R-:W-:Y:S01]  /*f8c0*/  UIADD3 UR30, UP4, UR30, UR29, URZ ;  /* 0x0000001d1e1e7290 */ /* 0x000fe2000ff9e03f */
[----:B------:R-:W-:-:S03]  /*f8d0*/  UMOV UR27, URZ ;  /* 0x0000003f001b7c82 */ /* 0x000fc60008000000 */
[----:B------:R-:W-:Y:S02]  /*f8e0*/  UIMAD.WIDE.U32 UR28, UR30, UR37, URZ ;  /* 0x000000251e1c72a5 */ /* 0x000fe4000f8e003f */
[----:B------:R-:W-:-:S05]  /*f8f0*/  UIADD3.X UR46, URZ, URZ, UR46, UP4, UP3 ;  /* 0x0000003f3f2e7290 */ /* 0x000fca000a7e642e */
[----:B------:R-:W-:Y:S01]  /*f900*/  UMOV UR26, UR29 ;  /* 0x0000001d001a7c82 */ /* 0x000fe20008000000 */
[----:B------:R-:W-:Y:S02]  /*f910*/  UIMAD.WIDE.U32 UR28, UR46, UR39, URZ ;  /* 0x000000272e1c72a5 */ /* 0x000fe4000f8e003f */
[----:B------:R-:W-:Y:S02]  /*f920*/  UIMAD.WIDE.U32 UR26, UR30, UR39, UR26 ;  /* 0x000000271e1a72a5 */ /* 0x000fe4000f8e001a */
[----:B------:R-:W-:Y:S02]  /*f930*/  UIMAD UR30, UR46, UR39, URZ ;  /* 0x000000272e1e72a4 */ /* 0x000fe4000f8e023f */
[----:B------:R-:W-:-:S04]  /*f940*/  UIMAD.WIDE.U32 UR26, UP1, UR46, UR37, UR26 ;  /* 0x000000252e1a72a5 */ /* 0x000fc8000f82001a */
[----:B------:R-:W-:Y:S02]  /*f950*/  UIADD3 UR30, UP3, UR30, UR27, URZ ;  /* 0x0000001b1e1e7290 */ /* 0x000fe4000ff7e03f */
[----:B------:R-:W-:Y:S02]  /*f960*/  UIADD3.X UR28, UR29, URZ, URZ, UP1, !UPT ;  /* 0x0000003f1d1c7290 */ /* 0x000fe40008ffe43f */
[----:B------:R-:W-:Y:S02]  /*f970*/  UIMAD.WIDE.U32 UR26, UR30, UR38, URZ ;  /* 0x000000261e1a72a5 */ /* 0x000fe4000f8e003f */
[----:B------:R-:W-:Y:S02]  /*f980*/  UIADD3.X UR28, URZ, UR28, URZ, UP3, !UPT ;  /* 0x0000001c3f1c7290 */ /* 0x000fe40009ffe43f */
[----:B------:R-:W-:Y:S02]  /*f990*/  UIMAD UR27, UR30, UR47, UR27 ;  /* 0x0000002f1e1b72a4 */ /* 0x000fe4000f8e021b */
[----:B------:R-:W-:-:S02]  /*f9a0*/  UIADD3 UR29, UP3, -UR26, UR37, URZ ;  /* 0x000000251a1d7290 */ /* 0x000fc4000ff7e13f */
[----:B------:R-:W-:Y:S02]  /*f9b0*/  UIMAD UR27, UR28, UR38, UR27 ;  /* 0x000000261c1b72a4 */ /* 0x000fe4000f8e021b */
[----:B------:R-:W-:Y:S02]  /*f9c0*/  UISETP.GE.U32.AND UP1, UPT, UR29, UR38, UPT ;  /* 0x000000261d00728c */ /* 0x000fe4000bf26070 */
[----:B------:R-:W-:Y:S02]  /*f9d0*/  UIADD3.X UR39, ~UR27, UR39, URZ, UP3, !UPT ;  /* 0x000000271b277290 */ /* 0x000fe40009ffe53f */
[----:B------:R-:W-:Y:S02]  /*f9e0*/  UIADD3 UR27, UP3, -UR38, UR29, URZ ;  /* 0x0000001d261b7290 */ /* 0x000fe4000ff7e13f */
[----:B------:R-:W-:Y:S02]  /*f9f0*/  UISETP.GE.U32.AND.EX UP1, UPT, UR39, UR47, UPT, UP1 ;  /* 0x0000002f2700728c */ /* 0x000fe4000bf26110 */
[----:B------:R-:W-:-:S02]  /*fa00*/  UIADD3 UR26, UR30, 0x1, URZ ;  /* 0x000000011e1a7890 */ /* 0x000fc4000fffe03f */
[----:B------:R-:W-:Y:S02]  /*fa10*/  UIADD3.X UR28, ~UR47, UR39, URZ, UP3, !UPT ;  /* 0x000000272f1c7290 */ /* 0x000fe40009ffe53f */
[----:B------:R-:W-:Y:S02]  /*fa20*/  USEL UR27, UR27, UR29, UP1 ;  /* 0x0000001d1b1b7287 */ /* 0x000fe40008800000 */
[----:B------:R-:W-:Y:S02]  /*fa30*/  USEL UR28, UR28, UR39, UP1 ;  /* 0x000000271c1c7287 */ /* 0x000fe40008800000 */
[----:B------:R-:W-:Y:S02]  /*fa40*/  USEL UR30, UR26, UR30, UP1 ;  /* 0x0000001e1a1e7287 */ /* 0x000fe40008800000 */
[----:B------:R-:W-:Y:S02]  /*fa50*/  UISETP.GE.U32.AND UP1, UPT, UR27, UR38, UPT ;  /* 0x000000261b00728c */ /* 0x000fe4000bf26070 */
[----:B------:R-:W-:-:S02]  /*fa60*/  UISETP.NE.U32.AND UP3, UPT, UR38, URZ, UPT ;  /* 0x0000003f2600728c */ /* 0x000fc4000bf65070 */
[----:B------:R-:W-:Y:S02]  /*fa70*/  UIADD3 UR26, UR30, 0x1, URZ ;  /* 0x000000011e1a7890 */ /* 0x000fe4000fffe03f */
[----:B------:R-:W-:Y:S02]  /*fa80*/  UISETP.GE.U32.AND.EX UP1, UPT, UR28, UR47, UPT, UP1 ;  /* 0x0000002f1c00728c */ /* 0x000fe4000bf26110 */
[----:B------:R-:W-:Y:S02]  /*fa90*/  UISETP.NE.AND.EX UP3, UPT, UR47, URZ, UPT, UP3 ;  /* 0x0000003f2f00728c */ /* 0x000fe4000bf65330 */
[----:B------:R-:W-:-:S04]  /*faa0*/  USEL UR26, UR26, UR30, UP1 ;  /* 0x0000001e1a1a7287 */ /* 0x000fc80008800000 */
[----:B------:R-:W-:Y:S01]  /*fab0*/  USEL UR27, UR26, 0xffffffff, UP3 ;  /* 0xffffffff1a1b7887 */ /* 0x000fe20009800000 */
[----:B------:R-:W-:Y:S11]  /*fac0*/  RET.REL.NODEC R2 `(_ZN7cutlass13device_kernelINS_4gemm6kernel13GemmUniversalINS1_17GroupProblemShapeIN4cute5tupleIJiiiEEEEENS1_10collective13CollectiveMmaINS1_49MainloopSm90ArrayTmaGmmaWarpSpecializedMixedInputILi19ENS6_IJNS5_1CILi1EEESD_SD_EEENS1_43KernelPtrArrayTmaWarpSpecializedCooperativeEEENS6_IJNSC_ILi128EEENSC_ILi16EEENSC_ILi64EEEEEENS6_IJNS_12float_e5m2_tENS_10bfloat16_tEEEEPNS6_IJlSD_NSC_ILi0EEEEEESM_SQ_NS5_8TiledMMAINS5_8MMA_AtomIJNS5_4SM904GMMA27MMA_64x16x16_F32BF16BF16_RSILNSU_5MajorE0ELSW_0ELNSU_7ScaleInE1ELSX_1EEEEEENS5_6LayoutINS6_IJNSC_ILi2EEESD_SD_EEENS6_IJSD_SO_SO_EEEEENS6_IJNS5_10UnderscoreES15_S15_EEEEENS5_13SM90_TMA_LOADENS5_14ComposedLayoutINS5_7SwizzleILi2ELi4ELi3EEENS5_18smem_ptr_flag_bitsILi8EEENS10_INS6_IJNSC_ILi8EEESJ_EEENS6_IJSJ_SD_EEEEEEENS5_9Copy_AtomIJNS5_39AutoVectorizingCopyWithAssumedAlignmentILi128EEESL_EEENS5_8identityES18_NS19_INS1A_ILi3ELi4ELi3EEENS1C_ILi16EEES1H_EEvS1N_EENS_8epilogue10collective18CollectiveEpilogueINS1S_30Sm90PtrArrayTmaWarpSpecializedILi2ELi1ELi8ELb1ELb0ELi2EEEJSK_NS6_IJSH_SI_EEENS_6half_tEPNS6_IJSD_lSO_EEES1Y_S20_NS1S_6fusion15FusionCallbacksIS1W_NS21_17LinearCombinationIS1Y_fS1Y_fLNS_15FloatRoundStyleE2EEESK_S1X_JEEES18_NS19_IS1O_S1P_NS10_INS6_IJSJ_S1E_EEENS6_IJSD_SJ_EEEEEEENS5_17SM75_U16x8_LDSM_TENS5_14SM90_TMA_STOREES2A_NS5_17SM90_U16x8_STSM_TENS1J_IJNS5_17SM90_U32x4_STSM_NES1Y_EEEvEEEvvEEEEvNT_6ParamsE) ;  /* 0xffffff04024c7950 */ /* 0x000ff60003c3ffff */
.L_x_327:
        /* <DEDUP_REMOVED lines=11> */
.L_x_696:


//--------------------- .text._ZN7cutlass13device_kernelINS_4gemm6kernel13GemmUniversalINS1_17GroupProblemShapeIN4cute5tupleIJiiiEEEEENS1_10collective13CollectiveMmaINS1_49MainloopSm90ArrayTmaGmmaWarpSpecializedMixedInputILi21ENS6_IJNS5_1CILi1EEESD_SD_EEENS1_43KernelPtrArrayTmaWarpSpecializedCooperativeEEENS6_IJNSC_ILi128EEENSC_ILi16EEENSC_ILi64EEEEEENS6_IJNS_12float_e5m2_tEEEEPNS6_IJlSD_NSC_ILi0EEEEEENS_10bfloat16_tESP_NS5_8TiledMMAINS5_8MMA_AtomIJNS5_4SM904GMMA27MMA_64x16x16_F32BF16BF16_RSILNSU_5MajorE0ELSW_0ELNSU_7ScaleInE1ELSX_1EEEEEENS5_6LayoutINS6_IJNSC_ILi2EEESD_SD_EEENS6_IJSD_SN_SN_EEEEENS6_IJNS5_10UnderscoreES15_S15_EEEEENS5_13SM90_TMA_LOADENS5_14ComposedLayoutINS5_7SwizzleILi2ELi4ELi3EEENS5_18smem_ptr_flag_bitsILi8EEENS10_INS6_IJNSC_ILi8EEESJ_EEENS6_IJSJ_SD_EEEEEEENS5_9Copy_AtomIJNS5_39AutoVectorizingCopyWithAssumedAlignmentILi128EEESL_EEENS5_8identityES18_NS19_INS1A_ILi3ELi4ELi3EEENS1C_ILi16EEES1H_EEvS1N_EENS_8epilogue10collective18CollectiveEpilogueINS1S_30Sm90PtrArrayTmaWarpSpecializedILi2ELi1ELi8ELb1ELb0ELi2EEEJSK_NS6_IJSH_SI_EEENS_6half_tEPNS6_IJSD_lSN_EEES1Y_S20_NS1S_6fusion15FusionCallbacksIS1W_NS21_17LinearCombinationIS1Y_fS1Y_fLNS_15FloatRoundStyleE2EEESK_S1X_JEEES18_NS19_IS1O_S1P_NS10_INS6_IJSJ_S1E_EEENS6_IJSD_SJ_EEEEEEENS5_17SM75_U16x8_LDSM_TENS5_14SM90_TMA_STOREES2A_NS5_17SM90_U16x8_STSM_TENS1J_IJNS5_17SM90_U32x4_STSM_NES1Y_EEEvEEEvvEEEEvNT_6ParamsE --------------------------
	.section	.text._ZN7cutlass13device_kernelINS_4gemm6kernel13GemmUniversalINS1_17GroupProblemShapeIN4cute5tupleIJiiiEEEEENS1_10collective13CollectiveMmaINS1_49MainloopSm90ArrayTmaGmmaWarpSpecializedMixedInputILi21ENS6_IJNS5_1CILi1EEESD_SD_EEENS1_43KernelPtrArrayTmaWarpSpecializedCooperativeEEENS6_IJNSC_ILi128EEENSC_ILi16EEENSC_ILi64EEEEEENS6_IJNS_12float_e5m2_tEEEEPNS6_IJlSD_NSC_ILi0EEEEEENS_10bfloat16_tESP_NS5_8TiledMMAINS5_8MMA_AtomIJNS5_4SM904GMMA27MMA_64x16x16_F32BF16BF16_RSILNSU_5MajorE0ELSW_0ELNSU_7ScaleInE1ELSX_1EEEEEENS5_6LayoutINS6_IJNSC_ILi2EEESD_SD_EEENS6_IJSD_SN_SN_EEEEENS6_IJNS5_10UnderscoreES15_S15_EEEEENS5_13SM90_TMA_LOADENS5_14ComposedLayoutINS5_7SwizzleILi2ELi4ELi3EEENS5_18smem_ptr_flag_bitsILi8EEENS10_INS6_IJNSC_ILi8EEESJ_EEENS6_IJSJ_SD_EEEEEEENS5_9Copy_AtomIJNS5_39AutoVectorizingCopyWithAssumedAlignmentILi128EEESL_EEENS5_8identityES18_NS19_INS1A_ILi3ELi4ELi3EEENS1C_ILi16EEES1H_EEvS1N_EENS_8epilogue10collective18CollectiveEpilogueINS1S_30Sm90PtrArrayTmaWarpSpecializedILi2ELi1ELi8ELb1ELb0ELi2EEEJSK_NS6_IJSH_SI_EEENS_6half_tEPNS6_IJSD_lSN_EEES1Y_S20_NS1S_6fusion15FusionCallbacksIS1W_NS21_17LinearCombinationIS1Y_fS1Y_fLNS_15FloatRoundStyleE2EEESK_S1X_JEEES18_NS19_IS1O_S1P_NS10_INS6_IJSJ_S1E_EEENS6_IJSD_SJ_EEEEEEENS5_17SM75_U16x8_LDSM_TENS5_14SM90_TMA_STOREES2A_NS5_17SM90_U16x8_STSM_TENS1J_IJNS5_17SM90_U32x4_STSM_NES1Y_EEEvEEEvvEEEEvNT_6ParamsE,"ax",@progbits
	.align	128
.text._ZN7cutlass13device_kernelINS_4gemm6kernel13GemmUniversalINS1_17GroupProblemShapeIN4cute5tupleIJiiiEEEEENS1_10collective13CollectiveMmaINS1_49MainloopSm90ArrayTmaGmmaWarpSpecializedMixedInputILi21ENS6_IJNS5_1CILi1EEESD_SD_EEENS1_43KernelPtrArrayTmaWarpSpecializedCooperativeEEENS6_IJNSC_ILi128EEENSC_ILi16EEENSC_ILi64EEEEEENS6_IJNS_12float_e5m2_tEEEEPNS6_IJlSD_NSC_ILi0EEEEEENS_10bfloat16_tESP_NS5_8TiledMMAINS5_8MMA_AtomIJNS5_4SM904GMMA27MMA_64x16x16_F32BF16BF16_RSILNSU_5MajorE0ELSW_0ELNSU_7ScaleInE1ELSX_1EEEEEENS5_6LayoutINS6_IJNSC_ILi2EEESD_SD_EEENS6_IJSD_SN_SN_EEEEENS6_IJNS5_10UnderscoreES15_S15_EEEEENS5_13SM90_TMA_LOADENS5_14ComposedLayoutINS5_7SwizzleILi2ELi4ELi3EEENS5_18smem_ptr_flag_bitsILi8EEENS10_INS6_IJNSC_ILi8EEESJ_EEENS6_IJSJ_SD_EEEEEEENS5_9Copy_AtomIJNS5_39AutoVectorizingCopyWithAssumedAlignmentILi128EEESL_EEENS5_8identityES18_NS19_INS1A_ILi3ELi4ELi3EEENS1C_ILi16EEES1H_EEvS1N_EENS_8epilogue10collective18CollectiveEpilogueINS1S_30Sm90PtrArrayTmaWarpSpecializedILi2ELi1ELi8ELb1ELb0ELi2EEEJSK_NS6_IJSH_SI_EEENS_6half_tEPNS6_IJSD_lSN_EEES1Y_S20_NS1S_6fusion15FusionCallbacksIS1W_NS21_17LinearCombinationIS1Y_fS1Y_fLNS_15FloatRoundStyleE2EEESK_S1X_JEEES18_NS19_IS1O_S1P_NS10_INS6_IJSJ_S1E_EEENS6_IJSD_SJ_EEEEEEENS5_17SM75_U16x8_LDSM_TENS5_14SM90_TMA_STOREES2A_NS5_17SM90_U16x8_STSM_TENS1J_IJNS5_17SM90_U32x4_STSM_NES1Y_EEEvEEEvvEEEEvNT_6ParamsE:
        .type           _ZN7cutlass13device_kernelINS_4gemm6kernel13GemmUniversalINS1_17GroupProblemShapeIN4cute5tupleIJiiiEEEEENS1_10collective13CollectiveMmaINS1_49MainloopSm90ArrayTmaGmmaWarpSpecializedMixedInputILi21ENS6_IJNS5_1CILi1EEESD_SD_EEENS1_43KernelPtrArrayTmaWarpSpecializedCooperativeEEENS6_IJNSC_ILi128EEENSC_ILi16EEENSC_ILi64EEEEEENS6_IJNS_12float_e5m2_tEEEEPNS6_IJlSD_NSC_ILi0EEEEEENS_10bfloat16_tESP_NS5_8TiledMMAINS5_8MMA_AtomIJNS5_4SM904GMMA27MMA_64x16x16_F32BF16BF16_RSILNSU_5MajorE0ELSW_0ELNSU_7ScaleInE1ELSX_1EEEEEENS5_6LayoutINS6_IJNSC_ILi2EEESD_SD_EEENS6_IJSD_SN_SN_EEEEENS6_IJNS5_10UnderscoreES15_S15_EEEEENS5_13SM90_TMA_LOADENS5_14ComposedLayoutINS5_7SwizzleILi2ELi4ELi3EEENS5_18smem_ptr_flag_bitsILi8EEENS10_INS6_IJNSC_ILi8EEESJ_EEENS6_IJSJ_SD_EEEEEEENS5_9Copy_AtomIJNS5_39AutoVectorizingCopyWithAssumedAlignmentILi128EEESL_EEENS5_8identityES18_NS19_INS1A_ILi3ELi4ELi3EEENS1C_ILi16EEES1H_EEvS1N_EENS_8epilogue10collective18CollectiveEpilogueINS1S_30Sm90PtrArrayTmaWarpSpecializedILi2ELi1ELi8ELb1ELb0ELi2EEEJSK_NS6_IJSH_SI_EEENS_6half_tEPNS6_IJSD_lSN_EEES1Y_S20_NS1S_6fusion15FusionCallbacksIS1W_NS21_17LinearCombinationIS1Y_fS1Y_fLNS_15FloatRoundStyleE2EEESK_S1X_JEEES18_NS19_IS1O_S1P_NS10_INS6_IJSJ_S1E_EEENS6_IJSD_SJ_EEEEEEENS5_17SM75_U16x8_LDSM_TENS5_14SM90_TMA_STOREES2A_NS5_17SM90_U16x8_STSM_TENS1J_IJNS5_17SM90_U32x4_STSM_NES1Y_EEEvEEEvvEEEEvNT_6ParamsE,@function
        .size           _ZN7cutlass13device_kernelINS_4gemm6kernel13GemmUniversalINS1_17GroupProblemShapeIN4cute5tupleIJiiiEEEEENS1_10collective13CollectiveMmaINS1_49MainloopSm90ArrayTmaGmmaWarpSpecializedMixedInputILi21ENS6_IJNS5_1CILi1EEESD_SD_EEENS1_43KernelPtrArrayTmaWarpSpecializedCooperativeEEENS6_IJNSC_ILi128EEENSC_ILi16EEENSC_ILi64EEEEEENS6_IJNS_12float_e5m2_tEEEEPNS6_IJlSD_NSC_ILi0EEEEEENS_10bfloat16_tESP_NS5_8TiledMMAINS5_8MMA_AtomIJNS5_4SM904GMMA27MMA_64x16x16_F32BF16BF16_RSILNSU_5MajorE0ELSW_0ELNSU_7ScaleInE1ELSX_1EEEEEENS5_6LayoutINS6_IJNSC_ILi2EEESD_SD_EEENS6_IJSD_SN_SN_EEEEENS6_IJNS5_10UnderscoreES15_S15_EEEEENS5_13SM90_TMA_LOADENS5_14ComposedLayoutINS5_7SwizzleILi2ELi4ELi3EEENS5_18smem_ptr_flag_bitsILi8EEENS10_INS6_IJNSC_ILi8EEESJ_EEENS6_IJSJ_SD_EEEEEEENS5_9Copy_AtomIJNS5_39AutoVectorizingCopyWithAssumedAlignmentILi128EEESL_EEENS5_8identityES18_NS19_INS1A_ILi3ELi4ELi3EEENS1C_ILi16EEES1H_EEvS1N_EENS_8epilogue10collective18CollectiveEpilogueINS1S_30Sm90PtrArrayTmaWarpSpecializedILi2ELi1ELi8ELb1ELb0ELi2EEEJSK_NS6_IJSH_SI_EEENS_6half_tEPNS6_IJSD_lSN_EEES1Y_S20_NS1S_6fusion15FusionCallbacksIS1W_NS21_17LinearCombinationIS1Y_fS1Y_fLNS_15FloatRoundStyleE2EEESK_S1X_JEEES18_NS19_IS1O_S1P_NS10_INS6_IJSJ_S1E_EEENS6_IJSD_SJ_EEEEEEENS5_17SM75_U16x8_LDSM_TENS5_14SM90_TMA_STOREES2A_NS5_17SM90_U16x8_STSM_TENS1J_IJNS5_17SM90_U32x4_STSM_NES1Y_EEEvEEEvvEEEEvNT_6ParamsE,(.L_x_698 - _ZN7cutlass13device_kernelINS_4gemm6kernel13GemmUniversalINS1_17GroupProblemShapeIN4cute5tupleIJiiiEEEEENS1_10collective13CollectiveMmaINS1_49MainloopSm90ArrayTmaGmmaWarpSpecializedMixedInputILi21ENS6_IJNS5_1CILi1EEESD_SD_EEENS1_43KernelPtrArrayTmaWarpSpecializedCooperativeEEENS6_IJNSC_ILi128EEENSC_ILi16EEENSC_ILi64EEEEEENS6_IJNS_12float_e5m2_tEEEEPNS6_IJlSD_NSC_ILi0EEEEEENS_10bfloat16_tESP_NS5_8TiledMMAINS5_8MMA_AtomIJNS5_4SM904GMMA27MMA_64x16x16_F32BF16BF16_RSILNSU_5MajorE0ELSW_0ELNSU_7ScaleInE1ELSX_1EEEEEENS5_6LayoutINS6_IJNSC_ILi2EEESD_SD_EEENS6_IJSD_SN_SN_EEEEENS6_IJNS5_10UnderscoreES15_S15_EEEEENS5_13SM90_TMA_LOADENS5_14ComposedLayoutINS5_7SwizzleILi2ELi4ELi3EEENS5_18smem_ptr_flag_bitsILi8EEENS10_INS6_IJNSC_ILi8EEESJ_EEENS6_IJSJ_SD_EEEEEEENS5_9Copy_AtomIJNS5_39AutoVectorizingCopyWithAssumedAlignmentILi128EEESL_EEENS5_8identityES18_NS19_INS1A_ILi3ELi4ELi3EEENS1C_ILi16EEES1H_EEvS1N_EENS_8epilogue10collective18CollectiveEpilogueINS1S_30Sm90PtrArrayTmaWarpSpecializedILi2ELi1ELi8ELb1ELb0ELi2EEEJSK_NS6_IJSH_SI_EEENS_6half_tEPNS6_IJSD_lSN_EEES1Y_S20_NS1S_6fusion15FusionCallbacksIS1W_NS21_17LinearCombinationIS1Y_fS1Y_fLNS_15FloatRoundStyleE2EEESK_S1X_JEEES18_NS19_IS1O_S1P_NS10_INS6_IJSJ_S1E_EEENS6_IJSD_SJ_EEEEEEENS5_17SM75_U16x8_LDSM_TENS5_14SM90_TMA_STOREES2A_NS5_17SM90_U16x8_STSM_TENS1J_IJNS5_17SM90_U32x4_STSM_NES1Y_EEEvEEEvvEEEEvNT_6ParamsE)
        .other          _ZN7cutlass13device_kernelINS_4gemm6kernel13GemmUniversalINS1_17GroupProblemShapeIN4cute5tupleIJiiiEEEEENS1_10collective13CollectiveMmaINS1_49MainloopSm90ArrayTmaGmmaWarpSpecializedMixedInputILi21ENS6_IJNS5_1CILi1EEESD_SD_EEENS1_43KernelPtrArrayTmaWarpSpecializedCooperativeEEENS6_IJNSC_ILi128EEENSC_ILi16EEENSC_ILi64EEEEEENS6_IJNS_12float_e5m2_tEEEEPNS6_IJlSD_NSC_ILi0EEEEEENS_10bfloat16_tESP_NS5_8TiledMMAINS5_8MMA_AtomIJNS5_4SM904GMMA27MMA_64x16x16_F32BF16BF16_RSILNSU_5MajorE0ELSW_0ELNSU_7ScaleInE1ELSX_1EEEEEENS5_6LayoutINS6_IJNSC_ILi2EEESD_SD_EEENS6_IJSD_SN_SN_EEEEENS6_IJNS5_10UnderscoreES15_S15_EEEEENS5_13SM90_TMA_LOADENS5_14ComposedLayoutINS5_7SwizzleILi2ELi4ELi3EEENS5_18smem_ptr_flag_bitsILi8EEENS10_INS6_IJNSC_ILi8EEESJ_EEENS6_IJSJ_SD_EEEEEEENS5_9Copy_AtomIJNS5_39AutoVectorizingCopyWithAssumedAlignmentILi128EEESL_EEENS5_8identityES18_NS19_INS1A_ILi3ELi4ELi3EEENS1C_ILi16EEES1H_EEvS1N_EENS_8epilogue10collective18CollectiveEpilogueINS1S_30Sm90PtrArrayTmaWarpSpecializedILi2ELi1ELi8ELb1ELb0ELi2EEEJSK_NS6_IJSH_SI_EEENS_6half_tEPNS6_IJSD_lSN_EEES1Y_S20_NS1S_6fusion15FusionCallbacksIS1W_NS21_17LinearCombinationIS1Y_fS1Y_fLNS_15FloatRoundStyleE2EEESK_S1X_JEEES18_NS19_IS1O_S1P_NS10_INS6_IJSJ_S1E_EEENS6_IJSD_SJ_EEEEEEENS5_17SM75_U16x8_LDSM_TENS5_14SM90_TMA_STOREES2A_NS5_17SM90_U16x8_STSM_TENS1J_IJNS5_17SM90_U32x4_STSM_NES1Y_EEEvEEEvvEEEEvNT_6ParamsE,@"STO_CUDA_ENTRY STV_DEFAULT"
_ZN7cutlass13device_kernelINS_4gemm6kernel13GemmUniversalINS1_17GroupProblemShapeIN4cute5tupleIJiiiEEEEENS1_10collective13CollectiveMmaINS1_49MainloopSm90ArrayTmaGmmaWarpSpecializedMixedInputILi21ENS6_IJNS5_1CILi1EEESD_SD_EEENS1_43KernelPtrArrayTmaWarpSpecializedCooperativeEEENS6_IJNSC_ILi128EEENSC_ILi16EEENSC_ILi64EEEEEENS6_IJNS_12float_e5m2_tEEEEPNS6_IJlSD_NSC_ILi0EEEEEENS_10bfloat16_tESP_NS5_8TiledMMAINS5_8MMA_AtomIJNS5_4SM904GMMA27MMA_64x16x16_F32BF16BF16_RSILNSU_5MajorE0ELSW_0ELNSU_7ScaleInE1ELSX_1EEEEEENS5_6LayoutINS6_IJNSC_ILi2EEESD_SD_EEENS6_IJSD_SN_SN_EEEEENS6_IJNS5_10UnderscoreES15_S15_EEEEENS5_13SM90_TMA_LOADENS5_14ComposedLayoutINS5_7SwizzleILi2ELi4ELi3EEENS5_18smem_ptr_flag_bitsILi8EEENS10_INS6_IJNSC_ILi8EEESJ_EEENS6_IJSJ_SD_EEEEEEENS5_9Copy_AtomIJNS5_39AutoVectorizingCopyWithAssumedAlignmentILi128EEESL_EEENS5_8identityES18_NS19_INS1A_ILi3ELi4ELi3EEENS1C_ILi16EEES1H_EEvS1N_EENS_8epilogue10collective18CollectiveEpilogueINS1S_30Sm90PtrArrayTmaWarpSpecializedILi2ELi1ELi8ELb1ELb0ELi2EEEJSK_NS6_IJSH_SI_EEENS_6half_tEPNS6_IJSD_lSN_EEES1Y_S20_NS1S_6fusion15FusionCallbacksIS1W_NS21_17LinearCombinationIS1Y_fS1Y_fLNS_15FloatRoundStyleE2EEESK_S1X_JEEES18_NS19_IS1O_S1P_NS10_INS6_IJSJ_S1E_EEENS6_IJSD_SJ_EEEEEEENS5_17SM75_U16x8_LDSM_TENS5_14SM90_TMA_STOREES2A_NS5_17SM90_U16x8_STSM_TENS1J_IJNS5_17SM90_U32x4_STSM_NES1Y_EEEvEEEvvEEEEvNT_6ParamsE:
        /* <DEDUP_REMOVED lines=73> */
.L_x_328:
        /* <DEDUP_REMOVED lines=44> */
[----:B------:R-:W-:Y:S02]  /*0750*/  R2UR UR28, R0 ;  /* 0x00000000001c72ca */ /* 0x000fe400000e0000 */
[----:B------:R-:W-:Y:S01]  /*0760*/  UIMAD.WIDE.U32 UR4, UR5, UR6, UR4 ;  /* 0x00000006050472a5 */ /* 0x000fe2000f8e0004 */
[----:B------:R-:W-:Y:S01]  /*0770*/  IMAD.MOV.U32 R0, RZ, RZ, R3 ;  /* 0x000000ffff007224 */ /* 0x000fe200078e0003 */
[----:B------:R-:W-:Y:S01]  /*0780*/  UIADD3 UR12, URZ, -UR7, URZ ;  /* 0x800000073f0c7290 */ /* 0x000fe2000fffe03f */
[----:B------:R-:W-:Y:S01]  /*0790*/  SHF.R.U32.HI R3, RZ, 0x5, R19 ;  /* 0x00000005ff037819 */ /* 0x000fe20000011613 */
[----:B------:R-:W-:-:S02]  /*07a0*/  UMOV UR6, URZ ;  /* 0x0000003f00067c82 */ /* 0x000fc40008000000 */
[----:B------:R-:W-:Y:S01]  /*07b0*/  R2UR UR33, R0 ;  /* 0x00000000002172ca */ /* 0x000fe200000e0000 */
[----:B------:R-:W-:Y:S01]  /*07c0*/  UMOV UR11, UR5 ;  /* 0x00000005000b7c82 */ /* 0x000fe20008000000 */
[----:B------:R-:W-:Y:S01]  /*07d0*/  UIMAD UR12, UR12, UR30, URZ ;  /* 0x0000001e0c0c72a4 */ /* 0x000fe2000f8e023f */
[----:B------:R-:W1:Y:S01]  /*07e0*/  SHFL.IDX PT, R2, R3, RZ, 0x1f ;  /* 0x00001fff03027589 */ /* 0x000e6200000e0000 */
[----:B------:R-:W-:Y:S01]  /*07f0*/  UIMAD.WIDE.U32 UR4, UR11, UR23, URZ ;  /* 0x000000170b0472a5 */ /* 0x000fe2000f8e003f */
[----:B------:R-:W-:Y:S01]  /*0800*/  SHF.R.U32.HI R0, RZ, 0x7, R19 ;  /* 0x00000007ff007819 */ /* 0x000fe20000011613 */
[----:B------:R-:W-:Y:S02]  /*0810*/  UIMAD.WIDE.U32 UR12, UR7, UR12, UR6 ;  /* 0x0000000c070c72a5 */ /* 0x000fe4000f8e0006 */
[----:B------:R-:W-:Y:S02]  /*0820*/  UIMAD UR5, UR5, UR32, UR23 ;  /* 0x00000020050572a4 */ /* 0x000fe4000f8e0217 */
[----:B------:R-:W-:Y:S01]  /*0830*/  UIMAD.WIDE.U32 UR6, UR13, UR28, URZ ;  /* 0x0000001c0d0672a5 */ /* 0x000fe2000f8e003f */
[----:B------:R-:W2:Y:S01]  /*0840*/  SHFL.IDX PT, R0, R0, RZ, 0x1f ;  /* 0x00001fff00007589 */ /* 0x000ea200000e0000 */
[----:B------:R-:W-:-:S02]  /*0850*/  UISETP.GT.U32.AND UP1, UPT, UR29, UR5, UPT ;  /* 0x000000051d00728c */ /* 0x000fc4000bf24070 */
[----:B------:R-:W-:Y:S02]  /*0860*/  UIMAD UR7, UR7, UR33, UR28 ;  /* 0x00000021070772a4 */ /* 0x000fe4000f8e021c */
[----:B------:R-:W-:Y:S02]  /*0870*/  ULOP3.LUT UR12, URZ, UR14, URZ, 0x33, !UPT ;  /* 0x0000000e3f0c7292 */ /* 0x000fe4000f8e333f */
[----:B------:R-:W-:-:S05]  /*0880*/  UISETP.GT.U32.AND UP3, UPT, UR30, UR7, UPT ;  /* 0x000000071e00728c */ /* 0x000fca000bf64070 */
[----:B------:R-:W-:-:S04]  /*0890*/  @!UP1 UIADD3 UR5, UR5, -UR29, URZ ;  /* 0x8000001d05059290 */ /* 0x000fc8000fffe03f */
[----:B------:R-:W-:Y:S01]  /*08a0*/  UISETP.GT.U32.AND UP6, UPT, UR29, UR5, UPT ;  /* 0x000000051d00728c */ /* 0x000fe2000bfc4070 */
[----:B-1----:R-:W-:Y:S01]  /*08b0*/  R2UR UR6, R2 ;  /* 0x00000000020672ca */ /* 0x002fe200000e0000 */
[----:B------:R-:W-:Y:S02]  /*08c0*/  @!UP3 UIADD3 UR7, UR7, -UR30, URZ ;  /* 0x8000001e0707b290 */ /* 0x000fe4000fffe03f */
[----:B------:R-:W-:Y:S02]  /*08d0*/  UISETP.NE.AND UP3, UPT, UR14, URZ, UPT ;  /* 0x0000003f0e00728c */ /* 0x000fe4000bf65270 */
[----:B------:R-:W-:Y:S02]  /*08e0*/  UISETP.GT.U32.AND UP1, UPT, UR30, UR7, UPT ;  /* 0x000000071e00728c */ /* 0x000fe4000bf24070 */
[----:B------:R-:W-:Y:S01]  /*08f0*/  ULOP3.LUT UR14, URZ, UR22, URZ, 0x33, !UPT ;  /* 0x000000163f0e7292 */ /* 0x000fe2000f8e333f */
[----:B--2---:R-:W-:Y:S02]  /*0900*/  R2UR UR28, R0 ;  /* 0x00000000001c72ca */ /* 0x004fe400000e0000 */
[----:B------:R-:W-:-:S02]  /*0910*/  @!UP6 UIADD3 UR5, UR5, -UR29, URZ ;  /* 0x8000001d0505e290 */ /* 0x000fc4000fffe03f */
[----:B------:R-:W-:Y:S01]  /*0920*/  UISETP.GE.AND UP6, UPT, UR15, URZ, UPT ;  /* 0x0000003f0f00728c */ /* 0x000fe2000bfc6270 */
[----:B------:R-:W-:Y:S01]  /*0930*/  ISETP.NE.AND P1, PT, RZ, UR6, PT ;  /* 0x00000006ff007c0c */ /* 0x000fe2000bf25270 */
[----:B------:R-:W-:Y:S02]  /*0940*/  USHF.R.S32.HI UR4, URZ, 0x1f, UR6 ;  /* 0x0000001f3f047899 */ /* 0x000fe40008011406 */
[----:B------:R-:W-:Y:S02]  /*0950*/  @!UP1 UIADD3 UR7, UR7, -UR30, URZ ;  /* 0x8000001e07079290 */ /* 0x000fe4000fffe03f */
[----:B------:R-:W-:Y:S02]  /*0960*/  @!UP5 UIADD3 UR5, -UR5, URZ, URZ ;  /* 0x0000003f0505d290 */ /* 0x000fe4000fffe13f */
[----:B------:R-:W-:Y:S02]  /*0970*/  ULEA.HI UR4, UR4, UR6, URZ, 0x2 ;  /* 0x0000000604047291 */ /* 0x000fe4000f8f103f */
[----:B------:R-:W-:-:S02]  /*0980*/  USEL UR5, UR12, UR5, !UP3 ;  /* 0x000000050c057287 */ /* 0x000fc4000d800000 */
[----:B------:R-:W-:Y:S02]  /*0990*/  @!UP6 UIADD3 UR7, -UR7, URZ, URZ ;  /* 0x0000003f0707e290 */ /* 0x000fe4000fffe13f */
[----:B------:R-:W-:Y:S02]  /*09a0*/  ULOP3.LUT UR4, UR4, 0xfffffffc, URZ, 0xc0, !UPT ;  /* 0xfffffffc04047892 */ /* 0x000fe4000f8ec03f */
[----:B------:R-:W-:Y:S02]  /*09b0*/  USEL UR7, UR14, UR7, !UP4 ;  /* 0x000000070e077287 */ /* 0x000fe4000e000000 */
[----:B------:R-:W-:Y:S02]  /*09c0*/  UIADD3 UR5, UR16, -UR5, URZ ;  /* 0x8000000510057290 */ /* 0x000fe4000fffe03f */
[----:B------:R-:W-:Y:S02]  /*09d0*/  UIADD3 UR7, UR15, -UR7, URZ ;  /* 0x800000070f077290 */ /* 0x000fe4000fffe03f */
[----:B------:R-:W-:-:S02]  /*09e0*/  UIADD3 UR51, UR6, -UR4, URZ ;  /* 0x8000000406337290 */ /* 0x000fc4000fffe03f */
[----:B------:R-:W-:Y:S02]  /*09f0*/  USEL UR4, UR7, UR5, !UP2 ;  /* 0x0000000507047287 */ /* 0x000fe4000d000000 */
[----:B------:R-:W-:Y:S02]  /*0a00*/  UISETP.NE.AND UP1, UPT, UR28, URZ, UPT ;  /* 0x0000003f1c00728c */ /* 0x000fe4000bf25270 */
[----:B------:R-:W-:Y:S02]  /*0a10*/  UIMAD UR22, UR5, UR7, URZ ;  /* 0x00000007051672a4 */ /* 0x000fe4000f8e023f */
[----:B------:R-:W-:Y:S02]  /*0a20*/  USHF.R.S32.HI UR5, URZ, 0x1f, UR4 ;  /* 0x0000001f3f057899 */ /* 0x000fe40008011404 */
[----:B------:R-:W-:Y:S01]  /*0a30*/  IMAD.U32 R4, RZ, RZ, UR4 ;  /* 0x00000004ff047e24 */ /* 0x000fe2000f8e00ff */
[----:B------:R-:W-:Y:S02]  /*0a40*/  UISETP.EQ.AND UP5, UPT, UR51, 0x3, !UP1 ;  /* 0x000000033300788c */ /* 0x000fe4000cfa2270 */
        /* <DEDUP_REMOVED lines=36> */
.L_x_330:
[----:B-1----:R-:W-:Y:S05]  /*0c90*/  BSYNC B0 ;  /* 0x0000000000007941 */ /* 0x002fea0003800000 */
.L_x_329:
        /* <DEDUP_REMOVED lines=67> */
.L_x_332:
[----:B-1----:R-:W-:Y:S05]  /*10d0*/  BSYNC B0 ;  /* 0x0000000000007941 */ /* 0x002fea0003800000 */
.L_x_331:
        /* <DEDUP_REMOVED lines=25> */
.L_x_333:
        /* <DEDUP_REMOVED lines=45> */
[----:B-----5:R-:W-:-:S03]  /*1540*/  IMAD.MOV.U32 R12, RZ, RZ, R9 ;  /* 0x000000ffff0c7224 */ /* 0x020fc600078e0009 */
[----:B------:R-:W-:Y:S01]  /*1550*/  ISETP.GE.AND P1, PT, R0, UR10, PT ;  /* 0x0000000a00007c0c */ /* 0x000fe2000bf26270 */
[----:B------:R-:W-:-:S12]  /*1560*/  IMAD.MOV.U32 R0, RZ, RZ, R34 ;  /* 0x000000ffff007224 */ /* 0x000fd800078e0022 */
[----:B------:R-:W1:Y:S01]  /*1570*/  @!P1 LDC.64 R10, c[0x0][0xb98] ;  /* 0x0002e600ff0a9b82 */ /* 0x000e620000000a00 */
[----:B------:R-:W-:Y:S01]  /*1580*/  @!P1 VIADD R7, R0, 0x20 ;  /* 0x0000002000079836 */ /* 0x000fe20000000000 */
[----:B------:R-:W-:Y:S01]  /*1590*/  BSSY B0, `(.L_x_336) ;  /* 0x000004e000007945 */ /* 0x000fe20003800000 */
[----:B------:R-:W-:Y:S02]  /*15a0*/  IMAD.MOV.U32 R6, RZ, RZ, RZ ;  /* 0x000000ffff067224 */ /* 0x000fe400078e00ff */
[----:B-1----:R-:W-:-:S04]  /*15b0*/  @!P1 IMAD.WIDE R10, R7, 0xc, R10 ;  /* 0x0000000c070a9825 */ /* 0x002fc800078e020a */
[----:B------:R-:W-:Y:S01]  /*15c0*/  IMAD.MOV.U32 R7, RZ, RZ, R8 ;  /* 0x000000ffff077224 */ /* 0x000fe200078e0008 */
[----:B------:R1:W5:Y:S04]  /*15d0*/  @!P1 LDG.E R9, desc[UR54][R10.64+0x4] ;  /* 0x000004360a099981 */ /* 0x000368000c1e1900 */
[----:B------:R1:W5:Y:S01]  /*15e0*/  @!P1 LDG.E R8, desc[UR54][R10.64] ;  /* 0x000000360a089981 */ /* 0x000362000c1e1900 */
[----:B------:R-:W-:Y:S01]  /*15f0*/  ISETP.GE.AND P1, PT, R0, UR10, PT ;  /* 0x0000000a00007c0c */ /* 0x000fe2000bf26270 */
[----:B------:R-:W-:Y:S02]  /*1600*/  IMAD.MOV.U32 R2, RZ, RZ, RZ ;  /* 0x000000ffff027224 */ /* 0x000fe400078e00ff */
[----:B------:R-:W-:Y:S02]  /*1610*/  IMAD.MOV.U32 R18, RZ, RZ, 0x7fffffff ;  /* 0x7fffffffff127424 */ /* 0x000fe400078e00ff */
[----:B------:R-:W-:-:S08]  /*1620*/  IMAD.MOV.U32 R20, RZ, RZ, RZ ;  /* 0x000000ffff147224 */ /* 0x000fd000078e00ff */
        /* <DEDUP_REMOVED lines=20> */
.L_x_338:
        /* <DEDUP_REMOVED lines=14> */
.L_x_339:
        /* <DEDUP_REMOVED lines=34> */
.L_x_337:
[----:B------:R-:W-:Y:S05]  /*1a70*/  BSYNC B0 ;  /* 0x0000000000007941 */ /* 0x000fea0003800000 */
.L_x_336:
        /* <DEDUP_REMOVED lines=52> */
.L_x_345:
[C---:B------:R-:W-:Y:S02]  /*1dc0*/  VIADD R2, R0.reuse, 0x40 ;  /* 0x0000004000027836 */ /* 0x040fe40000000000 */
[----:B------:R-:W-:Y:S02]  /*1dd0*/  VIADD R0, R0, 0x20 ;  /* 0x0000002000007836 */ /* 0x000fe40000000000 */
[----:B-----5:R-:W-:Y:S01]  /*1de0*/  IMAD.MOV.U32 R12, RZ, RZ, R9 ;  /* 0x000000ffff0c7224 */ /* 0x020fe200078e0009 */
[----:B------:R-:W-:-:S13]  /*1df0*/  ISETP.GE.AND P6, PT, R2, UR10, PT ;  /* 0x0000000a02007c0c */ /* 0x000fda000bfc6270 */
[----:B------:R-:W1:Y:S01]  /*1e00*/  @!P6 LDC.64 R6, c[0x0][0xb98] ;  /* 0x0002e600ff06eb82 */ /* 0x000e620000000a00 */
[----:B------:R-:W-:Y:S01]  /*1e10*/  @!P6 VIADD R11, R0, 0x20 ;  /* 0x00000020000be836 */ /* 0x000fe20000000000 */
[----:B------:R1:W1:Y:S01]  /*1e20*/  SHFL.IDX PT, R2, R17, 0x1f, 0x1f ;  /* 0x03e01f0011027f89 */ /* 0x00026200000e0000 */
[----:B------:R-:W-:Y:S02]  /*1e30*/  BSSY B0, `(.L_x_341) ;  /* 0x000006c000007945 */ /* 0x000fe40003800000 */
[----:B-1----:R-:W-:-:S04]  /*1e40*/  @!P6 IMAD.WIDE R10, R11, 0xc, R6 ;  /* 0x0000000c0b0ae825 */ /* 0x002fc800078e0206 */
[----:B------:R-:W-:Y:S01]  /*1e50*/  IMAD.MOV.U32 R7, RZ, RZ, R8 ;  /* 0x000000ffff077224 */ /* 0x000fe200078e0008 */
[----:B------:R1:W5:Y:S04]  /*1e60*/  @!P6 LDG.E R9, desc[UR54][R10.64+0x4] ;  /* 0x000004360a09e981 */ /* 0x000368000c1e1900 */
[----:B------:R1:W5:Y:S01]  /*1e70*/  @!P6 LDG.E R8, desc[UR54][R10.64] ;  /* 0x000000360a08e981 */ /* 0x000362000c1e1900 */
[----:B------:R-:W-:-:S03]  /*1e80*/  ISETP.GE.AND P6, PT, R0, UR10, PT ;  /* 0x0000000a00007c0c */ /* 0x000fc6000bfc6270 */
[----:B------:R1:W1:Y:S01]  /*1e90*/  SHFL.IDX PT, R6, R15, 0x1f, 0x1f ;  /* 0x03e01f000f067f89 */ /* 0x00026200000e0000 */
[----:B------:R-:W-:Y:S02]  /*1ea0*/  IMAD.MOV.U32 R18, RZ, RZ, 0x7fffffff ;  /* 0x7fffffffff127424 */ /* 0x000fe400078e00ff */
[----:B------:R-:W-:-:S07]  /*1eb0*/  IMAD.MOV.U32 R20, RZ, RZ, RZ ;  /* 0x000000ffff147224 */ /* 0x000fce00078e00ff */
[----:B------:R-:W-:Y:S05]  /*1ec0*/  @P6 BRA `(.L_x_342) ;  /* 0x0000000400886947 */ /* 0x000fea0003800000 */
[----:B--23--:R-:W-:Y:S02]  /*1ed0*/  SHF.L.U32 R25, R22, R23, RZ ;  /* 0x0000001716197219 */ /* 0x00cfe400000006ff */
[C---:B------:R-:W-:Y:S02]  /*1ee0*/  IADD3 R4, P6, R7.reuse, UR4, RZ ;  /* 0x0000000407047c10 */ /* 0x040fe4000ffde0ff */
[----:B------:R-:W-:Y:S02]  /*1ef0*/  IABS R24, R25 ;  /* 0x0000001900187213 */ /* 0x000fe40000000000 */
[----:B------:R-:W-:Y:S02]  /*1f00*/  LEA.HI.X.SX32 R5, R7, UR5, 0x1, P6 ;  /* 0x0000000507057c11 */ /* 0x000fe4000b0f0eff */
[----:B------:R-:W2:Y:S01]  /*1f10*/  I2F.RP R7, R24 ;  /* 0x0000001800077306 */ /* 0x000ea20000209400 */
[----:B------:R-:W-:-:S04]  /*1f20*/  IADD3 R16, P6, R12, UR14, RZ ;  /* 0x0000000e0c107c10 */ /* 0x000fc8000ffde0ff */
[----:B------:R-:W-:Y:S02]  /*1f30*/  LEA.HI.X.SX32 R18, R12, UR15, 0x1, P6 ;  /* 0x0000000f0c127c11 */ /* 0x000fe4000b0f0eff */
[----:B------:R-:W-:-:S04]  /*1f40*/  IADD3 R4, P6, R4, -0x1, RZ ;  /* 0xffffffff04047810 */ /* 0x000fc80007fde0ff */
[----:B------:R-:W-:Y:S02]  /*1f50*/  IADD3.X R5, R5, -0x1, RZ, P6, !PT ;  /* 0xffffffff05057810 */ /* 0x000fe400037fe4ff */
[----:B------:R-:W-:Y:S01]  /*1f60*/  IADD3 R14, P6, R16, -0x1, RZ ;  /* 0xffffffff100e7810 */ /* 0x000fe20007fde0ff */
[----:B--2---:R-:W2:Y:S03]  /*1f70*/  MUFU.RCP R7, R7 ;  /* 0x0000000700077308 */ /* 0x004ea60000001000 */
[----:B-1----:R-:W-:Y:S02]  /*1f80*/  IADD3.X R15, R18, -0x1, RZ, P6, !PT ;  /* 0xffffffff120f7810 */ /* 0x002fe400037fe4ff */
[----:B------:R-:W-:Y:S01]  /*1f90*/  PLOP3.LUT P6, PT, PT, PT, UP0, 0x40, 0x0 ;  /* 0x000000000000781c */ /* 0x000fe20003fce808 */
[----:B--2---:R-:W-:-:S04]  /*1fa0*/  VIADD R10, R7, 0xffffffe ;  /* 0x0ffffffe070a7836 */ /* 0x004fc80000000000 */
        /* <DEDUP_REMOVED lines=12> */
.L_x_343:
[----:B------:R-:W-:Y:S01]  /*2070*/  SHF.R.U64 R4, R4, UR7, R5 ;  /* 0x0000000704047c19 */ /* 0x000fe20008001205 */
[----:B------:R-:W-:Y:S01]  /*2080*/  IMAD.MOV.U32 R7, RZ, RZ, R20 ;  /* 0x000000ffff077224 */ /* 0x000fe200078e0014 */
[----:B------:R-:W-:Y:S01]  /*2090*/  IABS R11, R25 ;  /* 0x00000019000b7213 */ /* 0x000fe20000000000 */
[----:B------:R-:W-:Y:S01]  /*20a0*/  IMAD.MOV.U32 R5, RZ, RZ, R27 ;  /* 0x000000ffff057224 */ /* 0x000fe200078e001b */
[----:B------:R-:W-:Y:S01]  /*20b0*/  IADD3 R20, R25, -0x1, R4 ;  /* 0xffffffff19147810 */ /* 0x000fe20007ffe004 */
[----:B------:R-:W-:Y:S02]  /*20c0*/  IMAD R7, R7, R24, RZ ;  /* 0x0000001807077224 */ /* 0x000fe400078e02ff */
[----:B------:R-:W-:Y:S01]  /*20d0*/  IMAD.MOV.U32 R4, RZ, RZ, RZ ;  /* 0x000000ffff047224 */ /* 0x000fe200078e00ff */
[----:B------:R-:W-:-:S03]  /*20e0*/  IABS R10, R20 ;  /* 0x00000014000a7213 */ /* 0x000fc60000000000 */
[----:B------:R-:W-:Y:S01]  /*20f0*/  IMAD.HI.U32 R4, R27, R7, R4 ;  /* 0x000000071b047227 */ /* 0x000fe200078e0004 */
[----:B----4-:R-:W-:-:S03]  /*2100*/  SHF.L.U32 R27, R26, R23, RZ ;  /* 0x000000171a1b7219 */ /* 0x010fc600000006ff */
[----:B------:R-:W-:Y:S01]  /*2110*/  IMAD.MOV.U32 R7, RZ, RZ, R10 ;  /* 0x000000ffff077224 */ /* 0x000fe200078e000a */
[----:B------:R-:W-:Y:S01]  /*2120*/  IABS R29, R27 ;  /* 0x0000001b001d7213 */ /* 0x000fe20000000000 */
        /* <DEDUP_REMOVED lines=24> */
.L_x_344:
        /* <DEDUP_REMOVED lines=36> */
.L_x_342:
[----:B------:R-:W-:Y:S05]  /*24f0*/  BSYNC B0 ;  /* 0x0000000000007941 */ /* 0x000fea0003800000 */
.L_x_341:
        /* <DEDUP_REMOVED lines=39> */
.L_x_340:
        /* <DEDUP_REMOVED lines=23> */
.L_x_335:
        /* <DEDUP_REMOVED lines=36> */
[----:B--2--5:R-:W-:Y:S05]  /*2b20*/  CALL.REL.NOINC `($__internal_1_$__cuda_sm20_div_u64) ;  /* 0x000000b4003c7944 */ /* 0x024fea0003c00000 */
[----:B------:R-:W-:-:S04]  /*2b30*/  UIADD3 UR11, -UR10, URZ, URZ ;  /* 0x0000003f0a0b7290 */ /* 0x000fc8000fffe13f */
[----:B------:R-:W-:Y:S01]  /*2b40*/  UIMAD UR14, UR14, UR11, UR15 ;  /* 0x0000000b0e0e72a4 */ /* 0x000fe2000f8e020f */
[----:B------:R-:W-:Y:S11]  /*2b50*/  BRA `(.L_x_347) ;  /* 0x0000000000587947 */ /* 0x000ff60003800000 */
.L_x_346:
        /* <DEDUP_REMOVED lines=22> */
.L_x_347:
        /* <DEDUP_REMOVED lines=20> */
.L_x_334:
[----:B------:R-:W-:-:S13]  /*2e00*/  ISETP.NE.AND P1, PT, RZ, UR7, PT ;  /* 0x00000007ff007c0c */ /* 0x000fda000bf25270 */
[----:B------:R-:W-:Y:S05]  /*2e10*/  @!P1 EXIT ;  /* 0x000000000000994d */ /* 0x000fea0003800000 */
[----:B------:R-:W1:Y:S02]  /*2e20*/  LDC.64 R6, c[0x0][0x290] ;  /* 0x0000a400ff067b82 */ /* 0x000e640000000a00 */
[----:B-1----:R-:W-:-:S05]  /*2e30*/  IMAD.WIDE R6, R18, 0xc, R6 ;  /* 0x0000000c12067825 */ /* 0x002fca00078e0206 */
[----:B------:R1:W5:Y:S04]  /*2e40*/  LDG.E R2, desc[UR54][R6.64] ;  /* 0x0000003606027981 */ /* 0x000368000c1e1900 */
[----:B------:R1:W5:Y:S04]  /*2e50*/  LDG.E R0, desc[UR54][R6.64+0x4] ;  /* 0x0000043606007981 */ /* 0x000368000c1e1900 */
[----:B------:R1:W5:Y:S01]  /*2e60*/  LDG.E R32, desc[UR54][R6.64+0x8] ;  /* 0x0000083606207981 */ /* 0x000362000c1e1900 */
[----:B------:R-:W-:Y:S01]  /*2e70*/  R2UR UR42, R18 ;  /* 0x00000000122a72ca */ /* 0x000fe200000e0000 */
[----:B------:R-:W2:Y:S01]  /*2e80*/  S2UR UR41, SR_CgaCtaId ;  /* 0x00000000002979c3 */ /* 0x000ea20000008800 */
[----:B------:R-:W-:-:S11]  /*2e90*/  ISETP.NE.AND P1, PT, RZ, UR28, PT ;  /* 0x0000001cff007c0c */ /* 0x000fd6000bf25270 */
[----:B------:R-:W-:Y:S02]  /*2ea0*/  USHF.R.S32.HI UR42, URZ, 0x1f, UR42 ;  /* 0x0000001f3f2a7899 */ /* 0x000fe4000801142a */
[----:B-1----:R-:W-:Y:S10]  /*2eb0*/  @!P1 BRA `(.L_x_348) ;  /* 0x0000003c00b89947 */ /* 0x002ff40003800000 */
[----:B------:R-:W-:-:S04]  /*2ec0*/  UIADD3 UR4, UR28, -0x1, URZ ;  /* 0xffffffff1c047890 */ /* 0x000fc8000fffe03f */
[----:B------:R-:W-:-:S06]  /*2ed0*/  UISETP.GT.U32.AND UP0, UPT, UR4, 0x1, UPT ;  /* 0x000000010400788c */ /* 0x000fcc000bf04070 */
[----:B------:R-:W-:-:S13]  /*2ee0*/  PLOP3.LUT P0, PT, PT, PT, UP0, 0x80, 0x0 ;  /* 0x000000000000781c */ /* 0x000fda0003f0f008 */
[----:B--2---:R-:W-:Y:S05]  /*2ef0*/  @P0 EXIT ;  /* 0x000000000000094d */ /* 0x004fea0003800000 */
.L_x_349:
        /* <DEDUP_REMOVED lines=42> */
.L_x_352:
[----:B------:R-:W-:Y:S05]  /*31a0*/  BSYNC B0 ;  /* 0x0000000000007941 */ /* 0x000fea0003800000 */
.L_x_351:
        /* <DEDUP_REMOVED lines=11> */
.L_x_350:
        /* <DEDUP_REMOVED lines=26> */
[----:B------:R-:W-:-:S03]  /*3400*/  IMAD.U32 R14, RZ, RZ, UR4 ;  /* 0x00000004ff0e7e24 */ /* 0x000fc6000f8e00ff */
[----:B------:R-:W-:Y:S02]  /*3410*/  STS [UR5+0x37530], RZ ;  /* 0x037530ffff007988 */ /* 0x000fe40008000805 */
[----:B------:R-:W-:-:S05]  /*3420*/  SHF.R.U64 R14, R14, 0x4, RZ ;  /* 0x000000040e0e7819 */ /* 0x000fca00000012ff */
[----:B------:R-:W-:Y:S04]  /*3430*/  STS [UR5+0x37510], R14 ;  /* 0x0375100eff007988 */ /* 0x000fe80008000805 */
        /* <DEDUP_REMOVED lines=15> */
[----:B-1----:R-:W-:Y:S01]  /*3530*/  LOP3.LUT R15, R8, 0xf00, RZ, 0xb8, !PT ;  /* 0x00000f00080f7812 */ /* 0x002fe200078eb8ff */
[----:B------:R-:W-:-:S04]  /*3540*/  VIADD R8, R2, 0xffffffff ;  /* 0xffffffff02087836 */ /* 0x000fc80000000000 */
[----:B------:R-:W-:Y:S04]  /*3550*/  STS.64 [UR5+0x37518], R14 ;  /* 0x0375180eff007988 */ /* 0x000fe80008000a05 */
[----:B------:R-:W1:Y:S04]  /*3560*/  LDS R12, [UR5+0x3751c] ;  /* 0x03751c05ff0c7984 */ /* 0x000e680008000800 */
[----:B------:R3:W-:Y:S01]  /*3570*/  STS.128 [UR5+0x37520], R8 ;  /* 0x03752008ff007988 */ /* 0x0007e20008000c05 */
[----:B-1----:R-:W-:-:S05]  /*3580*/  LOP3.LUT R12, R12, 0xf000, RZ, 0xb8, !PT ;  /* 0x0000f0000c0c7812 */ /* 0x002fca00078eb8ff */
[----:B------:R3:W-:Y:S02]  /*3590*/  STS [UR5+0x3751c], R12 ;  /* 0x03751c0cff007988 */ /* 0x0007e40008000805 */
.L_x_355:
[----:B------:R-:W-:Y:S05]  /*35a0*/  BSYNC B0 ;  /* 0x0000000000007941 */ /* 0x000fea0003800000 */
.L_x_354:
[----:B------:R-:W-:Y:S01]  /*35b0*/  ELECT P0, URZ, PT ;  /* 0x00000000003f782f */ /* 0x000fe20003800000 */
[----:B------:R-:W-:Y:S01]  /*35c0*/  NOP ;  /* 0x0000000000007918 */ /* 0x000fe20000000000 */
[----:B------:R-:W-:Y:S11]  /*35d0*/  BSSY B0, `(.L_x_356) ;  /* 0x0000004000007945 */ /* 0x000ff60003800000 */
[----:B------:R-:W-:Y:S05]  /*35e0*/  @!P0 BRA `(.L_x_357) ;  /* 0x0000000000088947 */ /* 0x000fea0003800000 */
[----:B------:R0:W-:Y:S01]  /*35f0*/  UTMACMDFLUSH ;  /* 0x00000000000079b7 */ /* 0x0001e20000000000 */
[----:B------:R-:W-:-:S04]  /*3600*/  DEPBAR.LE SB0, 0x0 ;  /* 0x000080000000791a */ /* 0x000fc80000000000 */
.L_x_357:
[----:B------:R-:W-:Y:S05]  /*3610*/  BSYNC B0 ;  /* 0x0000000000007941 */ /* 0x000fea0003800000 */
.L_x_356:
[----:B------:R-:W1:Y:S01]  /*3620*/  S2UR UR5, SR_CgaCtaId ;  /* 0x00000000000579c3 */ /* 0x000e620000008800 */
[----:B-----5:R-:W4:Y:S01]  /*3630*/  S2R R0, SR_LANEID ;  /* 0x0000000000007919 */ /* 0x020f220000000000 */
[----:B------:R-:W-:Y:S01]  /*3640*/  UISETP.NE.AND UP0, UPT, UR28, 0x1, UPT ;  /* 0x000000011c00788c */ /* 0x000fe2000bf05270 */
[----:B------:R-:W-:Y:S02]  /*3650*/  UMOV UR4, 0x400 ;  /* 0x0000040000047882 */ /* 0x000fe40000000000 */
[----:B-1----:R-:W-:-:S04]  /*3660*/  ULEA UR4, UR5, UR4, 0x18 ;  /* 0x0000000405047291 */ /* 0x002fc8000f8ec03f */
[----:B------:R-:W-:-:S04]  /*3670*/  UIADD3 UR5, UR4, 0x80, URZ ;  /* 0x0000008004057890 */ /* 0x000fc8000fffe03f */
[----:B------:R-:W-:Y:S01]  /*3680*/  @!UP0 UIADD3 UR5, UR4, URZ, URZ ;  /* 0x0000003f04058290 */ /* 0x000fe2000fffe03f */
[----:B----4-:R-:W-:-:S05]  /*3690*/  IMAD.SHL.U32 R0, R0, 0x4, RZ ;  /* 0x0000000400007824 */ /* 0x010fca00078e00ff */
[----:B------:R-:W-:Y:S01]  /*36a0*/  IMAD.U32 R3, RZ, RZ, UR5 ;  /* 0x00000005ff037e24 */ /* 0x000fe2000f8e00ff */
[----:B------:R-:W-:-:S04]  /*36b0*/  IADD3 R2, P0, R0, UR56, RZ ;  /* 0x0000003800027c10 */ /* 0x000fc8000ff1e0ff */
[----:B--2---:R-:W-:Y:S01]  /*36c0*/  IADD3 R4, R0, 0x37500, R3 ;  /* 0x0003750000047810 */ /* 0x004fe20007ffe003 */
[----:B------:R-:W-:-:S04]  /*36d0*/  IMAD.X R3, RZ, RZ, UR57, P0 ;  /* 0x00000039ff037e24 */ /* 0x000fc800080e06ff */
[----:B------:R-:W1:Y:S04]  /*36e0*/  LDS R5, [R4] ;  /* 0x0000000004057984 */ /* 0x000e680000000800 */
[----:B-1----:R1:W5:Y:S02]  /*36f0*/  ATOMG.E.EXCH.STRONG.GPU PT, RZ, [R2], R5 ;  /* 0x0000000502ff73a8 */ /* 0x00236400041ee100 */
.L_x_353:
[----:B-----5:R-:W-:Y:S01]  /*3700*/  SHF.R.S32.HI R0, RZ, 0x1f, R19 ;  /* 0x0000001fff007819 */ /* 0x020fe20000011413 */
[----:B------:R-:W4:Y:S01]  /*3710*/  S2UR UR43, SR_CgaCtaId ;  /* 0x00000000002b79c3 */ /* 0x000f220000008800 */
[----:B------:R-:W-:Y:S01]  /*3720*/  UISETP.NE.AND UP0, UPT, UR28, 0x1, UPT ;  /* 0x000000011c00788c */ /* 0x000fe2000bf05270 */
[----:B--2---:R-:W-:Y:S01]  /*3730*/  IMAD.MOV.U32 R38, RZ, RZ, 0x1 ;  /* 0x00000001ff267424 */ /* 0x004fe200078e00ff */
[----:B------:R-:W-:Y:S01]  /*3740*/  LEA.HI R0, R0, R19, RZ, 0x8 ;  /* 0x0000001300007211 */ /* 0x000fe200078f40ff */
[----:B------:R-:W-:Y:S01]  /*3750*/  UMOV UR45, 0x400 ;  /* 0x00000400002d7882 */ /* 0x000fe20000000000 */
[----:B------:R-:W-:Y:S01]  /*3760*/  IMAD.MOV.U32 R40, RZ, RZ, RZ ;  /* 0x000000ffff287224 */ /* 0x000fe200078e00ff */
[----:B------:R-:W-:Y:S01]  /*3770*/  ULOP3.LUT UR44, UR49, 0x1, URZ, 0xfc, !UPT ;  /* 0x00000001312c7892 */ /* 0x000fe2000f8efc3f */
[----:B------:R-:W-:Y:S01]  /*3780*/  LOP3.LUT R0, R0, 0xffffff00, RZ, 0xc0, !PT ;  /* 0xffffff0000007812 */ /* 0x000fe200078ec0ff */
[----:B------:R-:W-:Y:S02]  /*3790*/  ULOP3.LUT UR46, UR40, 0x1, URZ, 0xfc, !UPT ;  /* 0x00000001282e7892 */ /* 0x000fe4000f8efc3f */
[----:B------:R-:W-:-:S02]  /*37a0*/  ULOP3.LUT UR47, UR50, 0x1, URZ, 0xfc, !UPT ;  /* 0x00000001322f7892 */ /* 0x000fc4000f8efc3f */
[----:B------:R-:W-:Y:S01]  /*37b0*/  IMAD.IADD R0, R19, 0x1, -R0 ;  /* 0x0000000113007824 */ /* 0x000fe200078e0a00 */
[----:B------:R-:W-:Y:S01]  /*37c0*/  UMOV UR36, URZ ;  /* 0x0000003f00247c82 */ /* 0x000fe20008000000 */
[----:B------:R-:W-:Y:S01]  /*37d0*/  IMAD.MOV.U32 R19, RZ, RZ, 0x1 ;  /* 0x00000001ff137424 */ /* 0x000fe200078e00ff */
[----:B------:R-:W-:Y:S01]  /*37e0*/  UMOV UR37, URZ ;  /* 0x0000003f00257c82 */ /* 0x000fe20008000000 */
[C---:B------:R-:W-:Y:S01]  /*37f0*/  IMAD.SHL.U32 R4, R0.reuse, 0x40, RZ ;  /* 0x0000004000047824 */ /* 0x040fe200078e00ff */
[----:B-1----:R-:W-:Y:S01]  /*3800*/  SHF.R.S32.HI R3, RZ, 0x1f, R0 ;  /* 0x0000001fff037819 */ /* 0x002fe20000011400 */
[C---:B------:R-:W-:Y:S01]  /*3810*/  VIADD R37, R0.reuse, 0x1f ;  /* 0x0000001f00257836 */ /* 0x040fe20000000000 */
[CC--:B---3--:R-:W-:Y:S01]  /*3820*/  LEA.HI R8, R0.reuse, R0.reuse, RZ, 0x1 ;  /* 0x0000000000087211 */ /* 0x0c8fe200078f08ff */
[----:B------:R-:W-:Y:S01]  /*3830*/  UMOV UR53, URZ ;  /* 0x0000003f00357c82 */ /* 0x000fe20008000000 */
[CC--:B------:R-:W-:Y:S01]  /*3840*/  LEA.HI R5, R3.reuse, R0.reuse, RZ, 0x7 ;  /* 0x0000000003057211 */ /* 0x0c0fe200078f38ff */
[----:B------:R-:W-:Y:S01]  /*3850*/  UMOV UR38, URZ ;  /* 0x0000003f00267c82 */ /* 0x000fe20008000000 */
[CC--:B------:R-:W-:Y:S01]  /*3860*/  LEA.HI R2, R3.reuse, R0.reuse, RZ, 0x5 ;  /* 0x0000000003027211 */ /* 0x0c0fe200078f28ff */
[----:B----4-:R-:W-:Y:S01]  /*3870*/  ULEA UR45, UR43, UR45, 0x18 ;  /* 0x0000002d2b2d7291 */ /* 0x010fe2000f8ec03f */
[----:B------:R-:W-:Y:S01]  /*3880*/  LEA.HI R6, R3, R0, RZ, 0x4 ;  /* 0x0000000003067211 */ /* 0x000fe200078f20ff */
[----:B------:R-:W-:Y:S01]  /*3890*/  UMOV UR39, URZ ;  /* 0x0000003f00277c82 */ /* 0x000fe20008000000 */
[----:B------:R-:W-:Y:S01]  /*38a0*/  LOP3.LUT R7, R5, 0xffffff80, RZ, 0xc0, !PT ;  /* 0xffffff8005077812 */ /* 0x000fe200078ec0ff */
[----:B------:R-:W-:Y:S01]  /*38b0*/  UIADD3 UR48, UR45, 0x80, URZ ;  /* 0x000000802d307890 */ /* 0x000fe2000fffe03f */
[----:B------:R-:W-:Y:S01]  /*38c0*/  SHF.R.S32.HI R2, RZ, 0x5, R2 ;  /* 0x00000005ff027819 */ /* 0x000fe20000011402 */
[----:B------:R-:W-:Y:S01]  /*38d0*/  @!UP0 UIADD3 UR48, UR45, URZ, URZ ;  /* 0x0000003f2d308290 */ /* 0x000fe2000fffe03f */
[----:B------:R-:W-:Y:S01]  /*38e0*/  SHF.R.S32.HI R11, RZ, 0x4, R6 ;  /* 0x00000004ff0b7819 */ /* 0x000fe20000011406 */
[----:B------:R-:W-:Y:S01]  /*38f0*/  IMAD.IADD R7, R0, 0x1, -R7 ;  /* 0x0000000100077824 */ /* 0x000fe200078e0a07 */
[----:B------:R-:W-:Y:S01]  /*3900*/  LOP3.LUT R10, R4, 0x40, RZ, 0xc0, !PT ;  /* 0x00000040040a7812 */ /* 0x000fe200078ec0ff */
[----:B------:R-:W-:Y:S01]  /*3910*/  IMAD.SHL.U32 R9, R2, 0x10, RZ ;  /* 0x0000001002097824 */ /* 0x000fe200078e00ff */
[----:B------:R-:W-:Y:S01]  /*3920*/  LEA.HI R6, R6, R11, RZ, 0x1 ;  /* 0x0000000b06067211 */ /* 0x000fe200078f08ff */
[----:B------:R-:W-:Y:S01]  /*3930*/  UIADD3 UR48, UR48, 0x37500, URZ ;  /* 0x0003750030307890 */ /* 0x000fe2000fffe03f */
[----:B------:R-:W-:-:S02]  /*3940*/  SHF.R.S32.HI R2, RZ, 0x1f, R7 ;  /* 0x0000001fff027819 */ /* 0x000fc40000011407 */
[----:B------:R-:W-:Y:S02]  /*3950*/  LOP3.LUT R6, R6, 0x7ffffe, RZ, 0xc0, !PT ;  /* 0x007ffffe06067812 */ /* 0x000fe400078ec0ff */
[----:B------:R-:W-:Y:S02]  /*3960*/  LEA.HI R4, R3, R0, RZ, 0x3 ;  /* 0x0000000003047211 */ /* 0x000fe400078f18ff */
[----:B------:R-:W-:Y:S01]  /*3970*/  LOP3.LUT R9, R10, 0x30, R9, 0xf8, !PT ;  /* 0x000000300a097812 */ /* 0x000fe200078ef809 */
[----:B------:R-:W-:Y:S01]  /*3980*/  IMAD.IADD R11, R11, 0x1, -R6 ;  /* 0x000000010b0b7824 */ /* 0x000fe200078e0a06 */
[----:B------:R-:W-:Y:S02]  /*3990*/  LEA.HI R3, R2, R7, RZ, 0x2 ;  /* 0x0000000702037211 */ /* 0x000fe400078f10ff */
[----:B------:R-:W-:Y:S02]  /*39a0*/  LOP3.LUT R12, R9, 0x8, R4, 0xf8, !PT ;  /* 0x00000008090c7812 */ /* 0x000fe400078ef804 */
[----:B------:R-:W-:-:S02]  /*39b0*/  SHF.R.S32.HI R4, RZ, 0x2, R3 ;  /* 0x00000002ff047819 */ /* 0x000fc40000011403 */
[----:B------:R-:W-:Y:S02]  /*39c0*/  LOP3.LUT R6, R3, 0x7ffffffc, RZ, 0xc0, !PT ;  /* 0x7ffffffc03067812 */ /* 0x000fe400078ec0ff */
[----:B------:R-:W-:Y:S02]  /*39d0*/  SHF.R.S32.HI R3, RZ, 0x1f, R3 ;  /* 0x0000001fff037819 */ /* 0x000fe40000011403 */
[----:B------:R-:W-:Y:S01]  /*39e0*/  SHF.R.S32.HI R9, RZ, 0x1, R8 ;  /* 0x00000001ff097819 */ /* 0x000fe20000011408 */
[----:B------:R-:W-:Y:S01]  /*39f0*/  IMAD.IADD R6, R7, 0x1, -R6 ;  /* 0x0000000107067824 */ /* 0x000fe200078e0a06 */
[----:B------:R-:W-:Y:S02]  /*3a00*/  LEA.HI R3, R3, R4, RZ, 0x3 ;  /* 0x0000000403037211 */ /* 0x000fe400078f18ff */
[----:B------:R-:W-:Y:S01]  /*3a10*/  LEA.HI R8, R2, R7, RZ, 0x5 ;  /* 0x0000000702087211 */ /* 0x000fe200078f28ff */
[----:B------:R-:W-:Y:S01]  /*3a20*/  IMAD.SHL.U32 R9, R9, 0x80, RZ ;  /* 0x0000008009097824 */ /* 0x000fe200078e00ff */
[----:B------:R-:W-:-:S02]  /*3a30*/  LOP3.LUT R3, R3, 0xfffffff8, RZ, 0xc0, !PT ;  /* 0xfffffff803037812 */ /* 0x000fc400078ec0ff */
[----:B------:R-:W-:Y:S01]  /*3a40*/  SHF.R.S32.HI R2, RZ, 0x7, R5 ;  /* 0x00000007ff027819 */ /* 0x000fe20000011405 */
[----:B------:R-:W-:Y:S01]  /*3a50*/  IMAD.SHL.U32 R8, R8, 0x20, RZ ;  /* 0x0000002008087824 */ /* 0x000fe200078e00ff */
[----:B------:R-:W-:Y:S01]  /*3a60*/  LOP3.LUT R9, R9, 0x180, RZ, 0xc0, !PT ;  /* 0x0000018009097812 */ /* 0x000fe200078ec0ff */
[----:B------:R-:W-:Y:S01]  /*3a70*/  IMAD.IADD R3, R4, 0x1, -R3 ;  /* 0x0000000104037824 */ /* 0x000fe200078e0a03 */
[----:B------:R-:W-:Y:S01]  /*3a80*/  LEA.HI R5, R5, R2, RZ, 0x1 ;  /* 0x0000000205057211 */ /* 0x000fe200078f08ff */
[----:B------:R-:W-:Y:S01]  /*3a90*/  IMAD R11, R2, 0x2, R11 ;  /* 0x00000002020b7824 */ /* 0x000fe200078e020b */
[----:B------:R-:W-:Y:S02]  /*3aa0*/  LOP3.LUT R7, R8, 0xfffffc00, RZ, 0xc0, !PT ;  /* 0xfffffc0008077812 */ /* 0x000fe400078ec0ff */
[----:B------:R-:W-:Y:S02]  /*3ab0*/  LEA.HI R22, R3, R3, RZ, 0x1 ;  /* 0x0000000303167211 */ /* 0x000fe400078f08ff */
[----:B------:R-:W-:Y:S01]  /*3ac0*/  LOP3.LUT R5, R5, 0xffffe, RZ, 0xc0, !PT ;  /* 0x000ffffe05057812 */ /* 0x000fe200078ec0ff */
[----:B------:R-:W-:Y:S01]  /*3ad0*/  IMAD R6, R6, 0x2, R7 ;  /* 0x0000000206067824 */ /* 0x000fe200078e0207 */
[----:B------:R-:W-:-:S02]  /*3ae0*/  LOP3.LUT R4, R22, 0x3fffffe, RZ, 0xc0, !PT ;  /* 0x03fffffe16047812 */ /* 0x000fc400078ec0ff */
[----:B------:R-:W-:Y:S01]  /*3af0*/  SHF.R.S32.HI R22, RZ, 0x1, R22 ;  /* 0x00000001ff167819 */ /* 0x000fe20000011416 */
[----:B------:R-:W-:Y:S01]  /*3b00*/  IMAD.IADD R5, R2, 0x1, -R5 ;  /* 0x0000000102057824 */ /* 0x000fe200078e0a05 */
[----:B------:R-:W-:Y:S01]  /*3b10*/  LOP3.LUT R10, R9, R10, RZ, 0xfc, !PT ;  /* 0x0000000a090a7212 */ /* 0x000fe200078efcff */
[----:B------:R-:W-:Y:S02]  /*3b20*/  IMAD.IADD R4, R3, 0x1, -R4 ;  /* 0x0000000103047824 */ /* 0x000fe400078e0a04 */
[----:B------:R-:W-:Y:S01]  /*3b30*/  IMAD.SHL.U32 R3, R22, 0x80, RZ ;  /* 0x0000008016037824 */ /* 0x000fe200078e00ff */
[----:B------:R-:W-:Y:S01]  /*3b40*/  SHF.R.U32.HI R10, RZ, 0x3, R10 ;  /* 0x00000003ff0a7819 */ /* 0x000fe2000001160a */
[----:B------:R-:W-:-:S03]  /*3b50*/  IMAD R5, R5, 0x1000, R6 ;  /* 0x0000100005057824 */ /* 0x000fc600078e0206 */
[----:B------:R-:W-:Y:S01]  /*3b60*/  LOP3.LUT R3, R3, 0x180, RZ, 0xc0, !PT ;  /* 0x0000018003037812 */ /* 0x000fe200078ec0ff */
[----:B------:R-:W-:Y:S01]  /*3b70*/  IMAD R5, R4, 0x40, R5 ;  /* 0x0000004004057824 */ /* 0x000fe200078e0205 */
[----:B------:R-:W-:Y:S02]  /*3b80*/  LOP3.LUT R10, R10, R12, R9, 0x1e, !PT ;  /* 0x0000000c0a0a7212 */ /* 0x000fe400078e1e09 */
[----:B------:R-:W-:-:S03]  /*3b90*/  LEA.HI R36, R3, R3, RZ, 0x1d ;  /* 0x0000000303247211 */ /* 0x000fc600078fe8ff */
[----:B------:R-:W-:Y:S02]  /*3ba0*/  IMAD.U32 R23, R11, 0x200, R10 ;  /* 0x000002000b177824 */ /* 0x000fe400078e000a */
[----:B------:R-:W-:-:S07]  /*3bb0*/  IMAD.IADD R36, R36, 0x1, R5 ;  /* 0x0000000124247824 */ /* 0x000fce00078e0205 */
.L_x_408:
        /* <DEDUP_REMOVED lines=29> */
.L_x_358:
[----:B------:R-:W-:Y:S01]  /*3d90*/  IMAD.U32 R0, RZ, RZ, UR44 ;  /* 0x0000002cff007e24 */ /* 0x000fe2000f8e00ff */
[----:B------:R-:W-:-:S04]  /*3da0*/  UMOV UR4, 0xffffffff ;  /* 0xffffffff00047882 */ /* 0x000fc80000000000 */
[----:B------:R-:W-:Y:S01]  /*3db0*/  ISETP.NE.AND P0, PT, R0, 0x3, PT ;  /* 0x000000030000780c */ /* 0x000fe20003f05270 */
[----:B------:R-:W-:-:S12]  /*3dc0*/  BRA.DIV UR4, `(.L_x_359) ;  /* 0x00000092048c7947 */ /* 0x000fd8000b800000 */
.L_x_538:
[----:B------:R-:W-:Y:S05]  /*3dd0*/  @!P0 BRA `(.L_x_360) ;  /* 0x0000000000048947 */ /* 0x000fea0003800000 */
[----:B------:R-:W-:Y:S01]  /*3de0*/  BPT.TRAP 0x1 ;  /* 0x000000040000795c */ /* 0x000fe20000300000 */
.L_x_360:
[----:B------:R-:W-:Y:S02]  /*3df0*/  IMAD.U32 R3, RZ, RZ, UR53 ;  /* 0x00000035ff037e24 */ /* 0x000fe4000f8e00ff */
[----:B------:R-:W-:-:S03]  /*3e00*/  IMAD.U32 R0, RZ, RZ, UR37 ;  /* 0x00000025ff007e24 */ /* 0x000fc6000f8e00ff */
[----:B------:R-:W-:Y:S02]  /*3e10*/  LEA R3, R3, UR45, 0x3 ;  /* 0x0000002d03037c11 */ /* 0x000fe4000f8e18ff */
[----:B------:R-:W-:-:S04]  /*3e20*/  SHF.L.U32 R0, R0, 0x1f, RZ ;  /* 0x0000001f00007819 */ /* 0x000fc800000006ff */
[----:B------:R1:W2:Y:S01]  /*3e30*/  SYNCS.PHASECHK.TRANS64.TRYWAIT P1, [R3+URZ+0x37080], R0 ;  /* 0x03708000030075a7 */ /* 0x0002a2000802017f */
[----:B------:R-:W-:Y:S05]  /*3e40*/  @!P0 BRA `(.L_x_361) ;  /* 0x0000000000048947 */ /* 0x000fea0003800000 */
[----:B------:R-:W-:Y:S01]  /*3e50*/  BPT.TRAP 0x1 ;  /* 0x000000040000795c */ /* 0x000fe20000300000 */
.L_x_361:
[----:B--2---:R-:W-:Y:S05]  /*3e60*/  @P1 BRA `(.L_x_362) ;  /* 0x0000000000081947 */ /* 0x004fea0003800000 */
[----:B------:R-:W2:Y:S02]  /*3e70*/  SYNCS.PHASECHK.TRANS64.TRYWAIT P1, [R3+URZ+0x37080], R0 ;  /* 0x03708000030075a7 */ /* 0x000ea4000802017f */
[----:B--2---:R-:W-:Y:S05]  /*3e80*/  @!P1 BRA `(.L_x_363) ;  /* 0x00000090007c9947 */ /* 0x004fea0003800000 */
.L_x_362:
[----:B------:R-:W-:Y:S05]  /*3e90*/  @!P0 BRA `(.L_x_364) ;  /* 0x0000000000048947 */ /* 0x000fea0003800000 */
[----:B------:R-:W-:Y:S01]  /*3ea0*/  BPT.TRAP 0x1 ;  /* 0x000000040000795c */ /* 0x000fe20000300000 */
.L_x_364:
        /* <DEDUP_REMOVED lines=9> */
[----:B------:R-:W-:Y:S01]  /*3f40*/  IMAD R4, R5, 0x2000, R36 ;  /* 0x0000200005047824 */ /* 0x000fe200078e0224 */
[----:B------:R-:W-:-:S02]  /*3f50*/  ULOP3.LUT UR4, UR37, UR4, URZ, 0x3c, !UPT ;  /* 0x0000000425047292 */ /* 0x000fc4000f8e3c3f */
[----:B------:R-:W-:Y:S01]  /*3f60*/  SEL R3, R3, RZ, P2 ;  /* 0x000000ff03037207 */ /* 0x000fe20001000000 */
[----:B------:R-:W-:Y:S01]  /*3f70*/  VIADD R5, R4, UR45 ;  /* 0x0000002d04057c36 */ /* 0x000fe20008000000 */
[----:B------:R-:W-:Y:S02]  /*3f80*/  SEL R0, R0, 0x10, !P1 ;  /* 0x0000001000007807 */ /* 0x000fe40004800000 */
[----:B------:R-:W-:Y:S01]  /*3f90*/  IMAD.U32 R20, RZ, RZ, UR4 ;  /* 0x00000004ff147e24 */ /* 0x000fe2000f8e00ff */
[----:B------:R-:W-:Y:S02]  /*3fa0*/  LEA R42, R3, UR45, 0x3 ;  /* 0x0000002d032a7c11 */ /* 0x000fe4000f8e18ff */
[----:B------:R-:W-:Y:S02]  /*3fb0*/  IMAD.IADD R10, R5, 0x1, R0 ;  /* 0x00000001050a7824 */ /* 0x000fe400078e0200 */
        /* <DEDUP_REMOVED lines=9> */
[----:B------:R-:W1:Y:S01]  /*4050*/  LDS.U16 R14, [R10+0x8] ;  /* 0x000008000a0e7984 */ /* 0x000e620000000400 */
[----:B---3--:R-:W-:-:S04]  /*4060*/  PRMT R6, R7, 0x5410, R6 ;  /* 0x0000541007067816 */ /* 0x008fc80000000006 */
[-C--:B------:R-:W-:Y:S02]  /*4070*/  F2FP.F16.E5M2.UNPACK_B R7, R6.reuse ;  /* 0x00000006ff07723e */ /* 0x080fe400020004ff */
[----:B------:R-:W-:Y:S02]  /*4080*/  F2FP.F16.E5M2.UNPACK_B R6, R6.H1 ;  /* 0x00000006ff06723e */ /* 0x000fe400030004ff */
[----:B----4-:R-:W-:Y:S01]  /*4090*/  PRMT R8, R9, 0x5410, R8 ;  /* 0x0000541009087816 */ /* 0x010fe20000000008 */
[--C-:B------:R-:W-:Y:S02]  /*40a0*/  HADD2.F32 R4, -RZ, R7.reuse.H0_H0 ;  /* 0x20000007ff047230 */ /* 0x100fe40000004100 */
[----:B------:R-:W-:Y:S01]  /*40b0*/  HADD2.F32 R7, -RZ, R7.H1_H1 ;  /* 0x30000007ff077230 */ /* 0x000fe20000004100 */
[----:B------:R-:W-:Y:S01]  /*40c0*/  F2FP.F16.E5M2.UNPACK_B R15, R8.H1 ;  /* 0x00000008ff0f723e */ /* 0x000fe200030004ff */
[----:B------:R-:W-:Y:S01]  /*40d0*/  HADD2.F32 R9, -RZ, R6.H1_H1 ;  /* 0x30000006ff097230 */ /* 0x000fe20000004100 */
[----:B-----5:R-:W-:-:S03]  /*40e0*/  PRMT R11, R12, 0x5410, R11 ;  /* 0x000054100c0b7816 */ /* 0x020fc6000000000b */
[--C-:B------:R-:W-:Y:S01]  /*40f0*/  HADD2.F32 R35, -RZ, R15.reuse.H0_H0 ;  /* 0x2000000fff237230 */ /* 0x100fe20000004100 */
[----:B------:R-:W-:Y:S01]  /*4100*/  F2FP.F16.E5M2.UNPACK_B R12, R8 ;  /* 0x00000008ff0c723e */ /* 0x000fe200020004ff */
[----:B------:R-:W-:Y:S01]  /*4110*/  HADD2.F32 R8, -RZ, R6.H0_H0 ;  /* 0x20000006ff087230 */ /* 0x000fe20000004100 */
[----:B------:R-:W-:Y:S01]  /*4120*/  F2FP.BF16.F32.PACK_AB R32, R7, R4 ;  /* 0x000000040720723e */ /* 0x000fe200000010ff */
[----:B------:R-:W-:Y:S02]  /*4130*/  HADD2.F32 R6, -RZ, R15.H1_H1 ;  /* 0x3000000fff067230 */ /* 0x000fe40000004100 */
[--C-:B------:R-:W-:Y:S01]  /*4140*/  HADD2.F32 R34, -RZ, R12.reuse.H0_H0 ;  /* 0x2000000cff227230 */ /* 0x100fe20000004100 */
[----:B-1----:R-:W-:Y:S01]  /*4150*/  PRMT R13, R14, 0x5410, R13 ;  /* 0x000054100e0d7816 */ /* 0x002fe2000000000d */
[----:B------:R-:W-:Y:S01]  /*4160*/  HADD2.F32 R21, -RZ, R12.H1_H1 ;  /* 0x3000000cff157230 */ /* 0x000fe20000004100 */
[----:B------:R-:W-:Y:S01]  /*4170*/  F2FP.BF16.F32.PACK_AB R33, R9, R8 ;  /* 0x000000080921723e */ /* 0x000fe200000010ff */
[----:B--2---:R-:W-:-:S07]  /*4180*/  IMAD.U32 R4, RZ, RZ, UR4 ;  /* 0x00000004ff047e24 */ /* 0x004fce000f8e00ff */
[----:B------:R-:W-:Y:S05]  /*4190*/  WARPSYNC.ALL ;  /* 0x0000000000007948 */ /* 0x000fea0003800000 */
[----:B------:R-:W-:Y:S02]  /*41a0*/  F2FP.BF16.F32.PACK_AB R34, R21, R34 ;  /* 0x000000221522723e */ /* 0x000fe400000010ff */
[----:B------:R-:W-:Y:S01]  /*41b0*/  F2FP.BF16.F32.PACK_AB R35, R6, R35 ;  /* 0x000000230623723e */ /* 0x000fe200000010ff */
[----:B------:R-:W-:-:S03]  /*41c0*/  UIADD3 UR4, UR45, 0x2a000, URZ ;  /* 0x0002a0002d047890 */ /* 0x000fc6000fffe03f */
[----:B------:R-:W-:Y:S01]  /*41d0*/  WARPGROUP.ARRIVE ;  /* 0x00000000000079c5 */ /* 0x000fe20000000000 */
[----:B------:R-:W-:Y:S01]  /*41e0*/  UMOV UR7, 0x40000040 ;  /* 0x4000004000077882 */ /* 0x000fe20000000000 */
[-C--:B------:R-:W-:Y:S01]  /*41f0*/  F2FP.F16.E5M2.UNPACK_B R12, R11.reuse ;  /* 0x0000000bff0c723e */ /* 0x080fe200020004ff */
[----:B------:R-:W-:Y:S01]  /*4200*/  USHF.R.U32.HI UR4, URZ, 0x4, UR4 ;  /* 0x000000043f047899 */ /* 0x000fe20008011604 */
[----:B------:R-:W-:Y:S01]  /*4210*/  IMAD.MOV.U32 R6, RZ, RZ, 0x20 ;  /* 0x00000020ff067424 */ /* 0x000fe200078e00ff */
[----:B------:R-:W-:Y:S01]  /*4220*/  LOP3.LUT P2, RZ, R22, 0x2, RZ, 0xc0, !PT ;  /* 0x0000000216ff7812 */ /* 0x000fe2000784c0ff */
[----:B------:R-:W-:Y:S01]  /*4230*/  UISETP.GE.AND UP0, UPT, UR58, 0x41, UPT ;  /* 0x000000413a00788c */ /* 0x000fe2000bf06270 */
[--C-:B------:R-:W-:Y:S01]  /*4240*/  HADD2.F32 R44, -RZ, R12.reuse.H0_H0 ;  /* 0x2000000cff2c7230 */ /* 0x100fe20000004100 */
[----:B------:R-:W-:Y:S01]  /*4250*/  ULOP3.LUT UR4, UR4, 0x3fff, URZ, 0xc0, !UPT ;  /* 0x00003fff04047892 */ /* 0x000fe2000f8ec03f */
[----:B------:R-:W-:Y:S01]  /*4260*/  HADD2.F32 R15, -RZ, R12.H1_H1 ;  /* 0x3000000cff0f7230 */ /* 0x000fe20000004100 */
[----:B------:R-:W-:-:S02]  /*4270*/  F2FP.F16.E5M2.UNPACK_B R14, R11.H1 ;  /* 0x0000000bff0e723e */ /* 0x000fc400030004ff */
[----:B------:R-:W-:Y:S01]  /*4280*/  ULOP3.LUT UR4, UR4, 0x10000, URZ, 0xfc, !UPT ;  /* 0x0001000004047892 */ /* 0x000fe2000f8efc3f */
[-C--:B------:R-:W-:Y:S02]  /*4290*/  F2FP.F16.E5M2.UNPACK_B R12, R13.reuse.H1 ;  /* 0x0000000dff0c723e */ /* 0x080fe400030004ff */
[----:B------:R-:W-:Y:S01]  /*42a0*/  F2FP.F16.E5M2.UNPACK_B R20, R13 ;  /* 0x0000000dff14723e */ /* 0x000fe200020004ff */
[----:B------:R-:W-:Y:S01]  /*42b0*/  ULEA UR5, UR53, UR4, 0x7 ;  /* 0x0000000435057291 */ /* 0x000fe2000f8e383f */
[----:B------:R-:W-:Y:S01]  /*42c0*/  SEL R6, R6, 0xffffffe0, !P2 ;  /* 0xffffffe006067807 */ /* 0x000fe20005000000 */
[----:B------:R-:W-:Y:S01]  /*42d0*/  HADD2.F32 R45, -RZ, R14.H0_H0 ;  /* 0x2000000eff2d7230 */ /* 0x000fe20000004100 */
[----:B------:R-:W-:Y:S01]  /*42e0*/  F2FP.BF16.F32.PACK_AB R44, R15, R44 ;  /* 0x0000002c0f2c723e */ /* 0x000fe200000010ff */
[----:B------:R-:W-:Y:S01]  /*42f0*/  HADD2.F32 R47, -RZ, R12.H0_H0 ;  /* 0x2000000cff2f7230 */ /* 0x000fe20000004100 */
[----:B------:R-:W-:Y:S01]  /*4300*/  PLOP3.LUT P2, PT, PT, PT, UP0, 0x80, 0x0 ;  /* 0x000000000000781c */ /* 0x000fe20003f4f008 */
[----:B------:R-:W-:Y:S01]  /*4310*/  HADD2.F32 R14, -RZ, R14.H1_H1 ;  /* 0x3000000eff0e7230 */ /* 0x000fe20000004100 */
[----:B------:R-:W-:Y:S01]  /*4320*/  UMOV UR6, UR5 ;  /* 0x0000000500067c82 */ /* 0x000fe20008000000 */
[--C-:B------:R-:W-:Y:S01]  /*4330*/  HADD2.F32 R46, -RZ, R20.reuse.H0_H0 ;  /* 0x20000014ff2e7230 */ /* 0x100fe20000004100 */
[----:B------:R-:W-:Y:S01]  /*4340*/  HGMMA.64x16x16.F32.BF16 R24, R32, gdesc[UR4], RZ, !UPT, gsb0 ;  /* 0x0020000420187df0 */ /* 0x000fe2000c0018ff */
[----:B------:R-:W-:Y:S01]  /*4350*/  HADD2.F32 R21, -RZ, R20.H1_H1 ;  /* 0x30000014ff157230 */ /* 0x000fe20000004100 */
[----:B------:R-:W-:Y:S01]  /*4360*/  F2FP.BF16.F32.PACK_AB R45, R14, R45 ;  /* 0x0000002d0e2d723e */ /* 0x000fe200000010ff */
[----:B------:R-:W-:Y:S01]  /*4370*/  HADD2.F32 R12, -RZ, R12.H1_H1 ;  /* 0x3000000cff0c7230 */ /* 0x000fe20000004100 */
[----:B------:R-:W-:Y:S01]  /*4380*/  UIADD3 UR6, UR5, 0x2, URZ ;  /* 0x0000000205067890 */ /* 0x000fe2000fffe03f */
[----:B------:R-:W-:Y:S01]  /*4390*/  IMAD.IADD R5, R5, 0x1, R6 ;  /* 0x0000000105057824 */ /* 0x000fe200078e0206 */
[----:B------:R-:W-:Y:S01]  /*43a0*/  F2FP.BF16.F32.PACK_AB R46, R21, R46 ;  /* 0x0000002e152e723e */ /* 0x000fe200000010ff */
[----:B------:R-:W-:Y:S01]  /*43b0*/  UMOV UR7, 0x40000040 ;  /* 0x4000004000077882 */ /* 0x000fe20000000000 */
[----:B------:R-:W-:Y:S01]  /*43c0*/  F2FP.BF16.F32.PACK_AB R47, R12, R47 ;  /* 0x0000002f0c2f723e */ /* 0x000fe200000010ff */
[----:B------:R-:W-:-:S02]  /*43d0*/  WARPGROUP.DEPBAR.LE gsb0, 0x0 ;  /* 0x00008000000079c5 */ /* 0x000fc40000010000 */
        /* <DEDUP_REMOVED lines=13> */
[----:B------:R-:W-:-:S03]  /*44b0*/  HADD2.F32 R43, -RZ, R12.H1_H1 ;  /* 0x3000000cff2b7230 */ /* 0x000fc60000004100 */
[-C--:B------:R-:W-:Y:S02]  /*44c0*/  F2FP.F16.E5M2.UNPACK_B R14, R9.reuse ;  /* 0x00000009ff0e723e */ /* 0x080fe400020004ff */
[----:B------:R-:W-:Y:S01]  /*44d0*/  F2FP.F16.E5M2.UNPACK_B R9, R9.H1 ;  /* 0x00000009ff09723e */ /* 0x000fe200030004ff */
[----:B------:R-:W-:Y:S02]  /*44e0*/  WARPGROUP.DEPBAR.LE gsb0, 0x0 ;  /* 0x00008000000079c5 */ /* 0x000fe40000010000 */
[----:B------:R-:W-:Y:S01]  /*44f0*/  HADD2.F32 R44, -RZ, R12.H0_H0 ;  /* 0x2000000cff2c7230 */ /* 0x000fe20000004100 */
[----:B------:R-:W-:Y:S01]  /*4500*/  LDS.U16 R8, [R5+0x200] ;  /* 0x0002000005087984 */ /* 0x000fe20000000400 */
[--C-:B------:R-:W-:Y:S02]  /*4510*/  HADD2.F32 R45, -RZ, R7.reuse.H0_H0 ;  /* 0x20000007ff2d7230 */ /* 0x100fe40000004100 */
[----:B------:R-:W-:Y:S01]  /*4520*/  HADD2.F32 R12, -RZ, R7.H1_H1 ;  /* 0x30000007ff0c7230 */ /* 0x000fe20000004100 */
[----:B------:R-:W1:Y:S01]  /*4530*/  LDS.U16 R15, [R5] ;  /* 0x00000000050f7984 */ /* 0x000e620000000400 */
[--C-:B------:R-:W-:Y:S01]  /*4540*/  HADD2.F32 R46, -RZ, R14.reuse.H0_H0 ;  /* 0x2000000eff2e7230 */ /* 0x100fe20000004100 */
[----:B------:R-:W-:Y:S01]  /*4550*/  F2FP.BF16.F32.PACK_AB R44, R43, R44 ;  /* 0x0000002c2b2c723e */ /* 0x000fe200000010ff */
[----:B------:R-:W-:Y:S01]  /*4560*/  HADD2.F32 R7, -RZ, R14.H1_H1 ;  /* 0x3000000eff077230 */ /* 0x000fe20000004100 */
[----:B------:R-:W-:Y:S01]  /*4570*/  LDS.U16 R10, [R5+0x208] ;  /* 0x00020800050a7984 */ /* 0x000fe20000000400 */
[--C-:B------:R-:W-:Y:S01]  /*4580*/  HADD2.F32 R47, -RZ, R9.reuse.H0_H0 ;  /* 0x20000009ff2f7230 */ /* 0x100fe20000004100 */
[----:B------:R-:W-:Y:S01]  /*4590*/  F2FP.BF16.F32.PACK_AB R45, R12, R45 ;  /* 0x0000002d0c2d723e */ /* 0x000fe200000010ff */
[----:B------:R-:W-:Y:S01]  /*45a0*/  HADD2.F32 R14, -RZ, R9.H1_H1 ;  /* 0x30000009ff0e7230 */ /* 0x000fe20000004100 */
[----:B------:R2:W3:Y:S01]  /*45b0*/  LDS.U16 R21, [R5+0x8] ;  /* 0x0000080005157984 */ /* 0x0004e20000000400 */
[----:B------:R-:W-:-:S03]  /*45c0*/  F2FP.BF16.F32.PACK_AB R46, R7, R46 ;  /* 0x0000002e072e723e */ /* 0x000fc600000010ff */
[----:B------:R-:W-:-:S04]  /*45d0*/  F2FP.BF16.F32.PACK_AB R47, R14, R47 ;  /* 0x0000002f0e2f723e */ /* 0x000fc800000010ff */
[----:B------:R-:W-:-:S06]  /*45e0*/  WARPGROUP.ARRIVE ;  /* 0x00000000000079c5 */ /* 0x000fcc0000000000 */
[----:B------:R-:W-:Y:S01]  /*45f0*/  HGMMA.64x16x16.F32.BF16 R24, R44, gdesc[UR4], R24, gsb0 ;  /* 0x002000042c187df0 */ /* 0x000fe20008001818 */
[----:B------:R-:W-:Y:S01]  /*4600*/  UIADD3 UR6, UR5, 0x6, URZ ;  /* 0x0000000605067890 */ /* 0x000fe2000fffe03f */
[----:B------:R-:W-:Y:S01]  /*4610*/  UMOV UR7, 0x40000040 ;  /* 0x4000004000077882 */ /* 0x000fe20000000000 */
[----:B-1----:R-:W-:-:S04]  /*4620*/  PRMT R8, R15, 0x5410, R8 ;  /* 0x000054100f087816 */ /* 0x002fc80000000008 */
[-C--:B--2---:R-:W-:Y:S02]  /*4630*/  F2FP.F16.E5M2.UNPACK_B R5, R8.reuse ;  /* 0x00000008ff05723e */ /* 0x084fe400020004ff */
[----:B------:R-:W-:Y:S02]  /*4640*/  F2FP.F16.E5M2.UNPACK_B R8, R8.H1 ;  /* 0x00000008ff08723e */ /* 0x000fe400030004ff */
[----:B---3--:R-:W-:Y:S01]  /*4650*/  PRMT R10, R21, 0x5410, R10 ;  /* 0x00005410150a7816 */ /* 0x008fe2000000000a */
[--C-:B------:R-:W-:Y:S02]  /*4660*/  HADD2.F32 R7, -RZ, R5.reuse.H0_H0 ;  /* 0x20000005ff077230 */ /* 0x100fe40000004100 */
[----:B------:R-:W-:Y:S01]  /*4670*/  HADD2.F32 R12, -RZ, R5.H1_H1 ;  /* 0x30000005ff0c7230 */ /* 0x000fe20000004100 */
[-C--:B------:R-:W-:Y:S01]  /*4680*/  F2FP.F16.E5M2.UNPACK_B R9, R10.reuse ;  /* 0x0000000aff09723e */ /* 0x080fe200020004ff */
[--C-:B------:R-:W-:Y:S01]  /*4690*/  HADD2.F32 R5, -RZ, R8.reuse.H0_H0 ;  /* 0x20000008ff057230 */ /* 0x100fe20000004100 */
[----:B------:R-:W-:Y:S01]  /*46a0*/  F2FP.F16.E5M2.UNPACK_B R10, R10.H1 ;  /* 0x0000000aff0a723e */ /* 0x000fe200030004ff */
[----:B------:R-:W-:-:S02]  /*46b0*/  HADD2.F32 R8, -RZ, R8.H1_H1 ;  /* 0x30000008ff087230 */ /* 0x000fc40000004100 */
[--C-:B------:R-:W-:Y:S02]  /*46c0*/  HADD2.F32 R14, -RZ, R9.reuse.H0_H0 ;  /* 0x20000009ff0e7230 */ /* 0x100fe40000004100 */
[--C-:B------:R-:W-:Y:S02]  /*46d0*/  HADD2.F32 R15, -RZ, R10.reuse.H0_H0 ;  /* 0x2000000aff0f7230 */ /* 0x100fe40000004100 */
[----:B------:R-:W-:Y:S02]  /*46e0*/  HADD2.F32 R9, -RZ, R9.H1_H1 ;  /* 0x30000009ff097230 */ /* 0x000fe40000004100 */
[----:B------:R-:W-:Y:S01]  /*46f0*/  HADD2.F32 R10, -RZ, R10.H1_H1 ;  /* 0x3000000aff0a7230 */ /* 0x000fe20000004100 */
[----:B------:R-:W-:Y:S02]  /*4700*/  WARPGROUP.DEPBAR.LE gsb0, 0x0 ;  /* 0x00008000000079c5 */ /* 0x000fe40000010000 */
[----:B------:R-:W-:Y:S02]  /*4710*/  F2FP.BF16.F32.PACK_AB R44, R12, R7 ;  /* 0x000000070c2c723e */ /* 0x000fe400000010ff */
[----:B------:R-:W-:-:S02]  /*4720*/  F2FP.BF16.F32.PACK_AB R45, R8, R5 ;  /* 0x00000005082d723e */ /* 0x000fc400000010ff */
[----:B------:R-:W-:Y:S02]  /*4730*/  F2FP.BF16.F32.PACK_AB R46, R9, R14 ;  /* 0x0000000e092e723e */ /* 0x000fe400000010ff */
[----:B------:R-:W-:-:S04]  /*4740*/  F2FP.BF16.F32.PACK_AB R47, R10, R15 ;  /* 0x0000000f0a2f723e */ /* 0x000fc800000010ff */
[----:B------:R-:W-:-:S06]  /*4750*/  WARPGROUP.ARRIVE ;  /* 0x00000000000079c5 */ /* 0x000fcc0000000000 */
[----:B------:R-:W-:Y:S03]  /*4760*/  HGMMA.64x16x16.F32.BF16 R24, R44, gdesc[UR4], R24, gsb0 ;  /* 0x002000042c187df0 */ /* 0x000fe60008001818 */
[----:B------:R-:W-:Y:S02]  /*4770*/  WARPGROUP.DEPBAR.LE gsb0, 0x0 ;  /* 0x00008000000079c5 */ /* 0x000fe40000010000 */
[----:B------:R-:W-:Y:S05]  /*4780*/  @!P2 BRA `(.L_x_365) ;  /* 0x0000000000a4a947 */ /* 0x000fea0003800000 */
[----:B------:R-:W-:Y:S05]  /*4790*/  @!P0 BRA `(.L_x_366) ;  /* 0x0000000000048947 */ /* 0x000fea0003800000 */
[----:B------:R-:W-:Y:S01]  /*47a0*/  BPT.TRAP 0x1 ;  /* 0x000000040000795c */ /* 0x000fe20000300000 */
.L_x_366:
        /* <DEDUP_REMOVED lines=9> */
.L_x_367:
[----:B------:R-:W-:Y:S01]  /*4840*/  LDS.U16 R8, [R5+UR45+0x200] ;  /* 0x0002002d05087984 */ /* 0x000fe20008000400 */
[----:B-1----:R-:W-:-:S03]  /*4850*/  VIADD R7, R5, UR45 ;  /* 0x0000002d05077c36 */ /* 0x002fc60008000000 */
[----:B------:R-:W1:Y:S01]  /*4860*/  LDS.U16 R9, [R5+UR45] ;  /* 0x0000002d05097984 */ /* 0x000e620008000400 */
[----:B------:R-:W-:-:S03]  /*4870*/  IMAD.IADD R7, R0, 0x1, R7 ;  /* 0x0000000100077824 */ /* 0x000fc600078e0207 */
[----:B------:R-:W-:Y:S04]  /*4880*/  LDS.U16 R10, [R5+UR45+0x208] ;  /* 0x0002082d050a7984 */ /* 0x000fe80008000400 */
[----:B------:R-:W2:Y:S04]  /*4890*/  LDS.U16 R11, [R5+UR45+0x8] ;  /* 0x0000082d050b7984 */ /* 0x000ea80008000400 */
[----:B------:R-:W-:Y:S04]  /*48a0*/  LDS.U16 R12, [R7+0x200] ;  /* 0x00020000070c7984 */ /* 0x000fe80000000400 */
[----:B------:R-:W3:Y:S04]  /*48b0*/  LDS.U16 R13, [R7] ;  /* 0x00000000070d7984 */ /* 0x000ee80000000400 */
[----:B------:R-:W-:Y:S04]  /*48c0*/  LDS.U16 R14, [R7+0x208] ;  /* 0x00020800070e7984 */ /* 0x000fe80000000400 */
[----:B------:R-:W4:Y:S01]  /*48d0*/  LDS.U16 R15, [R7+0x8] ;  /* 0x00000800070f7984 */ /* 0x000f220000000400 */
[----:B-1----:R-:W-:-:S04]  /*48e0*/  PRMT R8, R9, 0x5410, R8 ;  /* 0x0000541009087816 */ /* 0x002fc80000000008 */
[-C--:B------:R-:W-:Y:S02]  /*48f0*/  F2FP.F16.E5M2.UNPACK_B R9, R8.reuse ;  /* 0x00000008ff09723e */ /* 0x080fe400020004ff */
[----:B------:R-:W-:Y:S02]  /*4900*/  F2FP.F16.E5M2.UNPACK_B R8, R8.H1 ;  /* 0x00000008ff08723e */ /* 0x000fe400030004ff */
[----:B--2---:R-:W-:Y:S01]  /*4910*/  PRMT R10, R11, 0x5410, R10 ;  /* 0x000054100b0a7816 */ /* 0x004fe2000000000a */
[--C-:B------:R-:W-:Y:S02]  /*4920*/  HADD2.F32 R32, -RZ, R9.reuse.H0_H0 ;  /* 0x20000009ff207230 */ /* 0x100fe40000004100 */
[--C-:B------:R-:W-:Y:S01]  /*4930*/  HADD2.F32 R33, -RZ, R8.reuse.H0_H0 ;  /* 0x20000008ff217230 */ /* 0x100fe20000004100 */
[-C--:B------:R-:W-:Y:S01]  /*4940*/  F2FP.F16.E5M2.UNPACK_B R5, R10.reuse ;  /* 0x0000000aff05723e */ /* 0x080fe200020004ff */
[----:B------:R-:W-:Y:S01]  /*4950*/  HADD2.F32 R9, -RZ, R9.H1_H1 ;  /* 0x30000009ff097230 */ /* 0x000fe20000004100 */
[----:B------:R-:W-:Y:S01]  /*4960*/  F2FP.F16.E5M2.UNPACK_B R10, R10.H1 ;  /* 0x0000000aff0a723e */ /* 0x000fe200030004ff */
[----:B------:R-:W-:Y:S01]  /*4970*/  HADD2.F32 R8, -RZ, R8.H1_H1 ;  /* 0x30000008ff087230 */ /* 0x000fe20000004100 */
[----:B---3--:R-:W-:Y:S01]  /*4980*/  PRMT R11, R13, 0x5410, R12 ;  /* 0x000054100d0b7816 */ /* 0x008fe2000000000c */
[--C-:B------:R-:W-:Y:S01]  /*4990*/  HADD2.F32 R34, -RZ, R5.reuse.H0_H0 ;  /* 0x20000005ff227230 */ /* 0x100fe20000004100 */
[----:B------:R-:W-:Y:S01]  /*49a0*/  F2FP.BF16.F32.PACK_AB R32, R9, R32 ;  /* 0x000000200920723e */ /* 0x000fe200000010ff */
[----:B------:R-:W-:Y:S01]  /*49b0*/  HADD2.F32 R35, -RZ, R10.H0_H0 ;  /* 0x2000000aff237230 */ /* 0x000fe20000004100 */
[----:B------:R-:W-:Y:S01]  /*49c0*/  F2FP.BF16.F32.PACK_AB R33, R8, R33 ;  /* 0x000000210821723e */ /* 0x000fe200000010ff */
[----:B------:R-:W-:-:S02]  /*49d0*/  HADD2.F32 R5, -RZ, R5.H1_H1 ;  /* 0x30000005ff057230 */ /* 0x000fc40000004100 */
[----:B------:R-:W-:Y:S01]  /*49e0*/  HADD2.F32 R10, -RZ, R10.H1_H1 ;  /* 0x3000000aff0a7230 */ /* 0x000fe20000004100 */
[----:B----4-:R-:W-:Y:S02]  /*49f0*/  PRMT R13, R15, 0x5410, R14 ;  /* 0x000054100f0d7816 */ /* 0x010fe4000000000e */
[----:B------:R-:W-:Y:S02]  /*4a00*/  F2FP.BF16.F32.PACK_AB R34, R5, R34 ;  /* 0x000000220522723e */ /* 0x000fe400000010ff */
[----:B------:R-:W-:-:S07]  /*4a10*/  F2FP.BF16.F32.PACK_AB R35, R10, R35 ;  /* 0x000000230a23723e */ /* 0x000fce00000010ff */
.L_x_365:
[----:B------:R-:W-:-:S06]  /*4a20*/  UISETP.NE.AND UP0, UPT, UR52, 0x1, UPT ;  /* 0x000000013400788c */ /* 0x000fcc000bf05270 */
[----:B------:R-:W-:-:S13]  /*4a30*/  PLOP3.LUT P1, PT, PT, PT, UP0, 0x80, 0x0 ;  /* 0x000000000000781c */ /* 0x000fda0003f2f008 */
[----:B------:R-:W-:Y:S05]  /*4a40*/  @!P1 BRA `(.L_x_369) ;  /* 0x0000000c00f49947 */ /* 0x000fea0003800000 */
[----:B------:R-:W-:Y:S01]  /*4a50*/  UISETP.GT.AND UP0, UPT, UR58, 0x80, UPT ;  /* 0x000000803a00788c */ /* 0x000fe2000bf04270 */
[----:B------:R-:W-:-:S05]  /*4a60*/  R2UR UR8, R3 ;  /* 0x00000000030872ca */ /* 0x000fca00000e0000 */
[----:B------:R-:W-:-:S05]  /*4a70*/  PLOP3.LUT P1, PT, PT, PT, UP0, 0x80, 0x0 ;  /* 0x000000000000781c */ /* 0x000fca0003f2f008 */
[----:B------:R-:W-:-:S03]  /*4a80*/  @!UP0 UMOV UR5, UR53 ;  /* 0x0000003500058c82 */ /* 0x000fc60008000000 */
[----:B------:R-:W-:-:S05]  /*4a90*/  @!UP0 USHF.L.U32 UR9, UR8, 0xd, URZ ;  /* 0x0000000d08098899 */ /* 0x000fca000800063f */
[----:B------:R-:W-:Y:S07]  /*4aa0*/  @!P1 BRA `(.L_x_370) ;  /* 0x0000000800649947 */ /* 0x000fee0003800000 */
[----:B------:R-:W-:-:S06]  /*4ab0*/  UIADD3 UR5, UR52, -0x1, URZ ;  /* 0xffffffff34057890 */ /* 0x000fcc000fffe03f */
[----:B------:R-:W-:Y:S01]  /*4ac0*/  IMAD.U32 R5, RZ, RZ, UR5 ;  /* 0x00000005ff057e24 */ /* 0x000fe2000f8e00ff */
[----:B------:R-:W-:-:S06]  /*4ad0*/  UMOV UR5, UR53 ;  /* 0x0000003500057c82 */ /* 0x000fcc0008000000 */
.L_x_377:
        /* <DEDUP_REMOVED lines=14> */
.L_x_371:
[-C--:B------:R-:W-:Y:S01]  /*4bc0*/  F2FP.F16.E5M2.UNPACK_B R12, R11.reuse ;  /* 0x0000000bff0c723e */ /* 0x080fe200020004ff */
[----:B------:R-:W-:Y:S01]  /*4bd0*/  ULEA UR10, UR8, UR45, 0x3 ;  /* 0x0000002d080a7291 */ /* 0x000fe2000f8e183f */
[----:B------:R-:W-:Y:S01]  /*4be0*/  F2FP.F16.E5M2.UNPACK_B R11, R11.H1 ;  /* 0x0000000bff0b723e */ /* 0x000fe200030004ff */
[----:B------:R-:W-:Y:S01]  /*4bf0*/  IMAD R3, R3, 0x2000, R6 ;  /* 0x0000200003037824 */ /* 0x000fe200078e0206 */
[-C--:B------:R-:W-:Y:S01]  /*4c00*/  F2FP.F16.E5M2.UNPACK_B R14, R13.reuse ;  /* 0x0000000dff0e723e */ /* 0x080fe200020004ff */
[--C-:B------:R-:W-:Y:S01]  /*4c10*/  HADD2.F32 R44, -RZ, R12.reuse.H0_H0 ;  /* 0x2000000cff2c7230 */ /* 0x100fe20000004100 */
[----:B------:R-:W-:Y:S01]  /*4c20*/  F2FP.F16.E5M2.UNPACK_B R13, R13.H1 ;  /* 0x0000000dff0d723e */ /* 0x000fe200030004ff */
[----:B------:R-:W-:Y:S01]  /*4c30*/  HADD2.F32 R15, -RZ, R12.H1_H1 ;  /* 0x3000000cff0f7230 */ /* 0x000fe20000004100 */
[----:B------:R-:W-:Y:S01]  /*4c40*/  SHF.L.U32 R20, R4, 0x1f, RZ ;  /* 0x0000001f04147819 */ /* 0x000fe200000006ff */
[--C-:B------:R-:W-:Y:S01]  /*4c50*/  HADD2.F32 R45, -RZ, R11.reuse.H0_H0 ;  /* 0x2000000bff2d7230 */ /* 0x100fe20000004100 */
[----:B------:R-:W-:Y:S01]  /*4c60*/  IADD3 R3, R3, UR45, R36 ;  /* 0x0000002d03037c10 */ /* 0x000fe2000fffe024 */
[----:B------:R-:W-:Y:S01]  /*4c70*/  HADD2.F32 R12, -RZ, R11.H1_H1 ;  /* 0x3000000bff0c7230 */ /* 0x000fe20000004100 */
[----:B------:R-:W-:Y:S01]  /*4c80*/  F2FP.BF16.F32.PACK_AB R44, R15, R44 ;  /* 0x0000002c0f2c723e */ /* 0x000fe200000010ff */
[--C-:B------:R-:W-:Y:S01]  /*4c90*/  HADD2.F32 R46, -RZ, R14.reuse.H0_H0 ;  /* 0x2000000eff2e7230 */ /* 0x100fe20000004100 */
[----:B------:R-:W-:Y:S01]  /*4ca0*/  UIADD3 UR6, UR9, 0x2, URZ ;  /* 0x0000000209067890 */ /* 0x000fe2000fffe03f */
[----:B------:R-:W-:Y:S01]  /*4cb0*/  HADD2.F32 R11, -RZ, R14.H1_H1 ;  /* 0x3000000eff0b7230 */ /* 0x000fe20000004100 */
[----:B------:R-:W-:Y:S01]  /*4cc0*/  F2FP.BF16.F32.PACK_AB R45, R12, R45 ;  /* 0x0000002d0c2d723e */ /* 0x000fe200000010ff */
[--C-:B------:R-:W-:Y:S01]  /*4cd0*/  HADD2.F32 R47, -RZ, R13.reuse.H0_H0 ;  /* 0x2000000dff2f7230 */ /* 0x100fe20000004100 */
[----:B------:R1:W2:Y:S01]  /*4ce0*/  SYNCS.PHASECHK.TRANS64.TRYWAIT P1, [UR10+0x37080], R20 ;  /* 0x03708014ff0075a7 */ /* 0x0002a2000802014a */
[----:B------:R-:W-:Y:S01]  /*4cf0*/  HADD2.F32 R14, -RZ, R13.H1_H1 ;  /* 0x3000000dff0e7230 */ /* 0x000fe20000004100 */
[----:B------:R-:W-:Y:S01]  /*4d00*/  F2FP.BF16.F32.PACK_AB R46, R11, R46 ;  /* 0x0000002e0b2e723e */ /* 0x000fe200000010ff */
[----:B------:R-:W-:Y:S01]  /*4d10*/  LDS.U16 R7, [R3+0x200] ;  /* 0x0002000003077984 */ /* 0x000fe20000000400 */
[----:B------:R-:W-:-:S02]  /*4d20*/  UMOV UR7, 0x40000040 ;  /* 0x4000004000077882 */ /* 0x000fc40000000000 */
[----:B------:R-:W-:Y:S01]  /*4d30*/  F2FP.BF16.F32.PACK_AB R47, R14, R47 ;  /* 0x0000002f0e2f723e */ /* 0x000fe200000010ff */
[----:B------:R-:W3:Y:S04]  /*4d40*/  LDS.U16 R8, [R3] ;  /* 0x0000000003087984 */ /* 0x000ee80000000400 */
[----:B------:R-:W-:Y:S04]  /*4d50*/  LDS.U16 R9, [R3+0x208] ;  /* 0x0002080003097984 */ /* 0x000fe80000000400 */
[----:B------:R4:W5:Y:S01]  /*4d60*/  LDS.U16 R10, [R3+0x8] ;  /* 0x00000800030a7984 */ /* 0x0009620000000400 */
[----:B------:R-:W-:-:S06]  /*4d70*/  WARPGROUP.ARRIVE ;  /* 0x00000000000079c5 */ /* 0x000fcc0000000000 */
[----:B------:R-:W-:Y:S01]  /*4d80*/  HGMMA.64x16x16.F32.BF16 R24, R44, gdesc[UR4], R24, gsb0 ;  /* 0x002000042c187df0 */ /* 0x000fe20008001818 */
[----:B----4-:R-:W-:Y:S01]  /*4d90*/  IMAD.IADD R3, R0, 0x1, R3 ;  /* 0x0000000100037824 */ /* 0x010fe200078e0203 */
[----:B------:R-:W-:Y:S01]  /*4da0*/  UIADD3 UR6, UR9, 0x4, URZ ;  /* 0x0000000409067890 */ /* 0x000fe2000fffe03f */
[----:B------:R-:W-:Y:S01]  /*4db0*/  UMOV UR7, 0x40000040 ;  /* 0x4000004000077882 */ /* 0x000fe20000000000 */
[----:B---3--:R-:W-:-:S04]  /*4dc0*/  PRMT R7, R8, 0x5410, R7 ;  /* 0x0000541008077816 */ /* 0x008fc80000000007 */
[-C--:B------:R-:W-:Y:S02]  /*4dd0*/  F2FP.F16.E5M2.UNPACK_B R12, R7.reuse ;  /* 0x00000007ff0c723e */ /* 0x080fe400020004ff */
[----:B------:R-:W-:Y:S02]  /*4de0*/  F2FP.F16.E5M2.UNPACK_B R7, R7.H1 ;  /* 0x00000007ff07723e */ /* 0x000fe400030004ff */
[----:B-----5:R-:W-:Y:S01]  /*4df0*/  PRMT R9, R10, 0x5410, R9 ;  /* 0x000054100a097816 */ /* 0x020fe20000000009 */
        /* <DEDUP_REMOVED lines=8> */
[----:B------:R-:W3:Y:S01]  /*4e80*/  LDS.U16 R11, [R3] ;  /* 0x00000000030b7984 */ /* 0x000ee20000000400 */
[--C-:B------:R-:W-:Y:S01]  /*4e90*/  HADD2.F32 R46, -RZ, R14.reuse.H0_H0 ;  /* 0x2000000eff2e7230 */ /* 0x100fe20000004100 */
[----:B------:R-:W-:Y:S01]  /*4ea0*/  F2FP.BF16.F32.PACK_AB R44, R15, R44 ;  /* 0x0000002c0f2c723e */ /* 0x000fe200000010ff */
[----:B------:R-:W-:Y:S01]  /*4eb0*/  HADD2.F32 R7, -RZ, R14.H1_H1 ;  /* 0x3000000eff077230 */ /* 0x000fe20000004100 */
[----:B------:R-:W-:Y:S01]  /*4ec0*/  LDS.U16 R10, [R3+0x208] ;  /* 0x00020800030a7984 */ /* 0x000fe20000000400 */
[--C-:B------:R-:W-:Y:S01]  /*4ed0*/  HADD2.F32 R47, -RZ, R9.reuse.H0_H0 ;  /* 0x20000009ff2f7230 */ /* 0x100fe20000004100 */
[----:B------:R-:W-:Y:S01]  /*4ee0*/  F2FP.BF16.F32.PACK_AB R45, R12, R45 ;  /* 0x0000002d0c2d723e */ /* 0x000fe200000010ff */
[----:B------:R-:W-:Y:S01]  /*4ef0*/  HADD2.F32 R14, -RZ, R9.H1_H1 ;  /* 0x30000009ff0e7230 */ /* 0x000fe20000004100 */
[----:B------:R4:W5:Y:S01]  /*4f00*/  LDS.U16 R13, [R3+0x8] ;  /* 0x00000800030d7984 */ /* 0x0009620000000400 */
[----:B------:R-:W-:-:S03]  /*4f10*/  F2FP.BF16.F32.PACK_AB R46, R7, R46 ;  /* 0x0000002e072e723e */ /* 0x000fc600000010ff */
[----:B------:R-:W-:-:S04]  /*4f20*/  F2FP.BF16.F32.PACK_AB R47, R14, R47 ;  /* 0x0000002f0e2f723e */ /* 0x000fc800000010ff */
        /* <DEDUP_REMOVED lines=8> */
[--C-:B------:R-:W-:Y:S02]  /*4fb0*/  HADD2.F32 R7, -RZ, R3.reuse.H0_H0 ;  /* 0x20000003ff077230 */ /* 0x100fe40000004100 */
[----:B------:R-:W-:Y:S01]  /*4fc0*/  HADD2.F32 R12, -RZ, R3.H1_H1 ;  /* 0x30000003ff0c7230 */ /* 0x000fe20000004100 */
[-C--:B------:R-:W-:Y:S01]  /*4fd0*/  F2FP.F16.E5M2.UNPACK_B R9, R10.reuse ;  /* 0x0000000aff09723e */ /* 0x080fe200020004ff */
[--C-:B------:R-:W-:Y:S01]  /*4fe0*/  HADD2.F32 R3, -RZ, R8.reuse.H0_H0 ;  /* 0x20000008ff037230 */ /* 0x100fe20000004100 */
[----:B------:R-:W-:Y:S01]  /*4ff0*/  F2FP.F16.E5M2.UNPACK_B R10, R10.H1 ;  /* 0x0000000aff0a723e */ /* 0x000fe200030004ff */
[----:B------:R-:W-:-:S02]  /*5000*/  HADD2.F32 R8, -RZ, R8.H1_H1 ;  /* 0x30000008ff087230 */ /* 0x000fc40000004100 */
[--C-:B------:R-:W-:Y:S02]  /*5010*/  HADD2.F32 R11, -RZ, R9.reuse.H0_H0 ;  /* 0x20000009ff0b7230 */ /* 0x100fe40000004100 */
[----:B------:R-:W-:Y:S02]  /*5020*/  HADD2.F32 R14, -RZ, R9.H1_H1 ;  /* 0x30000009ff0e7230 */ /* 0x000fe40000004100 */
[--C-:B------:R-:W-:Y:S02]  /*5030*/  HADD2.F32 R9, -RZ, R10.reuse.H0_H0 ;  /* 0x2000000aff097230 */ /* 0x100fe40000004100 */
        /* <DEDUP_REMOVED lines=9> */
[----:B-12---:R-:W-:Y:S05]  /*50d0*/  @!P0 BRA `(.L_x_372) ;  /* 0x0000000000048947 */ /* 0x006fea0003800000 */
[----:B------:R-:W-:Y:S01]  /*50e0*/  BPT.TRAP 0x1 ;  /* 0x000000040000795c */ /* 0x000fe20000300000 */
.L_x_372:
        /* <DEDUP_REMOVED lines=8> */
.L_x_373:
[----:B------:R-:W-:-:S04]  /*5170*/  UIADD3 UR5, UR5, 0x1, URZ ;  /* 0x0000000105057890 */ /* 0x000fc8000fffe03f */
[----:B------:R-:W-:-:S04]  /*5180*/  UISETP.NE.AND UP0, UPT, UR5, 0x15, UPT ;  /* 0x000000150500788c */ /* 0x000fc8000bf05270 */
[----:B------:R-:W-:Y:S01]  /*5190*/  USEL UR5, UR5, URZ, UP0 ;  /* 0x0000003f05057287 */ /* 0x000fe20008000000 */
[----:B------:R-:W-:Y:S11]  /*51a0*/  @!P0 BRA `(.L_x_374) ;  /* 0x0000000000048947 */ /* 0x000ff60003800000 */
[----:B------:R-:W-:Y:S01]  /*51b0*/  BPT.TRAP 0x1 ;  /* 0x000000040000795c */ /* 0x000fe20000300000 */
.L_x_374:
[----:B------:R-:W-:Y:S05]  /*51c0*/  @P1 BRA `(.L_x_375) ;  /* 0x0000000000081947 */ /* 0x000fea0003800000 */
[----:B------:R-:W1:Y:S02]  /*51d0*/  SYNCS.PHASECHK.TRANS64.TRYWAIT P1, [UR10+0x37080], R20 ;  /* 0x03708014ff0075a7 */ /* 0x000e64000802014a */
[----:B-1----:R-:W-:Y:S05]  /*51e0*/  @!P1 BRA `(.L_x_376) ;  /* 0x0000007c00cc9947 */ /* 0x002fea0003800000 */
.L_x_375:
[----:B------:R-:W-:Y:S01]  /*51f0*/  USHF.L.U32 UR6, UR8, 0xd, URZ ;  /* 0x0000000d08067899 */ /* 0x000fe2000800063f */
[C---:B------:R-:W-:Y:S01]  /*5200*/  ISETP.GT.AND P1, PT, R5.reuse, 0x2, PT ;  /* 0x000000020500780c */ /* 0x040fe20003f24270 */
[----:B------:R-:W-:-:S04]  /*5210*/  VIADD R5, R5, 0xffffffff ;  /* 0xffffffff05057836 */ /* 0x000fc80000000000 */
[----:B-1----:R-:W-:-:S05]  /*5220*/  IMAD.U32 R3, RZ, RZ, UR6 ;  /* 0x00000006ff037e24 */ /* 0x002fca000f8e00ff */
[----:B------:R-:W-:-:S05]  /*5230*/  IADD3 R3, R3, UR45, R36 ;  /* 0x0000002d03037c10 */ /* 0x000fca000fffe024 */
[----:B------:R-:W-:Y:S01]  /*5240*/  LDS.U16 R7, [R3+0x200] ;  /* 0x0002000003077984 */ /* 0x000fe20000000400 */
[----:B------:R-:W-:-:S03]  /*5250*/  IMAD.IADD R11, R0, 0x1, R3 ;  /* 0x00000001000b7824 */ /* 0x000fc600078e0203 */
[----:B------:R-:W1:Y:S04]  /*5260*/  LDS.U16 R8, [R3] ;  /* 0x0000000003087984 */ /* 0x000e680000000400 */
[----:B------:R-:W-:Y:S04]  /*5270*/  LDS.U16 R9, [R3+0x208] ;  /* 0x0002080003097984 */ /* 0x000fe80000000400 */
[----:B------:R-:W2:Y:S04]  /*5280*/  LDS.U16 R10, [R3+0x8] ;  /* 0x00000800030a7984 */ /* 0x000ea80000000400 */
[----:B------:R-:W-:Y:S04]  /*5290*/  LDS.U16 R12, [R11+0x200] ;  /* 0x000200000b0c7984 */ /* 0x000fe80000000400 */
[----:B------:R-:W3:Y:S04]  /*52a0*/  LDS.U16 R13, [R11] ;  /* 0x000000000b0d7984 */ /* 0x000ee80000000400 */
[----:B------:R-:W-:Y:S04]  /*52b0*/  LDS.U16 R14, [R11+0x208] ;  /* 0x000208000b0e7984 */ /* 0x000fe80000000400 */
[----:B------:R3:W4:Y:S01]  /*52c0*/  LDS.U16 R15, [R11+0x8] ;  /* 0x000008000b0f7984 */ /* 0x0007220000000400 */
[----:B-1----:R-:W-:-:S04]  /*52d0*/  PRMT R7, R8, 0x5410, R7 ;  /* 0x0000541008077816 */ /* 0x002fc80000000007 */
[-C--:B------:R-:W-:Y:S02]  /*52e0*/  F2FP.F16.E5M2.UNPACK_B R8, R7.reuse ;  /* 0x00000007ff08723e */ /* 0x080fe400020004ff */
[----:B------:R-:W-:Y:S02]  /*52f0*/  F2FP.F16.E5M2.UNPACK_B R7, R7.H1 ;  /* 0x00000007ff07723e */ /* 0x000fe400030004ff */
[----:B--2---:R-:W-:Y:S01]  /*5300*/  PRMT R9, R10, 0x5410, R9 ;  /* 0x000054100a097816 */ /* 0x004fe20000000009 */
[--C-:B------:R-:W-:Y:S02]  /*5310*/  HADD2.F32 R32, -RZ, R8.reuse.H0_H0 ;  /* 0x20000008ff207230 */ /* 0x100fe40000004100 */
[----:B------:R-:W-:Y:S01]  /*5320*/  HADD2.F32 R3, -RZ, R8.H1_H1 ;  /* 0x30000008ff037230 */ /* 0x000fe20000004100 */
[-C--:B------:R-:W-:Y:S01]  /*5330*/  F2FP.F16.E5M2.UNPACK_B R10, R9.reuse ;  /* 0x00000009ff0a723e */ /* 0x080fe200020004ff */
[--C-:B------:R-:W-:Y:S01]  /*5340*/  HADD2.F32 R33, -RZ, R7.reuse.H0_H0 ;  /* 0x20000007ff217230 */ /* 0x100fe20000004100 */
[----:B------:R-:W-:Y:S01]  /*5350*/  F2FP.F16.E5M2.UNPACK_B R9, R9.H1 ;  /* 0x00000009ff09723e */ /* 0x000fe200030004ff */
[----:B------:R-:W-:Y:S01]  /*5360*/  HADD2.F32 R8, -RZ, R7.H1_H1 ;  /* 0x30000007ff087230 */ /* 0x000fe20000004100 */
[----:B------:R-:W-:Y:S01]  /*5370*/  F2FP.BF16.F32.PACK_AB R32, R3, R32 ;  /* 0x000000200320723e */ /* 0x000fe200000010ff */
[--C-:B------:R-:W-:Y:S01]  /*5380*/  HADD2.F32 R34, -RZ, R10.reuse.H0_H0 ;  /* 0x2000000aff227230 */ /* 0x100fe20000004100 */
[----:B---3--:R-:W-:Y:S01]  /*5390*/  PRMT R11, R13, 0x5410, R12 ;  /* 0x000054100d0b7816 */ /* 0x008fe2000000000c */
[----:B------:R-:W-:Y:S01]  /*53a0*/  HADD2.F32 R7, -RZ, R10.H1_H1 ;  /* 0x3000000aff077230 */ /* 0x000fe20000004100 */
[----:B------:R-:W-:Y:S01]  /*53b0*/  F2FP.BF16.F32.PACK_AB R33, R8, R33 ;  /* 0x000000210821723e */ /* 0x000fe200000010ff */
[----:B------:R-:W-:-:S02]  /*53c0*/  HADD2.F32 R35, -RZ, R9.H0_H0 ;  /* 0x20000009ff237230 */ /* 0x000fc40000004100 */
[----:B------:R-:W-:Y:S01]  /*53d0*/  HADD2.F32 R10, -RZ, R9.H1_H1 ;  /* 0x30000009ff0a7230 */ /* 0x000fe20000004100 */
[----:B------:R-:W-:Y:S01]  /*53e0*/  F2FP.BF16.F32.PACK_AB R34, R7, R34 ;  /* 0x000000220722723e */ /* 0x000fe200000010ff */
[----:B------:R-:W-:Y:S01]  /*53f0*/  IMAD.U32 R3, RZ, RZ, UR8 ;  /* 0x00000008ff037e24 */ /* 0x000fe2000f8e00ff */
[----:B----4-:R-:W-:Y:S02]  /*5400*/  PRMT R13, R15, 0x5410, R14 ;  /* 0x000054100f0d7816 */ /* 0x010fe4000000000e */
[----:B------:R-:W-:Y:S01]  /*5410*/  F2FP.BF16.F32.PACK_AB R35, R10, R35 ;  /* 0x000000230a23723e */ /* 0x000fe200000010ff */
[----:B------:R-:W-:Y:S06]  /*5420*/  @P1 BRA `(.L_x_377) ;  /* 0xfffffff400ac1947 */ /* 0x000fec000383ffff */
[----:B------:R-:W-:-:S05]  /*5430*/  UMOV UR9, UR6 ;  /* 0x0000000600097c82 */ /* 0x000fca0008000000 */
.L_x_370:
[----:B------:R-:W-:Y:S01]  /*5440*/  ULEA UR4, UR8, UR4, 0x7 ;  /* 0x0000000408047291 */ /* 0x000fe2000f8e383f */
[----:B------:R-:W-:Y:S01]  /*5450*/  WARPGROUP.ARRIVE ;  /* 0x00000000000079c5 */ /* 0x000fe20000000000 */
[----:B------:R-:W-:Y:S01]  /*5460*/  UMOV UR7, 0x40000040 ;  /* 0x4000004000077882 */ /* 0x000fe20000000000 */
[----:B------:R-:W-:Y:S02]  /*5470*/  F2FP.F16.E5M2.UNPACK_B R3, R11 ;  /* 0x0000000bff03723e */ /* 0x000fe400020004ff */
[----:B------:R-:W-:Y:S02]  /*5480*/  F2FP.F16.E5M2.UNPACK_B R9, R13 ;  /* 0x0000000dff09723e */ /* 0x000fe400020004ff */
[----:B------:R-:W-:Y:S01]  /*5490*/  UMOV UR6, UR4 ;  /* 0x0000000400067c82 */ /* 0x000fe20008000000 */
[----:B------:R-:W-:Y:S01]  /*54a0*/  F2FP.F16.E5M2.UNPACK_B R11, R11.H1 ;  /* 0x0000000bff0b723e */ /* 0x000fe200030004ff */
[----:B------:R-:W-:Y:S01]  /*54b0*/  HGMMA.64x16x16.F32.BF16 R24, R32, gdesc[UR4], R24, gsb0 ;  /* 0x0020000420187df0 */ /* 0x000fe20008001818 */
[----:B------:R-:W-:Y:S01]  /*54c0*/  F2FP.F16.E5M2.UNPACK_B R13, R13.H1 ;  /* 0x0000000dff0d723e */ /* 0x000fe200030004ff */
[----:B------:R-:W-:Y:S01]  /*54d0*/  HADD2.F32 R44, -RZ, R3.H0_H0 ;  /* 0x20000003ff2c7230 */ /* 0x000fe20000004100 */
[----:B------:R-:W-:Y:S01]  /*54e0*/  IADD3 R6, R36, UR9, R6 ;  /* 0x0000000924067c10 */ /* 0x000fe2000fffe006 */
[----:B------:R-:W-:Y:S01]  /*54f0*/  HADD2.F32 R46, -RZ, R9.H0_H0 ;  /* 0x20000009ff2e7230 */ /* 0x000fe20000004100 */
[----:B------:R-:W-:Y:S01]  /*5500*/  UIADD3 UR6, UR4, 0x2, URZ ;  /* 0x0000000204067890 */ /* 0x000fe2000fffe03f */
[----:B------:R-:W-:Y:S01]  /*5510*/  HADD2.F32 R3, -RZ, R3.H1_H1 ;  /* 0x30000003ff037230 */ /* 0x000fe20000004100 */
[----:B------:R-:W-:Y:S01]  /*5520*/  UMOV UR7, 0x40000040 ;  /* 0x4000004000077882 */ /* 0x000fe20000000000 */
[----:B------:R-:W-:-:S02]  /*5530*/  HADD2.F32 R45, -RZ, R11.H0_H0 ;  /* 0x2000000bff2d7230 */ /* 0x000fc40000004100 */
[----:B------:R-:W-:Y:S01]  /*5540*/  HADD2.F32 R10, -RZ, R11.H1_H1 ;  /* 0x3000000bff0a7230 */ /* 0x000fe20000004100 */
[----:B------:R-:W-:Y:S01]  /*5550*/  F2FP.BF16.F32.PACK_AB R44, R3, R44 ;  /* 0x0000002c032c723e */ /* 0x000fe200000010ff */
[----:B------:R-:W-:Y:S02]  /*5560*/  HADD2.F32 R9, -RZ, R9.H1_H1 ;  /* 0x30000009ff097230 */ /* 0x000fe40000004100 */
[--C-:B------:R-:W-:Y:S01]  /*5570*/  HADD2.F32 R47, -RZ, R13.reuse.H0_H0 ;  /* 0x2000000dff2f7230 */ /* 0x100fe20000004100 */
[----:B------:R-:W-:Y:S01]  /*5580*/  F2FP.BF16.F32.PACK_AB R45, R10, R45 ;  /* 0x0000002d0a2d723e */ /* 0x000fe200000010ff */
[----:B------:R-:W-:Y:S01]  /*5590*/  HADD2.F32 R12, -RZ, R13.H1_H1 ;  /* 0x3000000dff0c7230 */ /* 0x000fe20000004100 */
[----:B------:R-:W-:Y:S01]  /*55a0*/  F2FP.BF16.F32.PACK_AB R46, R9, R46 ;  /* 0x0000002e092e723e */ /* 0x000fe200000010ff */
[----:B------:R-:W-:-:S03]  /*55b0*/  VIADD R3, R6, UR45 ;  /* 0x0000002d06037c36 */ /* 0x000fc60008000000 */
[----:B------:R-:W-:Y:S01]  /*55c0*/  F2FP.BF16.F32.PACK_AB R47, R12, R47 ;  /* 0x0000002f0c2f723e */ /* 0x000fe200000010ff */
        /* <DEDUP_REMOVED lines=10> */
[----:B-1----:R-:W-:Y:S02]  /*5670*/  PRMT R4, R5, 0x5410, R4 ;  /* 0x0000541005047816 */ /* 0x002fe40000000004 */
[----:B--2---:R-:W-:Y:S02]  /*5680*/  PRMT R7, R8, 0x5410, R7 ;  /* 0x0000541008077816 */ /* 0x004fe40000000007 */
[-C--:B------:R-:W-:Y:S02]  /*5690*/  F2FP.F16.E5M2.UNPACK_B R8, R4.reuse ;  /* 0x00000004ff08723e */ /* 0x080fe400020004ff */
[----:B------:R-:W-:Y:S02]  /*56a0*/  F2FP.F16.E5M2.UNPACK_B R4, R4.H1 ;  /* 0x00000004ff04723e */ /* 0x000fe400030004ff */
[-C--:B------:R-:W-:Y:S01]  /*56b0*/  F2FP.F16.E5M2.UNPACK_B R10, R7.reuse ;  /* 0x00000007ff0a723e */ /* 0x080fe200020004ff */
[----:B------:R-:W-:Y:S01]  /*56c0*/  HADD2.F32 R11, -RZ, R8.H1_H1 ;  /* 0x30000008ff0b7230 */ /* 0x000fe20000004100 */
[----:B------:R-:W-:Y:S01]  /*56d0*/  F2FP.F16.E5M2.UNPACK_B R7, R7.H1 ;  /* 0x00000007ff07723e */ /* 0x000fe200030004ff */
[----:B------:R-:W-:-:S02]  /*56e0*/  WARPGROUP.DEPBAR.LE gsb0, 0x0 ;  /* 0x00008000000079c5 */ /* 0x000fc40000010000 */
[----:B------:R-:W-:Y:S01]  /*56f0*/  HADD2.F32 R44, -RZ, R8.H0_H0 ;  /* 0x20000008ff2c7230 */ /* 0x000fe20000004100 */
[----:B------:R-:W-:Y:S01]  /*5700*/  LDS.U16 R0, [R3+0x200] ;  /* 0x0002000003007984 */ /* 0x000fe20000000400 */
[--C-:B------:R-:W-:Y:S02]  /*5710*/  HADD2.F32 R45, -RZ, R4.reuse.H0_H0 ;  /* 0x20000004ff2d7230 */ /* 0x100fe40000004100 */
[----:B------:R-:W-:Y:S01]  /*5720*/  HADD2.F32 R4, -RZ, R4.H1_H1 ;  /* 0x30000004ff047230 */ /* 0x000fe20000004100 */
[----:B------:R-:W-:Y:S01]  /*5730*/  F2FP.BF16.F32.PACK_AB R44, R11, R44 ;  /* 0x0000002c0b2c723e */ /* 0x000fe200000010ff */
[--C-:B------:R-:W-:Y:S01]  /*5740*/  HADD2.F32 R46, -RZ, R10.reuse.H0_H0 ;  /* 0x2000000aff2e7230 */ /* 0x100fe20000004100 */
[----:B------:R-:W1:Y:S01]  /*5750*/  LDS.U16 R5, [R3] ;  /* 0x0000000003057984 */ /* 0x000e620000000400 */
[----:B------:R-:W-:Y:S01]  /*5760*/  HADD2.F32 R13, -RZ, R10.H1_H1 ;  /* 0x3000000aff0d7230 */ /* 0x000fe20000004100 */
[----:B------:R-:W-:Y:S01]  /*5770*/  F2FP.BF16.F32.PACK_AB R45, R4, R45 ;  /* 0x0000002d042d723e */ /* 0x000fe200000010ff */
[--C-:B------:R-:W-:Y:S01]  /*5780*/  HADD2.F32 R47, -RZ, R7.reuse.H0_H0 ;  /* 0x20000007ff2f7230 */ /* 0x100fe20000004100 */
[----:B------:R-:W-:Y:S01]  /*5790*/  LDS.U16 R6, [R3+0x208] ;  /* 0x0002080003067984 */ /* 0x000fe20000000400 */
[----:B------:R-:W-:Y:S01]  /*57a0*/  HADD2.F32 R8, -RZ, R7.H1_H1 ;  /* 0x30000007ff087230 */ /* 0x000fe20000004100 */
[----:B------:R-:W-:-:S02]  /*57b0*/  F2FP.BF16.F32.PACK_AB R46, R13, R46 ;  /* 0x0000002e0d2e723e */ /* 0x000fc400000010ff */
[----:B------:R2:W3:Y:S02]  /*57c0*/  LDS.U16 R9, [R3+0x8] ;  /* 0x0000080003097984 */ /* 0x0004e40000000400 */
        /* <DEDUP_REMOVED lines=10> */
[--C-:B------:R-:W-:Y:S01]  /*5870*/  HADD2.F32 R5, -RZ, R0.reuse.H0_H0 ;  /* 0x20000000ff057230 */ /* 0x100fe20000004100 */
[-C--:B------:R-:W-:Y:S01]  /*5880*/  F2FP.F16.E5M2.UNPACK_B R7, R6.reuse ;  /* 0x00000006ff07723e */ /* 0x080fe200020004ff */
[----:B------:R-:W-:Y:S01]  /*5890*/  HADD2.F32 R3, -RZ, R3.H1_H1 ;  /* 0x30000003ff037230 */ /* 0x000fe20000004100 */
[----:B------:R-:W-:Y:S01]  /*58a0*/  F2FP.F16.E5M2.UNPACK_B R6, R6.H1 ;  /* 0x00000006ff06723e */ /* 0x000fe200030004ff */
[----:B------:R-:W-:Y:S01]  /*58b0*/  HADD2.F32 R0, -RZ, R0.H1_H1 ;  /* 0x30000000ff007230 */ /* 0x000fe20000004100 */
[----:B------:R-:W-:-:S02]  /*58c0*/  WARPGROUP.DEPBAR.LE gsb0, 0x0 ;  /* 0x00008000000079c5 */ /* 0x000fc40000010000 */
[--C-:B------:R-:W-:Y:S01]  /*58d0*/  HADD2.F32 R46, -RZ, R7.reuse.H0_H0 ;  /* 0x20000007ff2e7230 */ /* 0x100fe20000004100 */
[----:B------:R-:W-:Y:S01]  /*58e0*/  F2FP.BF16.F32.PACK_AB R44, R3, R4 ;  /* 0x00000004032c723e */ /* 0x000fe200000010ff */
[--C-:B------:R-:W-:Y:S01]  /*58f0*/  HADD2.F32 R47, -RZ, R6.reuse.H0_H0 ;  /* 0x20000006ff2f7230 */ /* 0x100fe20000004100 */
[----:B------:R-:W-:Y:S01]  /*5900*/  F2FP.BF16.F32.PACK_AB R45, R0, R5 ;  /* 0x00000005002d723e */ /* 0x000fe200000010ff */
[----:B------:R-:W-:Y:S02]  /*5910*/  HADD2.F32 R7, -RZ, R7.H1_H1 ;  /* 0x30000007ff077230 */ /* 0x000fe40000004100 */
[----:B------:R-:W-:-:S03]  /*5920*/  HADD2.F32 R6, -RZ, R6.H1_H1 ;  /* 0x30000006ff067230 */ /* 0x000fc60000004100 */
[----:B------:R-:W-:Y:S02]  /*5930*/  F2FP.BF16.F32.PACK_AB R46, R7, R46 ;  /* 0x0000002e072e723e */ /* 0x000fe400000010ff */
[----:B------:R-:W-:-:S04]  /*5940*/  F2FP.BF16.F32.PACK_AB R47, R6, R47 ;  /* 0x0000002f062f723e */ /* 0x000fc800000010ff */
[----:B------:R-:W-:-:S06]  /*5950*/  WARPGROUP.ARRIVE ;  /* 0x00000000000079c5 */ /* 0x000fcc0000000000 */
[----:B------:R-:W-:Y:S03]  /*5960*/  HGMMA.64x16x16.F32.BF16 R24, R44, gdesc[UR4], R24, gsb0 ;  /* 0x002000042c187df0 */ /* 0x000fe60008001818 */
[----:B------:R-:W-:Y:S02]  /*5970*/  WARPGROUP.DEPBAR.LE gsb0, 0x0 ;  /* 0x00008000000079c5 */ /* 0x000fe40000010000 */
[----:B------:R-:W-:Y:S05]  /*5980*/  @!P0 BRA `(.L_x_378) ;  /* 0x0000000000048947 */ /* 0x000fea0003800000 */
[----:B------:R-:W-:Y:S01]  /*5990*/  BPT.TRAP 0x1 ;  /* 0x000000040000795c */ /* 0x000fe20000300000 */
.L_x_378:
        /* <DEDUP_REMOVED lines=8> */
.L_x_369:
[----:B------:R-:W-:Y:S05]  /*5a20*/  @!P0 BRA `(.L_x_379) ;  /* 0x0000000000048947 */ /* 0x000fea0003800000 */
[----:B------:R-:W-:Y:S01]  /*5a30*/  BPT.TRAP 0x1 ;  /* 0x000000040000795c */ /* 0x000fe20000300000 */
.L_x_379:
        /* <DEDUP_REMOVED lines=15> */
.L_x_380:
        /* <DEDUP_REMOVED lines=18> */
.L_x_381:
        /* <DEDUP_REMOVED lines=17> */
.L_x_383:
        /* <DEDUP_REMOVED lines=15> */
.L_x_382:
        /* <DEDUP_REMOVED lines=9> */
.L_x_384:
        /* <DEDUP_REMOVED lines=10> */
.L_x_386:
[----:B------:R-:W-:Y:S02]  /*5f80*/  ULDC UR4, c[0x0][0x800] ;  /* 0x0002000000047ab9 */ /* 0x000fe40000000800 */
[----:B------:R-:W-:-:S07]  /*5f90*/  IMAD.U32 R0, RZ, RZ, UR4 ;  /* 0x00000004ff007e24 */ /* 0x000fce000f8e00ff */
.L_x_385:
        /* <DEDUP_REMOVED lines=9> */
.L_x_387:
        /* <DEDUP_REMOVED lines=10> */
.L_x_389:
[----:B------:R-:W-:Y:S02]  /*60d0*/  ULDC UR4, c[0x0][0x828] ;  /* 0x00020a0000047ab9 */ /* 0x000fe40000000800 */
[----:B------:R-:W-:-:S07]  /*60e0*/  IMAD.U32 R3, RZ, RZ, UR4 ;  /* 0x00000004ff037e24 */ /* 0x000fce000f8e00ff */
.L_x_388:
[----:B------:R-:W-:Y:S01]  /*60f0*/  ISETP.GT.U32.AND P0, PT, R37, 0x3e, PT ;  /* 0x0000003e2500780c */ /* 0x000fe20003f04070 */
[----:B------:R-:W-:Y:S01]  /*6100*/  BSSY B0, `(.L_x_390) ;  /* 0x0000007000007945 */ /* 0x000fe20003800000 */
[----:B-12---:R-:W-:-:S11]  /*6110*/  PRMT R4, RZ, 0x7610, R4 ;  /* 0x00007610ff047816 */ /* 0x006fd60000000004 */
[----:B------:R-:W-:Y:S05]  /*6120*/  @P0 BRA `(.L_x_391) ;  /* 0x0000000000100947 */ /* 0x000fea0003800000 */
[----:B------:R-:W-:-:S03]  /*6130*/  UMOV UR4, 0xffffffff ;  /* 0xffffffff00047882 */ /* 0x000fc60000000000 */
[----:B------:R-:W-:Y:S05]  /*6140*/  BRA.DIV UR4, `(.L_x_392) ;  /* 0x00000072040c7947 */ /* 0x000fea000b800000 */
[----:B------:R-:W-:-:S13]  /*6150*/  ELECT P6, URZ, PT ;  /* 0x00000000003f782f */ /* 0x000fda00038c0000 */
.L_x_540:
[----:B------:R-:W-:-:S07]  /*6160*/  SEL R4, RZ, 0x1, !P6 ;  /* 0x00000001ff047807 */ /* 0x000fce0007000000 */
.L_x_391:
[----:B------:R-:W-:Y:S05]  /*6170*/  BSYNC B0 ;  /* 0x0000000000007941 */ /* 0x000fea0003800000 */
.L_x_390:
[----:B------:R-:W-:-:S05]  /*6180*/  IMAD.U32 R5, RZ, RZ, UR46 ;  /* 0x0000002eff057e24 */ /* 0x000fca000f8e00ff */
[----:B------:R-:W-:-:S13]  /*6190*/  ISETP.NE.AND P1, PT, R5, 0x3, PT ;  /* 0x000000030500780c */ /* 0x000fda0003f25270 */
[----:B------:R-:W-:Y:S05]  /*61a0*/  @!P1 BRA `(.L_x_393) ;  /* 0x0000000000049947 */ /* 0x000fea0003800000 */
[----:B------:R-:W-:Y:S01]  /*61b0*/  BPT.TRAP 0x1 ;  /* 0x000000040000795c */ /* 0x000fe20000300000 */
.L_x_393:
        /* <DEDUP_REMOVED lines=10> */
.L_x_541:
        /* <DEDUP_REMOVED lines=57> */
.L_x_396:
[----:B------:R-:W-:Y:S05]  /*65f0*/  BSYNC B0 ;  /* 0x0000000000007941 */ /* 0x000fea0003800000 */
.L_x_395:
[----:B------:R-:W-:Y:S04]  /*6600*/  BSSY B0, `(.L_x_397) ;  /* 0x0000003000007945 */ /* 0x000fe80003800000 */
[----:B------:R-:W-:Y:S05]  /*6610*/  @!P0 BRA `(.L_x_398) ;  /* 0x0000000000048947 */ /* 0x000fea0003800000 */
[----:B------:R-:W-:-:S04]  /*6620*/  DEPBAR.LE SB0, 0x0 ;  /* 0x000080000000791a */ /* 0x000fc80000000000 */
.L_x_398:
[----:B------:R-:W-:Y:S05]  /*6630*/  BSYNC B0 ;  /* 0x0000000000007941 */ /* 0x000fea0003800000 */
.L_x_397:
[----:B------:R-:W-:Y:S06]  /*6640*/  BAR.SYNC.DEFER_BLOCKING 0x1, 0x100 ;  /* 0x0044000000007b1d */ /* 0x000fec0000010000 */
[----:B------:R-:W-:Y:S05]  /*6650*/  @!P1 BRA `(.L_x_399) ;  /* 0x0000000000049947 */ /* 0x000fea0003800000 */
[----:B------:R-:W-:Y:S01]  /*6660*/  BPT.TRAP 0x1 ;  /* 0x000000040000795c */ /* 0x000fe20000300000 */
.L_x_399:
        /* <DEDUP_REMOVED lines=8> */
.L_x_400:
[----:B------:R-:W-:Y:S01]  /*66f0*/  ULEA UR4, UR36, UR45, 0x3 ;  /* 0x0000002d24047291 */ /* 0x000fe2000f8e183f */
[----:B------:R-:W-:-:S08]  /*6700*/  SHF.L.U32 R0, R40, 0x1f, RZ ;  /* 0x0000001f28007819 */ /* 0x000fd000000006ff */
[----:B------:R-:W2:Y:S02]  /*6710*/  SYNCS.PHASECHK.TRANS64.TRYWAIT P0, [UR4+0x37000], R0 ;  /* 0x03700000ff0075a7 */ /* 0x000ea40008000144 */
[----:B--2---:R-:W-:Y:S05]  /*6720*/  @!P0 BRA `(.L_x_401) ;  /* 0x0000006800c08947 */ /* 0x004fea0003800000 */
.L_x_542:
        /* <DEDUP_REMOVED lines=10> */
.L_x_402:
        /* <DEDUP_REMOVED lines=58> */
.L_x_405:
[----:B------:R-:W-:Y:S05]  /*6b70*/  BSYNC B0 ;  /* 0x0000000000007941 */ /* 0x000fea0003800000 */
.L_x_404:
        /* <DEDUP_REMOVED lines=9> */
.L_x_407:
[----:B------:R-:W-:Y:S05]  /*6c10*/  BSYNC B0 ;  /* 0x0000000000007941 */ /* 0x000fea0003800000 */
.L_x_406:
[----:B----4-:R3:W5:Y:S02]  /*6c20*/  ATOMG.E.EXCH.STRONG.GPU PT, RZ, [R4], R3 ;  /* 0x0000000304ff73a8 */ /* 0x01076400041ee100 */
.L_x_403:
        /* <DEDUP_REMOVED lines=23> */
.L_x_348:
        /* <DEDUP_REMOVED lines=8> */
[----:B--2---:R-:W-:Y:S05]  /*6e20*/  @P0 EXIT ;  /* 0x000000000000094d */ /* 0x004fea0003800000 */
        /* <DEDUP_REMOVED lines=29> */
.L_x_412:
[----:B------:R-:W-:Y:S05]  /*7000*/  BSYNC B0 ;  /* 0x0000000000007941 */ /* 0x000fea0003800000 */
.L_x_411:
        /* <DEDUP_REMOVED lines=20> */
[----:B--2---:R-:W-:-:S04]  /*7150*/  LEA R4, P0, R18, UR4, 0x3 ;  /* 0x0000000412047c11 */ /* 0x004fc8000f8018ff */
[----:B------:R-:W-:-:S06]  /*7160*/  LEA.HI.X R5, R18, UR5, R3, 0x3, P0 ;  /* 0x0000000512057c11 */ /* 0x000fcc00080f1c03 */
[----:B------:R-:W2:Y:S01]  /*7170*/  LDG.E.64 R4, desc[UR54][R4.64] ;  /* 0x0000003604047981 */ /* 0x000ea2000c1e1b00 */
[----:B------:R-:W-:Y:S02]  /*7180*/  UMOV UR4, 0x400 ;  /* 0x0000040000047882 */ /* 0x000fe40000000000 */
[----:B------:R-:W-:-:S09]  /*7190*/  ULEA UR4, UR41, UR4, 0x18 ;  /* 0x0000000429047291 */ /* 0x000fd2000f8ec03f */
[----:B--2---:R1:W-:Y:S03]  /*71a0*/  STS.64 [UR4+0x37480], R4 ;  /* 0x03748004ff007988 */ /* 0x0043e60008000a04 */
.L_x_415:
[----:B------:R-:W-:Y:S05]  /*71b0*/  @!P1 BRA `(.L_x_414) ;  /* 0x00000000008c9947 */ /* 0x000fea0003800000 */
[----:B------:R-:W-:Y:S01]  /*71c0*/  IMAD.U32 R3, RZ, RZ, UR42 ;  /* 0x0000002aff037e24 */ /* 0x000fe2000f8e00ff */
[----:B-12---:R-:W-:-:S04]  /*71d0*/  LEA R4, P0, R18, UR8, 0x3 ;  /* 0x0000000812047c11 */ /* 0x006fc8000f8018ff */
[----:B------:R-:W-:-:S06]  /*71e0*/  LEA.HI.X R5, R18, UR9, R3, 0x3, P0 ;  /* 0x0000000912057c11 */ /* 0x000fcc00080f1c03 */
[----:B------:R-:W2:Y:S01]  /*71f0*/  LDG.E.64 R4, desc[UR54][R4.64] ;  /* 0x0000003604047981 */ /* 0x000ea2000c1e1b00 */
[----:B------:R-:W-:Y:S02]  /*7200*/  UMOV UR4, 0x400 ;  /* 0x0000040000047882 */ /* 0x000fe40000000000 */
[----:B------:R-:W-:-:S04]  /*7210*/  ULEA UR4, UR41, UR4, 0x18 ;  /* 0x0000000429047291 */ /* 0x000fc8000f8ec03f */
[----:B------:R-:W-:-:S05]  /*7220*/  UIADD3 UR5, UR4, 0x37480, URZ ;  /* 0x0003748004057890 */ /* 0x000fca000fffe03f */
[----:B------:R-:W1:Y:S01]  /*7230*/  LDS R3, [UR4+0x3749c] ;  /* 0x03749c04ff037984 */ /* 0x000e620008000800 */
[----:B------:R-:W-:-:S03]  /*7240*/  IMAD.U32 R8, RZ, RZ, UR5 ;  /* 0x00000005ff087e24 */ /* 0x000fc6000f8e00ff */
[----:B------:R-:W-:Y:S02]  /*7250*/  STS [UR4+0x374b0], RZ ;  /* 0x0374b0ffff007988 */ /* 0x000fe40008000804 */
[----:B------:R-:W-:-:S05]  /*7260*/  SHF.R.U64 R8, R8, 0x4, RZ ;  /* 0x0000000408087819 */ /* 0x000fca00000012ff */
[----:B------:R-:W-:Y:S04]  /*7270*/  STS [UR4+0x37490], R8 ;  /* 0x03749008ff007988 */ /* 0x000fe80008000804 */
[----:B------:R-:W-:Y:S01]  /*7280*/  STS [UR4+0x37494], R8 ;  /* 0x03749408ff007988 */ /* 0x000fe20008000804 */
[----:B--2---:R-:W-:Y:S01]  /*7290*/  SHF.L.U64.HI R11, R4, 0x1, R5 ;  /* 0x00000001040b7819 */ /* 0x004fe20000010205 */
[----:B------:R-:W-:-:S03]  /*72a0*/  VIADD R5, R0, 0xffffffff ;  /* 0xffffffff00057836 */ /* 0x000fc60000000000 */
[----:B------:R-:W-:-:S04]  /*72b0*/  LOP3.LUT R11, R11, 0x1fffffff, RZ, 0xc0, !PT ;  /* 0x1fffffff0b0b7812 */ /* 0x000fc800078ec0ff */
[----:B------:R-:W-:-:S04]  /*72c0*/  SHF.R.U32.HI R6, RZ, 0x4, R11 ;  /* 0x00000004ff067819 */ /* 0x000fc8000001160b */
[----:B-1----:R-:W-:-:S05]  /*72d0*/  LOP3.LUT R3, R3, 0xf, R6, 0xb8, !PT ;  /* 0x0000000f03037812 */ /* 0x002fca00078eb806 */
[----:B------:R1:W-:Y:S04]  /*72e0*/  STS [UR4+0x3749c], R3 ;  /* 0x03749c03ff007988 */ /* 0x0003e80008000804 */
[----:B------:R-:W2:Y:S01]  /*72f0*/  LDS R6, [UR4+0x3749c] ;  /* 0x03749c04ff067984 */ /* 0x000ea20008000800 */
[----:B-1----:R-:W-:Y:S02]  /*7300*/  IMAD.SHL.U32 R3, R4, 0x2, RZ ;  /* 0x0000000204037824 */ /* 0x002fe400078e00ff */
[----:B------:R-:W-:-:S03]  /*7310*/  VIADD R4, R2, 0xffffffff ;  /* 0xffffffff02047836 */ /* 0x000fc60000000000 */
[----:B------:R-:W-:-:S04]  /*7320*/  LOP3.LUT R2, R3, 0xfffffffe, RZ, 0xc0, !PT ;  /* 0xfffffffe03027812 */ /* 0x000fc800078ec0ff */
[----:B------:R-:W-:-:S05]  /*7330*/  SHF.R.U64 R2, R2, 0x4, R11 ;  /* 0x0000000402027819 */ /* 0x000fca000000120b */
[----:B------:R-:W-:Y:S01]  /*7340*/  STS [UR4+0x3748c], R2 ;  /* 0x03748c02ff007988 */ /* 0x000fe20008000804 */
        /* <DEDUP_REMOVED lines=10> */
.L_x_414:
[----:B------:R-:W-:Y:S05]  /*73f0*/  BSYNC B0 ;  /* 0x0000000000007941 */ /* 0x000fea0003800000 */
.L_x_413:
[----:B---3--:R-:W3:Y:S01]  /*7400*/  S2R R0, SR_LANEID ;  /* 0x0000000000007919 */ /* 0x008ee20000000000 */
[----:B------:R-:W-:Y:S01]  /*7410*/  ELECT P0, URZ, PT ;  /* 0x00000000003f782f */ /* 0x000fe20003800000 */
[----:B------:R-:W-:Y:S01]  /*7420*/  NOP ;  /* 0x0000000000007918 */ /* 0x000fe20000000000 */
[----:B------:R-:W-:Y:S11]  /*7430*/  BSSY B0, `(.L_x_416) ;  /* 0x0000004000007945 */ /* 0x000ff60003800000 */
[----:B------:R-:W-:Y:S05]  /*7440*/  @!P0 BRA `(.L_x_417) ;  /* 0x0000000000088947 */ /* 0x000fea0003800000 */
[----:B------:R0:W-:Y:S01]  /*7450*/  UTMACMDFLUSH ;  /* 0x00000000000079b7 */ /* 0x0001e20000000000 */
[----:B------:R-:W-:-:S04]  /*7460*/  DEPBAR.LE SB0, 0x0 ;  /* 0x000080000000791a */ /* 0x000fc80000000000 */
.L_x_417:
[----:B------:R-:W-:Y:S05]  /*7470*/  BSYNC B0 ;  /* 0x0000000000007941 */ /* 0x000fea0003800000 */
.L_x_416:
[----:B------:R-:W-:Y:S01]  /*7480*/  UMOV UR12, 0x400 ;  /* 0x00000400000c7882 */ /* 0x000fe20000000000 */
[----:B-123--:R-:W-:Y:S01]  /*7490*/  IMAD.SHL.U32 R4, R0, 0x4, RZ ;  /* 0x0000000400047824 */ /* 0x00efe200078e00ff */
[----:B------:R-:W-:-:S04]  /*74a0*/  ULEA UR12, UR41, UR12, 0x18 ;  /* 0x0000000c290c7291 */ /* 0x000fc8000f8ec03f */
[----:B------:R-:W-:Y:S01]  /*74b0*/  UIADD3 UR28, UR12, 0x37480, URZ ;  /* 0x000374800c1c7890 */ /* 0x000fe2000fffe03f */
[----:B------:R-:W-:Y:S01]  /*74c0*/  IADD3 R2, P0, R4, UR6, RZ ;  /* 0x0000000604027c10 */ /* 0x000fe2000ff1e0ff */
        /* <DEDUP_REMOVED lines=9> */
.L_x_543:
        /* <DEDUP_REMOVED lines=12> */
.L_x_437:
[----:B------:R-:W-:-:S06]  /*7620*/  UISETP.NE.AND UP0, UPT, UR29, 0x3, UPT ;  /* 0x000000031d00788c */ /* 0x000fcc000bf05270 */
[----:B------:R-:W-:-:S13]  /*7630*/  PLOP3.LUT P1, PT, PT, PT, UP0, 0x80, 0x0 ;  /* 0x000000000000781c */ /* 0x000fda0003f2f008 */
[----:B-----5:R-:W-:Y:S05]  /*7640*/  @!P1 BRA `(.L_x_419) ;  /* 0x0000000000049947 */ /* 0x020fea0003800000 */
[----:B------:R-:W-:Y:S01]  /*7650*/  BPT.TRAP 0x1 ;  /* 0x000000040000795c */ /* 0x000fe20000300000 */
.L_x_419:
[----:B------:R-:W-:Y:S01]  /*7660*/  ULEA UR8, UR5, UR12, 0x3 ;  /* 0x0000000c05087291 */ /* 0x000fe2000f8e183f */
[----:B------:R-:W-:-:S08]  /*7670*/  SHF.L.U32 R3, R12, 0x1f, RZ ;  /* 0x0000001f0c037819 */ /* 0x000fd000000006ff */
[----:B------:R-:W1:Y:S02]  /*7680*/  SYNCS.PHASECHK.TRANS64.TRYWAIT P0, [UR8+0x37000], R3 ;  /* 0x03700003ff0075a7 */ /* 0x000e640008000148 */
[----:B-1----:R-:W-:Y:S05]  /*7690*/  @!P0 BRA `(.L_x_420) ;  /* 0x0000005c00148947 */ /* 0x002fea0003800000 */
.L_x_544:
        /* <DEDUP_REMOVED lines=11> */
.L_x_421:
        /* <DEDUP_REMOVED lines=10> */
.L_x_422:
[----:B------:R-:W-:Y:S05]  /*77f0*/  @!P0 BRA `(.L_x_423) ;  /* 0x0000000000188947 */ /* 0x000fea0003800000 */
[----:B------:R-:W1:Y:S02]  /*7800*/  LDC.64 R2, c[0x0][0x810] ;  /* 0x00020400ff027b82 */ /* 0x000e640000000a00 */
[----:B-1----:R-:W-:-:S06]  /*7810*/  IMAD.WIDE R2, R18, 0x8, R2 ;  /* 0x0000000812027825 */ /* 0x002fcc00078e0202 */
[----:B------:R-:W2:Y:S04]  /*7820*/  LDG.E.64 R2, desc[UR54][R2.64] ;  /* 0x0000003602027981 */ /* 0x000ea8000c1e1b00 */
[----:B--2---:R-:W2:Y:S02]  /*7830*/  LD.E R6, desc[UR54][R2.64] ;  /* 0x0000003602067980 */ /* 0x004ea4000c101900 */
[----:B--2---:R-:W-:Y:S01]  /*7840*/  FSETP.NEU.AND P0, PT, R6, RZ, PT ;  /* 0x000000ff0600720b */ /* 0x004fe20003f0d000 */
[----:B------:R-:W-:-:S12]  /*7850*/  BRA `(.L_x_424) ;  /* 0x0000000000247947 */ /* 0x000fd80003800000 */
.L_x_423:
        /* <DEDUP_REMOVED lines=9> */
.L_x_424:
[----:B------:R-:W-:Y:S01]  /*78f0*/  UISETP.NE.AND UP0, UPT, UR30, 0x3, UPT ;  /* 0x000000031e00788c */ /* 0x000fe2000bf05270 */
[----:B------:R-:W-:-:S05]  /*7900*/  ELECT P1, URZ, PT ;  /* 0x00000000003f782f */ /* 0x000fca0003820000 */
[----:B------:R-:W-:-:S13]  /*7910*/  PLOP3.LUT P2, PT, PT, PT, UP0, 0x80, 0x0 ;  /* 0x000000000000781c */ /* 0x000fda0003f4f008 */
[----:B------:R-:W-:Y:S05]  /*7920*/  @!P2 BRA `(.L_x_425) ;  /* 0x000000000004a947 */ /* 0x000fea0003800000 */
[----:B------:R-:W-:Y:S01]  /*7930*/  BPT.TRAP 0x1 ;  /* 0x000000040000795c */ /* 0x000fe20000300000 */
.L_x_425:
[----:B------:R-:W-:Y:S01]  /*7940*/  ULEA UR13, UR4, UR12, 0x3 ;  /* 0x0000000c040d7291 */ /* 0x000fe2000f8e183f */
[----:B------:R-:W-:Y:S02]  /*7950*/  SHF.L.U32 R2, R0, 0x1f, RZ ;  /* 0x0000001f00027819 */ /* 0x000fe400000006ff */
[----:B------:R-:W-:-:S06]  /*7960*/  PLOP3.LUT P0, PT, P0, P1, PT, 0x2a, 0x0 ;  /* 0x000000000000781c */ /* 0x000fcc0000702572 */
[----:B------:R-:W1:Y:S02]  /*7970*/  SYNCS.PHASECHK.TRANS64.TRYWAIT P3, [UR13+0x371e0], R2 ;  /* 0x0371e002ff0075a7 */ /* 0x000e64000806014d */
[----:B-1----:R-:W-:Y:S05]  /*7980*/  @!P3 BRA `(.L_x_426) ;  /* 0x000000580070b947 */ /* 0x002fea0003800000 */
.L_x_545:
        /* <DEDUP_REMOVED lines=19> */
.L_x_429:
[----:B-1----:R-:W1:Y:S02]  /*7ac0*/  LDC R2, c[0x0][0xaa8] ;  /* 0x0002aa00ff027b82 */ /* 0x002e640000000800 */
[----:B-1----:R2:W-:Y:S02]  /*7ad0*/  SYNCS.ARRIVE.TRANS64.RED.A0TR RZ, [UR13+0x371d0], R2 ;  /* 0x0371d002ffff79a7 */ /* 0x0025e4000830040d */
.L_x_428:
[----:B------:R-:W-:Y:S05]  /*7ae0*/  BSYNC B0 ;  /* 0x0000000000007941 */ /* 0x000fea0003800000 */
.L_x_427:
[----:B------:R-:W-:Y:S05]  /*7af0*/  @!P2 BRA `(.L_x_430) ;  /* 0x000000000004a947 */ /* 0x000fea0003800000 */
[----:B------:R-:W-:Y:S01]  /*7b00*/  BPT.TRAP 0x1 ;  /* 0x000000040000795c */ /* 0x000fe20000300000 */
.L_x_430:
        /* <DEDUP_REMOVED lines=34> */
.L_x_434:
        /* <DEDUP_REMOVED lines=34> */
.L_x_433:
[----:B------:R-:W-:Y:S05]  /*7f50*/  BSYNC B0 ;  /* 0x0000000000007941 */ /* 0x000fea0003800000 */
.L_x_432:
        /* <DEDUP_REMOVED lines=11> */
.L_x_436:
[----:B------:R-:W-:Y:S05]  /*8010*/  BSYNC B0 ;  /* 0x0000000000007941 */ /* 0x000fea0003800000 */
.L_x_435:
[----:B--2---:R3:W5:Y:S02]  /*8020*/  ATOMG.E.EXCH.STRONG.GPU PT, RZ, [R2], R9 ;  /* 0x0000000902ff73a8 */ /* 0x00476400041ee100 */
.L_x_431:
        /* <DEDUP_REMOVED lines=16> */
.L_x_440:
[----:B------:R-:W-:Y:S01]  /*8130*/  IMAD.U32 R3, RZ, RZ, UR4 ;  /* 0x00000004ff037e24 */ /* 0x000fe2000f8e00ff */
[----:B------:R-:W-:-:S04]  /*8140*/  SHF.L.U32 R2, R0, 0x1f, RZ ;  /* 0x0000001f00027819 */ /* 0x000fc800000006ff */
[----:B------:R-:W-:-:S04]  /*8150*/  LEA R3, R3, UR12, 0x3 ;  /* 0x0000000c03037c11 */ /* 0x000fc8000f8e18ff */
[----:B------:R-:W1:Y:S02]  /*8160*/  SYNCS.PHASECHK.TRANS64.TRYWAIT P0, [R3+URZ+0x371e0], R2 ;  /* 0x0371e002030075a7 */ /* 0x000e64000800017f */
[----:B-1----:R-:W-:Y:S05]  /*8170*/  @!P0 BRA `(.L_x_441) ;  /* 0x00000050008c8947 */ /* 0x002fea0003800000 */
.L_x_546:
[----:B------:R-:W-:Y:S05]  /*8180*/  @!P2 BRA `(.L_x_442) ;  /* 0x000000000004a947 */ /* 0x000fea0003800000 */
[----:B------:R-:W-:Y:S01]  /*8190*/  BPT.TRAP 0x1 ;  /* 0x000000040000795c */ /* 0x000fe20000300000 */
.L_x_442:
        /* <DEDUP_REMOVED lines=8> */
.L_x_443:
[----:B-1----:R1:W2:Y:S02]  /*8220*/  SYNCS.PHASECHK.TRANS64.TRYWAIT P0, [R3+URZ+0x371e0], R0 ;  /* 0x0371e000030075a7 */ /* 0x0022a4000800017f */
[----:B--2---:R-:W-:Y:S05]  /*8230*/  @!P0 NANOSLEEP.SYNCS 0x989680 ;  /* 0x009896800000895d */ /* 0x004fea0003900000 */
[----:B------:R-:W2:Y:S02]  /*8240*/  @!P0 SYNCS.PHASECHK.TRANS64 P0, [R3+URZ+0x371e0], R0 ;  /* 0x0371e000030085a7 */ /* 0x000ea4000800007f */
[----:B--2---:R-:W-:Y:S05]  /*8250*/  @!P0 BRA `(.L_x_443) ;  /* 0xfffffffc00f08947 */ /* 0x004fea000383ffff */
.L_x_439:
[----:B------:R-:W-:Y:S05]  /*8260*/  BSYNC B0 ;  /* 0x0000000000007941 */ /* 0x000fea0003800000 */
.L_x_438:
[----:B------:R-:W-:Y:S05]  /*8270*/  EXIT ;  /* 0x000000000000794d */ /* 0x000fea0003800000 */
.L_x_410:
[----:B------:R-:W1:Y:S01]  /*8280*/  S2R R3, SR_LANEID ;  /* 0x0000000000037919 */ /* 0x000e620000000000 */
[----:B------:R-:W-:Y:S01]  /*8290*/  ELECT P0, URZ, PT ;  /* 0x00000000003f782f */ /* 0x000fe20003800000 */
[----:B------:R-:W-:-:S12]  /*82a0*/  BSSY B0, `(.L_x_444) ;  /* 0x0000034000007945 */ /* 0x000fd80003800000 */
[----:B------:R-:W-:Y:S05]  /*82b0*/  @!P0 BRA `(.L_x_445) ;  /* 0x0000000000c88947 */ /* 0x000fea0003800000 */
[----:B------:R-:W3:Y:S01]  /*82c0*/  LDC.64 R20, c[0x0][0x300] ;  /* 0x0000c000ff147b82 */ /* 0x000ee20000000a00 */
[----:B------:R-:W-:Y:S02]  /*82d0*/  UMOV UR4, 0x400 ;  /* 0x0000040000047882 */ /* 0x000fe40000000000 */
[----:B--2---:R-:W-:-:S05]  /*82e0*/  ULEA UR4, UR41, UR4, 0x18 ;  /* 0x0000000429047291 */ /* 0x004fca000f8ec03f */
[----:B------:R-:W3:Y:S08]  /*82f0*/  LDC.64 R22, c[0x0][0x308] ;  /* 0x0000c200ff167b82 */ /* 0x000ef00000000a00 */
[----:B------:R-:W2:Y:S08]  /*8300*/  LDC.64 R12, c[0x0][0x310] ;  /* 0x0000c400ff0c7b82 */ /* 0x000eb00000000a00 */
[----:B------:R-:W2:Y:S08]  /*8310*/  LDC.64 R14, c[0x0][0x318] ;  /* 0x0000c600ff0e7b82 */ /* 0x000eb00000000a00 */
[----:B------:R-:W4:Y:S01]  /*8320*/  LDC.64 R8, c[0x0][0x320] ;  /* 0x0000c800ff087b82 */ /* 0x000f220000000a00 */
[----:B---3--:R3:W-:Y:S07]  /*8330*/  STS.128 [UR4+0x37280], R20 ;  /* 0x03728014ff007988 */ /* 0x0087ee0008000c04 */
[----:B------:R-:W4:Y:S08]  /*8340*/  LDC.64 R10, c[0x0][0x328] ;  /* 0x0000ca00ff0a7b82 */ /* 0x000f300000000a00 */
[----:B------:R-:W5:Y:S01]  /*8350*/  LDC.64 R4, c[0x0][0x330] ;  /* 0x0000cc00ff047b82 */ /* 0x000f620000000a00 */
[----:B--2---:R2:W-:Y:S07]  /*8360*/  STS.128 [UR4+0x37290], R12 ;  /* 0x0372900cff007988 */ /* 0x0045ee0008000c04 */
[----:B------:R-:W5:Y:S01]  /*8370*/  LDC.64 R6, c[0x0][0x338] ;  /* 0x0000ce00ff067b82 */ /* 0x000f620000000a00 */
[----:B----4-:R4:W-:Y:S07]  /*8380*/  STS.128 [UR4+0x372a0], R8 ;  /* 0x0372a008ff007988 */ /* 0x0109ee0008000c04 */
[----:B------:R-:W1:Y:S08]  /*8390*/  LDC.64 R28, c[0x0][0x340] ;  /* 0x0000d000ff1c7b82 */ /* 0x000e700000000a00 */
[----:B------:R-:W1:Y:S01]  /*83a0*/  LDC.64 R30, c[0x0][0x348] ;  /* 0x0000d200ff1e7b82 */ /* 0x000e620000000a00 */
[----:B-----5:R5:W-:Y:S07]  /*83b0*/  STS.128 [UR4+0x372b0], R4 ;  /* 0x0372b004ff007988 */ /* 0x020bee0008000c04 */
[----:B------:R-:W4:Y:S08]  /*83c0*/  LDC.64 R24, c[0x0][0x350] ;  /* 0x0000d400ff187b82 */ /* 0x000f300000000a00 */
[----:B------:R-:W4:Y:S08]  /*83d0*/  LDC.64 R26, c[0x0][0x358] ;  /* 0x0000d600ff1a7b82 */ /* 0x000f300000000a00 */
[----:B---3--:R-:W3:Y:S01]  /*83e0*/  LDC.64 R20, c[0x0][0x360] ;  /* 0x0000d800ff147b82 */ /* 0x008ee20000000a00 */
[----:B-1----:R1:W-:Y:S07]  /*83f0*/  STS.128 [UR4+0x372c0], R28 ;  /* 0x0372c01cff007988 */ /* 0x0023ee0008000c04 */
[----:B------:R-:W3:Y:S08]  /*8400*/  LDC.64 R22, c[0x0][0x368] ;  /* 0x0000da00ff167b82 */ /* 0x000ef00000000a00 */
[----:B--2---:R-:W2:Y:S01]  /*8410*/  LDC.64 R12, c[0x0][0x370] ;  /* 0x0000dc00ff0c7b82 */ /* 0x004ea20000000a00 */
[----:B----4-:R4:W-:Y:S07]  /*8420*/  STS.128 [UR4+0x372d0], R24 ;  /* 0x0372d018ff007988 */ /* 0x0109ee0008000c04 */
[----:B------:R-:W2:Y:S08]  /*8430*/  LDC.64 R14, c[0x0][0x378] ;  /* 0x0000de00ff0e7b82 */ /* 0x000eb00000000a00 */
[----:B------:R-:W1:Y:S01]  /*8440*/  LDC.64 R8, c[0x0][0x400] ;  /* 0x00010000ff087b82 */ /* 0x000e620000000a00 */
[----:B---3--:R3:W-:Y:S07]  /*8450*/  STS.128 [UR4+0x372e0], R20 ;  /* 0x0372e014ff007988 */ /* 0x0087ee0008000c04 */
[----:B------:R-:W1:Y:S08]  /*8460*/  LDC.64 R10, c[0x0][0x408] ;  /* 0x00010200ff0a7b82 */ /* 0x000e700000000a00 */
[----:B-----5:R-:W5:Y:S01]  /*8470*/  LDC.64 R4, c[0x0][0x410] ;  /* 0x00010400ff047b82 */ /* 0x020f620000000a00 */
[----:B--2---:R2:W-:Y:S07]  /*8480*/  STS.128 [UR4+0x372f0], R12 ;  /* 0x0372f00cff007988 */ /* 0x0045ee0008000c04 */
[----:B------:R-:W5:Y:S01]  /*8490*/  LDC.64 R6, c[0x0][0x418] ;  /* 0x00010600ff067b82 */ /* 0x000f620000000a00 */
[----:B-1----:R1:W-:Y:S07]  /*84a0*/  STS.128 [UR4+0x37300], R8 ;  /* 0x03730008ff007988 */ /* 0x0023ee0008000c04 */
[----:B------:R-:W2:Y:S08]  /*84b0*/  LDC.64 R28, c[0x0][0x420] ;  /* 0x00010800ff1c7b82 */ /* 0x000eb00000000a00 */
[----:B------:R-:W2:Y:S01]  /*84c0*/  LDC.64 R30, c[0x0][0x428] ;  /* 0x00010a00ff1e7b82 */ /* 0x000ea20000000a00 */
[----:B-----5:R5:W-:Y:S07]  /*84d0*/  STS.128 [UR4+0x37310], R4 ;  /* 0x03731004ff007988 */ /* 0x020bee0008000c04 */
[----:B----4-:R-:W4:Y:S08]  /*84e0*/  LDC.64 R24, c[0x0][0x430] ;  /* 0x00010c00ff187b82 */ /* 0x010f300000000a00 */
[----:B------:R-:W4:Y:S08]  /*84f0*/  LDC.64 R26, c[0x0][0x438] ;  /* 0x00010e00ff1a7b82 */ /* 0x000f300000000a00 */
[----:B---3--:R-:W3:Y:S01]  /*8500*/  LDC.64 R20, c[0x0][0x440] ;  /* 0x00011000ff147b82 */ /* 0x008ee20000000a00 */
[----:B--2---:R2:W-:Y:S07]  /*8510*/  STS.128 [UR4+0x37320], R28 ;  /* 0x0373201cff007988 */ /* 0x0045ee0008000c04 */
[----:B------:R-:W3:Y:S08]  /*8520*/  LDC.64 R22, c[0x0][0x448] ;  /* 0x00011200ff167b82 */ /* 0x000ef00000000a00 */
[----:B------:R-:W2:Y:S01]  /*8530*/  LDC.64 R12, c[0x0][0x450] ;  /* 0x00011400ff0c7b82 */ /* 0x000ea20000000a00 */
[----:B----4-:R4:W-:Y:S07]  /*8540*/  STS.128 [UR4+0x37330], R24 ;  /* 0x03733018ff007988 */ /* 0x0109ee0008000c04 */
[----:B------:R-:W2:Y:S08]  /*8550*/  LDC.64 R14, c[0x0][0x458] ;  /* 0x00011600ff0e7b82 */ /* 0x000eb00000000a00 */
[----:B-1----:R-:W1:Y:S01]  /*8560*/  LDC.64 R8, c[0x0][0x460] ;  /* 0x00011800ff087b82 */ /* 0x002e620000000a00 */
[----:B---3--:R4:W-:Y:S07]  /*8570*/  STS.128 [UR4+0x37340], R20 ;  /* 0x03734014ff007988 */ /* 0x0089ee0008000c04 */
[----:B------:R-:W1:Y:S08]  /*8580*/  LDC.64 R10, c[0x0][0x468] ;  /* 0x00011a00ff0a7b82 */ /* 0x000e700000000a00 */
[----:B-----5:R-:W3:Y:S01]  /*8590*/  LDC.64 R4, c[0x0][0x470] ;  /* 0x00011c00ff047b82 */ /* 0x020ee20000000a00 */
[----:B--2---:R4:W-:Y:S07]  /*85a0*/  STS.128 [UR4+0x37350], R12 ;  /* 0x0373500cff007988 */ /* 0x0049ee0008000c04 */
[----:B------:R-:W3:Y:S01]  /*85b0*/  LDC.64 R6, c[0x0][0x478] ;  /* 0x00011e00ff067b82 */ /* 0x000ee20000000a00 */
[----:B-1----:R4:W-:Y:S04]  /*85c0*/  STS.128 [UR4+0x37360], R8 ;  /* 0x03736008ff007988 */ /* 0x0029e80008000c04 */
[----:B---3--:R4:W-:Y:S02]  /*85d0*/  STS.128 [UR4+0x37370], R4 ;  /* 0x03737004ff007988 */ /* 0x0089e40008000c04 */
.L_x_445:
[----:B--2---:R-:W-:Y:S05]  /*85e0*/  BSYNC B0 ;  /* 0x0000000000007941 */ /* 0x004fea0003800000 */
.L_x_444:
[----:B------:R-:W-:Y:S01]  /*85f0*/  ELECT P0, URZ, PT ;  /* 0x00000000003f782f */ /* 0x000fe20003800000 */
[----:B------:R-:W-:Y:S01]  /*8600*/  NOP ;  /* 0x0000000000007918 */ /* 0x000fe20000000000 */
[----:B------:R-:W-:Y:S11]  /*8610*/  BSSY B0, `(.L_x_446) ;  /* 0x0000056000007945 */ /* 0x000ff60003800000 */
[----:B------:R-:W-:Y:S05]  /*8620*/  @!P0 BRA `(.L_x_447) ;  /* 0x0000000400508947 */ /* 0x000fea0003800000 */
[----:B------:R-:W-:Y:S01]  /*8630*/  R2UR UR8, R18 ;  /* 0x00000000120872ca */ /* 0x000fe200000e0000 */
[----:B------:R-:W-:Y:S01]  /*8640*/  ULDC.64 UR4, c[0x0][0x7a0] ;  /* 0x0001e80000047ab9 */ /* 0x000fe20000000a00 */
[----:B------:R-:W-:-:S11]  /*8650*/  ULDC.64 UR6, c[0x0][0x790] ;  /* 0x0001e40000067ab9 */ /* 0x000fd60000000a00 */
[----:B------:R-:W-:Y:S02]  /*8660*/  USHF.L.U32 UR9, UR8, 0x3, URZ ;  /* 0x0000000308097899 */ /* 0x000fe4000800063f */
[----:B------:R-:W-:Y:S02]  /*8670*/  USHF.L.U64.HI UR8, UR8, 0x3, UR42 ;  /* 0x0000000308087899 */ /* 0x000fe4000801022a */
[----:B------:R-:W-:Y:S02]  /*8680*/  UIADD3 UR4, UP1, UR9, UR4, URZ ;  /* 0x0000000409047290 */ /* 0x000fe4000ff3e03f */
[----:B------:R-:W-:Y:S02]  /*8690*/  UIADD3 UR6, UP0, UR9, UR6, URZ ;  /* 0x0000000609067290 */ /* 0x000fe4000ff1e03f */
[----:B------:R-:W-:Y:S02]  /*86a0*/  UIADD3.X UR5, UR8, UR5, URZ, UP1, !UPT ;  /* 0x0000000508057290 */ /* 0x000fe40008ffe43f */
[----:B------:R-:W-:Y:S01]  /*86b0*/  UIADD3.X UR7, UR8, UR7, URZ, UP0, !UPT ;  /* 0x0000000708077290 */ /* 0x000fe200087fe43f */
[----:B----4-:R-:W-:-:S02]  /*86c0*/  IMAD.U32 R8, RZ, RZ, UR4 ;  /* 0x00000004ff087e24 */ /* 0x010fc4000f8e00ff */
[----:B------:R-:W-:Y:S02]  /*86d0*/  IMAD.U32 R10, RZ, RZ, UR6 ;  /* 0x00000006ff0a7e24 */ /* 0x000fe4000f8e00ff */
[----:B------:R-:W-:Y:S01]  /*86e0*/  IMAD.U32 R9, RZ, RZ, UR5 ;  /* 0x00000005ff097e24 */ /* 0x000fe2000f8e00ff */
[----:B------:R-:W-:Y:S01]  /*86f0*/  ULDC.64 UR4, c[0x0][0x798] ;  /* 0x0001e60000047ab9 */ /* 0x000fe20000000a00 */
[----:B------:R-:W-:Y:S01]  /*8700*/  IMAD.U32 R11, RZ, RZ, UR7 ;  /* 0x00000007ff0b7e24 */ /* 0x000fe2000f8e00ff */
[----:B------:R-:W-:-:S03]  /*8710*/  ULDC.64 UR6, c[0x0][0x788] ;  /* 0x0001e20000067ab9 */ /* 0x000fc60000000a00 */
[----:B------:R-:W2:Y:S04]  /*8720*/  LDG.E.64 R8, desc[UR54][R8.64] ;  /* 0x0000003608087981 */ /* 0x000ea8000c1e1b00 */
[----:B------:R-:W3:Y:S01]  /*8730*/  LDG.E.64 R10, desc[UR54][R10.64] ;  /* 0x000000360a0a7981 */ /* 0x000ee2000c1e1b00 */
[----:B------:R-:W-:Y:S02]  /*8740*/  UIADD3 UR6, UP0, UR9, UR6, URZ ;  /* 0x0000000609067290 */ /* 0x000fe4000ff1e03f */
[----:B------:R-:W-:Y:S02]  /*8750*/  UIADD3 UR4, UP1, UR9, UR4, URZ ;  /* 0x0000000409047290 */ /* 0x000fe4000ff3e03f */
[----:B------:R-:W-:Y:S02]  /*8760*/  UIADD3.X UR7, UR8, UR7, URZ, UP0, !UPT ;  /* 0x0000000708077290 */ /* 0x000fe400087fe43f */
[----:B------:R-:W-:Y:S01]  /*8770*/  UIADD3.X UR5, UR8, UR5, URZ, UP1, !UPT ;  /* 0x0000000508057290 */ /* 0x000fe20008ffe43f */
[----:B------:R-:W-:-:S02]  /*8780*/  IMAD.U32 R22, RZ, RZ, UR6 ;  /* 0x00000006ff167e24 */ /* 0x000fc4000f8e00ff */
[----:B------:R-:W-:Y:S02]  /*8790*/  IMAD.U32 R12, RZ, RZ, UR4 ;  /* 0x00000004ff0c7e24 */ /* 0x000fe4000f8e00ff */
[----:B------:R-:W-:Y:S02]  /*87a0*/  IMAD.U32 R23, RZ, RZ, UR7 ;  /* 0x00000007ff177e24 */ /* 0x000fe4000f8e00ff */
[----:B------:R-:W-:-:S04]  /*87b0*/  IMAD.U32 R13, RZ, RZ, UR5 ;  /* 0x00000005ff0d7e24 */ /* 0x000fc8000f8e00ff */
[----:B------:R-:W4:Y:S04]  /*87c0*/  LDG.E.64 R22, desc[UR54][R22.64] ;  /* 0x0000003616167981 */ /* 0x000f28000c1e1b00 */
[----:B------:R-:W5:Y:S01]  /*87d0*/  LDG.E.64 R12, desc[UR54][R12.64] ;  /* 0x000000360c0c7981 */ /* 0x000f62000c1e1b00 */
[----:B------:R-:W-:Y:S02]  /*87e0*/  UMOV UR4, 0x400 ;  /* 0x0000040000047882 */ /* 0x000fe40000000000 */
[----:B------:R-:W-:-:S04]  /*87f0*/  ULEA UR4, UR41, UR4, 0x18 ;  /* 0x0000000429047291 */ /* 0x000fc8000f8ec03f */
[----:B------:R-:W-:Y:S02]  /*8800*/  UIADD3 UR5, UR4, 0x37280, URZ ;  /* 0x0003728004057890 */ /* 0x000fe4000fffe03f */
[----:B------:R-:W-:-:S03]  /*8810*/  UIADD3 UR6, UR4, 0x37300, URZ ;  /* 0x0003730004067890 */ /* 0x000fc6000fffe03f */
[----:B------:R-:W1:Y:S01]  /*8820*/  LDS R4, [UR4+0x3729c] ;  /* 0x03729c04ff047984 */ /* 0x000e620008000800 */
[----:B------:R-:W-:Y:S02]  /*8830*/  IMAD.U32 R14, RZ, RZ, UR5 ;  /* 0x00000005ff0e7e24 */ /* 0x000fe4000f8e00ff */
[----:B------:R-:W-:Y:S01]  /*8840*/  IMAD.U32 R20, RZ, RZ, UR6 ;  /* 0x00000006ff147e24 */ /* 0x000fe2000f8e00ff */
[----:B------:R-:W1:Y:S02]  /*8850*/  LDS R5, [UR4+0x3731c] ;  /* 0x03731c04ff057984 */ /* 0x000e640008000800 */
[----:B------:R-:W-:Y:S02]  /*8860*/  SHF.R.U64 R14, R14, 0x4, RZ ;  /* 0x000000040e0e7819 */ /* 0x000fe400000012ff */
[----:B------:R-:W-:Y:S01]  /*8870*/  SHF.R.U64 R20, R20, 0x4, RZ ;  /* 0x0000000414147819 */ /* 0x000fe200000012ff */
[----:B------:R-:W-:Y:S04]  /*8880*/  STS [UR4+0x372b0], RZ ;  /* 0x0372b0ffff007988 */ /* 0x000fe80008000804 */
[----:B------:R-:W-:Y:S04]  /*8890*/  STS [UR4+0x37290], R14 ;  /* 0x0372900eff007988 */ /* 0x000fe80008000804 */
[----:B------:R-:W-:Y:S04]  /*88a0*/  STS [UR4+0x37294], R14 ;  /* 0x0372940eff007988 */ /* 0x000fe80008000804 */
[----:B------:R-:W-:Y:S04]  /*88b0*/  STS [UR4+0x37310], R20 ;  /* 0x03731014ff007988 */ /* 0x000fe80008000804 */
[----:B------:R-:W-:Y:S04]  /*88c0*/  STS [UR4+0x37314], R20 ;  /* 0x03731414ff007988 */ /* 0x000fe80008000804 */
[----:B------:R-:W-:Y:S01]  /*88d0*/  STS [UR4+0x37330], RZ ;  /* 0x037330ffff007988 */ /* 0x000fe20008000804 */
[----:B--2---:R-:W-:-:S02]  /*88e0*/  SHF.L.U64.HI R6, R8, 0x1, R9 ;  /* 0x0000000108067819 */ /* 0x004fc40000010209 */
[----:B---3--:R-:W-:Y:S02]  /*88f0*/  LOP3.LUT R9, R11, 0x1fffffff, RZ, 0xc0, !PT ;  /* 0x1fffffff0b097812 */ /* 0x008fe400078ec0ff */
[----:B------:R-:W-:Y:S02]  /*8900*/  LOP3.LUT R11, R6, 0x1fffffff, RZ, 0xc0, !PT ;  /* 0x1fffffff060b7812 */ /* 0x000fe400078ec0ff */
[----:B------:R-:W-:Y:S02]  /*8910*/  SHF.R.U32.HI R7, RZ, 0x4, R9 ;  /* 0x00000004ff077819 */ /* 0x000fe40000011609 */
[----:B------:R-:W-:Y:S02]  /*8920*/  SHF.R.U32.HI R6, RZ, 0x4, R11 ;  /* 0x00000004ff067819 */ /* 0x000fe4000001160b */
[----:B-1----:R-:W-:Y:S02]  /*8930*/  LOP3.LUT R4, R4, 0xf, R7, 0xb8, !PT ;  /* 0x0000000f04047812 */ /* 0x002fe400078eb807 */
[----:B------:R-:W-:-:S02]  /*8940*/  LOP3.LUT R6, R5, 0xf, R6, 0xb8, !PT ;  /* 0x0000000f05067812 */ /* 0x000fc400078eb806 */
[----:B------:R-:W-:Y:S01]  /*8950*/  SHF.R.U64 R9, R10, 0x4, R9 ;  /* 0x000000040a097819 */ /* 0x000fe20000001209 */
[----:B------:R1:W-:Y:S04]  /*8960*/  STS [UR4+0x3729c], R4 ;  /* 0x03729c04ff007988 */ /* 0x0003e80008000804 */
[----:B------:R-:W-:Y:S04]  /*8970*/  STS [UR4+0x3731c], R6 ;  /* 0x03731c06ff007988 */ /* 0x000fe80008000804 */
[----:B------:R-:W2:Y:S01]  /*8980*/  LDS R5, [UR4+0x3729c] ;  /* 0x03729c04ff057984 */ /* 0x000ea20008000800 */
[----:B-1----:R-:W-:-:S03]  /*8990*/  VIADD R4, R32, 0xffffffff ;  /* 0xffffffff20047836 */ /* 0x002fc60000000000 */
[----:B------:R-:W1:Y:S04]  /*89a0*/  LDS R7, [UR4+0x3731c] ;  /* 0x03731c04ff077984 */ /* 0x000e680008000800 */
[----:B------:R-:W-:Y:S04]  /*89b0*/  STS [UR4+0x3728c], R9 ;  /* 0x03728c09ff007988 */ /* 0x000fe80008000804 */
[----:B----4-:R-:W-:Y:S04]  /*89c0*/  STS.64 [UR4+0x37280], R22 ;  /* 0x03728016ff007988 */ /* 0x010fe80008000a04 */
[----:B-----5:R-:W-:Y:S01]  /*89d0*/  STS.64 [UR4+0x37300], R12 ;  /* 0x0373000cff007988 */ /* 0x020fe20008000a04 */
[----:B--2---:R-:W-:-:S02]  /*89e0*/  LOP3.LUT R5, R5, 0xf0, RZ, 0xb8, !PT ;  /* 0x000000f005057812 */ /* 0x004fc400078eb8ff */
[----:B-1----:R-:W-:-:S03]  /*89f0*/  LOP3.LUT R7, R7, 0xf0, RZ, 0xb8, !PT ;  /* 0x000000f007077812 */ /* 0x002fc600078eb8ff */
[----:B------:R1:W-:Y:S04]  /*8a00*/  STS [UR4+0x3729c], R5 ;  /* 0x03729c05ff007988 */ /* 0x0003e80008000804 */
[----:B------:R2:W-:Y:S04]  /*8a10*/  STS [UR4+0x3731c], R7 ;  /* 0x03731c07ff007988 */ /* 0x0005e80008000804 */
[----:B------:R-:W3:Y:S01]  /*8a20*/  LDS R15, [UR4+0x3729c] ;  /* 0x03729c04ff0f7984 */ /* 0x000ee20008000800 */
[----:B-1----:R-:W-:-:S03]  /*8a30*/  VIADD R5, R2, 0xffffffff ;  /* 0xffffffff02057836 */ /* 0x002fc60000000000 */
[----:B------:R-:W1:Y:S01]  /*8a40*/  LDS R21, [UR4+0x3731c] ;  /* 0x03731c04ff157984 */ /* 0x000e620008000800 */
[----:B--2---:R-:W-:-:S05]  /*8a50*/  CS2R R6, SRZ ;  /* 0x0000000000067805 */ /* 0x004fca000001ff00 */
[----:B------:R2:W-:Y:S02]  /*8a60*/  STS.128 [UR4+0x372a0], R4 ;  /* 0x0372a004ff007988 */ /* 0x0005e40008000c04 */
[----:B--2---:R-:W-:Y:S02]  /*8a70*/  VIADD R5, R0, 0xffffffff ;  /* 0xffffffff00057836 */ /* 0x004fe40000000000 */
[----:B------:R-:W-:-:S03]  /*8a80*/  IMAD.SHL.U32 R0, R8, 0x2, RZ ;  /* 0x0000000208007824 */ /* 0x000fc600078e00ff */
[----:B------:R-:W-:Y:S02]  /*8a90*/  STS.128 [UR4+0x37320], R4 ;  /* 0x03732004ff007988 */ /* 0x000fe40008000c04 */
[----:B------:R-:W-:-:S04]  /*8aa0*/  LOP3.LUT R0, R0, 0xfffffffe, RZ, 0xc0, !PT ;  /* 0xfffffffe00007812 */ /* 0x000fc800078ec0ff */
[----:B------:R-:W-:Y:S02]  /*8ab0*/  SHF.R.U64 R11, R0, 0x4, R11 ;  /* 0x00000004000b7819 */ /* 0x000fe4000000120b */
[----:B---3--:R-:W-:-:S03]  /*8ac0*/  LOP3.LUT R15, R15, 0xf00, RZ, 0xb8, !PT ;  /* 0x00000f000f0f7812 */ /* 0x008fc600078eb8ff */
[----:B------:R-:W-:Y:S01]  /*8ad0*/  STS [UR4+0x3730c], R11 ;  /* 0x03730c0bff007988 */ /* 0x000fe20008000804 */
[----:B-1----:R-:W-:-:S03]  /*8ae0*/  LOP3.LUT R21, R21, 0xf00, RZ, 0xb8, !PT ;  /* 0x00000f0015157812 */ /* 0x002fc600078eb8ff */
[----:B------:R-:W-:Y:S04]  /*8af0*/  STS.64 [UR4+0x37298], R14 ;  /* 0x0372980eff007988 */ /* 0x000fe80008000a04 */
[----:B------:R-:W-:Y:S04]  /*8b00*/  STS.64 [UR4+0x37318], R20 ;  /* 0x03731814ff007988 */ /* 0x000fe80008000a04 */
[----:B------:R-:W1:Y:S04]  /*8b10*/  LDS R24, [UR4+0x3729c] ;  /* 0x03729c04ff187984 */ /* 0x000e680008000800 */
[----:B------:R-:W2:Y:S01]  /*8b20*/  LDS R25, [UR4+0x3731c] ;  /* 0x03731c04ff197984 */ /* 0x000ea20008000800 */
[----:B-1----:R-:W-:-:S02]  /*8b30*/  LOP3.LUT R0, R24, 0xf000, RZ, 0xb8, !PT ;  /* 0x0000f00018007812 */ /* 0x002fc400078eb8ff */
[----:B--2---:R-:W-:-:S03]  /*8b40*/  LOP3.LUT R2, R25, 0xf000, RZ, 0xb8, !PT ;  /* 0x0000f00019027812 */ /* 0x004fc600078eb8ff */
[----:B------:R2:W-:Y:S04]  /*8b50*/  STS [UR4+0x3729c], R0 ;  /* 0x03729c00ff007988 */ /* 0x0005e80008000804 */
[----:B------:R2:W-:Y:S02]  /*8b60*/  STS [UR4+0x3731c], R2 ;  /* 0x03731c02ff007988 */ /* 0x0005e40008000804 */
.L_x_447:
[----:B------:R-:W-:Y:S05]  /*8b70*/  BSYNC B0 ;  /* 0x0000000000007941 */ /* 0x000fea0003800000 */
.L_x_446:
[----:B------:R-:W-:Y:S01]  /*8b80*/  ELECT P0, URZ, PT ;  /* 0x00000000003f782f */ /* 0x000fe20003800000 */
[----:B------:R-:W-:Y:S01]  /*8b90*/  NOP ;  /* 0x0000000000007918 */ /* 0x000fe20000000000 */
[----:B------:R-:W-:Y:S11]  /*8ba0*/  BSSY B0, `(.L_x_448) ;  /* 0x0000004000007945 */ /* 0x000ff60003800000 */
[----:B------:R-:W-:Y:S05]  /*8bb0*/  @!P0 BRA `(.L_x_449) ;  /* 0x0000000000088947 */ /* 0x000fea0003800000 */
[----:B------:R0:W-:Y:S01]  /*8bc0*/  UTMACMDFLUSH ;  /* 0x00000000000079b7 */ /* 0x0001e20000000000 */
[----:B------:R-:W-:-:S04]  /*8bd0*/  DEPBAR.LE SB0, 0x0 ;  /* 0x000080000000791a */ /* 0x000fc80000000000 */
.L_x_449:
[----:B------:R-:W-:Y:S05]  /*8be0*/  BSYNC B0 ;  /* 0x0000000000007941 */ /* 0x000fea0003800000 */
.L_x_448:
[----:B------:R-:W-:Y:S01]  /*8bf0*/  UMOV UR43, 0x400 ;  /* 0x00000400002b7882 */ /* 0x000fe20000000000 */
[----:B------:R-:W-:Y:S01]  /*8c00*/  S2UR UR5, SR_CTAID.X ;  /* 0x00000000000579c3 */ /* 0x000fe20000002500 */
[----:B------:R-:W-:Y:S01]  /*8c10*/  ULEA UR43, UR41, UR43, 0x18 ;  /* 0x0000002b292b7291 */ /* 0x000fe2000f8ec03f */
[----:B-12---:R-:W-:Y:S01]  /*8c20*/  IMAD.SHL.U32 R0, R3, 0x4, RZ ;  /* 0x0000000403007824 */ /* 0x006fe200078e00ff */
[----:B------:R-:W-:Y:S01]  /*8c30*/  ULDC UR4, c[0x0][0xc] ;  /* 0x0000030000047ab9 */ /* 0x000fe20000000800 */
[----:B------:R-:W-:Y:S01]  /*8c40*/  ULDC.64 UR38, c[0x0][0x780] ;  /* 0x0001e00000267ab9 */ /* 0x000fe20000000a00 */
[----:B------:R-:W-:Y:S01]  /*8c50*/  UIADD3 UR44, UR43, 0x37280, URZ ;  /* 0x000372802b2c7890 */ /* 0x000fe2000fffe03f */
[----:B------:R-:W-:Y:S02]  /*8c60*/  ULDC UR36, c[0x0][0xb04] ;  /* 0x0002c10000247ab9 */ /* 0x000fe40000000800 */
[----:B------:R-:W1:Y:S06]  /*8c70*/  S2UR UR6, SR_CTAID.Y ;  /* 0x00000000000679c3 */ /* 0x000e6c0000002600 */
[----:B----4-:R-:W2:Y:S04]  /*8c80*/  LDS R7, [R0+UR44] ;  /* 0x0000002c00077984 */ /* 0x010ea80008000800 */
[----:B------:R-:W3:Y:S01]  /*8c90*/  LDS R9, [R0+UR44+0x80] ;  /* 0x0000802c00097984 */ /* 0x000ee20008000800 */
[----:B------:R-:W-:Y:S01]  /*8ca0*/  LOP3.LUT P2, RZ, R19, 0x7f, RZ, 0xc0, !PT ;  /* 0x0000007f13ff7812 */ /* 0x000fe2000784c0ff */
[----:B-1----:R-:W-:-:S04]  /*8cb0*/  UIMAD UR4, UR6, UR4, UR5 ;  /* 0x00000004060472a4 */ /* 0x002fc8000f8e0205 */
[----:B------:R-:W-:-:S04]  /*8cc0*/  UIMAD.WIDE UR38, UR4, 0x80, UR38 ;  /* 0x00000080042678a5 */ /* 0x000fc8000f8e0226 */
[----:B------:R-:W-:Y:S02]  /*8cd0*/  UIMAD.WIDE UR36, UR36, 0x80, UR38 ;  /* 0x00000080242478a5 */ /* 0x000fe4000f8e0226 */
[C---:B------:R-:W-:Y:S02]  /*8ce0*/  IADD3 R4, P0, R0.reuse, UR38, RZ ;  /* 0x0000002600047c10 */ /* 0x040fe4000ff1e0ff */
[----:B------:R-:W-:Y:S02]  /*8cf0*/  LOP3.LUT R33, R33, 0xfffffffd, RZ, 0xc0, !PT ;  /* 0xfffffffd21217812 */ /* 0x000fe400078ec0ff */
[----:B------:R-:W-:Y:S01]  /*8d00*/  IADD3 R2, P1, R0, UR36, RZ ;  /* 0x0000002400027c10 */ /* 0x000fe2000ff3e0ff */
[----:B------:R-:W-:Y:S01]  /*8d10*/  IMAD.X R5, RZ, RZ, UR39, P0 ;  /* 0x00000027ff057e24 */ /* 0x000fe200080e06ff */
[----:B------:R-:W-:Y:S02]  /*8d20*/  ISETP.EQ.OR P0, PT, R34, RZ, P2 ;  /* 0x000000ff2200720c */ /* 0x000fe40001702670 */
[----:B------:R-:W-:Y:S01]  /*8d30*/  @P2 LOP3.LUT R33, R33, 0x2, RZ, 0xfc, !PT ;  /* 0x0000000221212812 */ /* 0x000fe200078efcff */
[----:B------:R-:W-:Y:S01]  /*8d40*/  IMAD.X R3, RZ, RZ, UR37, P1 ;  /* 0x00000025ff037e24 */ /* 0x000fe200088e06ff */
[----:B------:R-:W-:Y:S02]  /*8d50*/  BSSY B6, `(.L_x_450) ;  /* 0x000011d000067945 */ /* 0x000fe40003800000 */
[----:B------:R-:W-:Y:S01]  /*8d60*/  LOP3.LUT R33, R33, 0xfffffffe, RZ, 0xc0, !PT ;  /* 0xfffffffe21217812 */ /* 0x000fe200078ec0ff */
[----:B--2---:R-:W5:Y:S01]  /*8d70*/  ATOMG.E.EXCH.STRONG.GPU PT, RZ, [R4], R7 ;  /* 0x0000000704ff73a8 */ /* 0x004f6200041ee100 */
[----:B------:R-:W-:-:S02]  /*8d80*/  IMAD.MOV.U32 R24, RZ, RZ, RZ ;  /* 0x000000ffff187224 */ /* 0x000fc400078e00ff */
[----:B------:R-:W-:Y:S01]  /*8d90*/  IMAD.MOV.U32 R25, RZ, RZ, 0x1 ;  /* 0x00000001ff197424 */ /* 0x000fe200078e00ff */
[----:B---3--:R1:W5:Y:S01]  /*8da0*/  ATOMG.E.EXCH.STRONG.GPU PT, RZ, [R2], R9 ;  /* 0x0000000902ff73a8 */ /* 0x00836200041ee100 */
[----:B------:R-:W-:Y:S01]  /*8db0*/  IMAD.MOV.U32 R0, RZ, RZ, 0x1 ;  /* 0x00000001ff007424 */ /* 0x000fe200078e00ff */
[----:B------:R-:W-:Y:S01]  /*8dc0*/  @P0 LOP3.LUT R33, R33, 0x1, RZ, 0xfc, !PT ;  /* 0x0000000121210812 */ /* 0x000fe200078efcff */
[----:B------:R-:W-:Y:S01]  /*8dd0*/  IMAD.MOV.U32 R23, RZ, RZ, 0x1 ;  /* 0x00000001ff177424 */ /* 0x000fe200078e00ff */
[----:B------:R-:W-:Y:S01]  /*8de0*/  ULOP3.LUT UR45, UR50, 0x1, URZ, 0xfc, !UPT ;  /* 0x00000001322d7892 */ /* 0x000fe2000f8efc3f */
[----:B------:R-:W-:Y:S01]  /*8df0*/  IMAD.MOV.U32 R22, RZ, RZ, RZ ;  /* 0x000000ffff167224 */ /* 0x000fe200078e00ff */
[----:B------:R-:W-:Y:S02]  /*8e00*/  ULOP3.LUT UR46, UR49, 0x2, URZ, 0xfc, !UPT ;  /* 0x00000002312e7892 */ /* 0x000fe4000f8efc3f */
[----:B------:R-:W-:Y:S01]  /*8e10*/  UIADD3 UR47, UR43, 0x37300, URZ ;  /* 0x000373002b2f7890 */ /* 0x000fe2000fffe03f */
[----:B-1----:R-:W-:-:S11]  /*8e20*/  IMAD.MOV.U32 R2, RZ, RZ, RZ ;  /* 0x000000ffff027224 */ /* 0x002fd600078e00ff */
.L_x_474:
        /* <DEDUP_REMOVED lines=8> */
[----:B------:R1:W-:Y:S02]  /*8eb0*/  UTMACCTL.IV [UR36] ;  /* 0x00000000240079b9 */ /* 0x0003e40008000000 */
[----:B-1----:R-:W-:Y:S01]  /*8ec0*/  NOP ;  /* 0x0000000000007918 */ /* 0x002fe20000000000 */
.L_x_452:
[----:B------:R-:W-:Y:S05]  /*8ed0*/  BSYNC B0 ;  /* 0x0000000000007941 */ /* 0x000fea0003800000 */
.L_x_451:
        /* <DEDUP_REMOVED lines=22> */
.L_x_453:
        /* <DEDUP_REMOVED lines=20> */
.L_x_454:
[----:B------:R-:W-:Y:S01]  /*9180*/  ISETP.GE.AND P0, PT, R32, 0x1, PT ;  /* 0x000000012000780c */ /* 0x000fe20003f06270 */
[----:B------:R-:W-:-:S12]  /*9190*/  BSSY B0, `(.L_x_455) ;  /* 0x000003d000007945 */ /* 0x000fd80003800000 */
[----:B------:R-:W-:Y:S05]  /*91a0*/  @!P0 BRA `(.L_x_456) ;  /* 0x0000000000ec8947 */ /* 0x000fea0003800000 */
[----:B------:R-:W-:Y:S02]  /*91b0*/  IMAD.SHL.U32 R17, R17, 0x10, RZ ;  /* 0x0000001011117824 */ /* 0x000fe400078e00ff */
[----:B------:R-:W-:Y:S02]  /*91c0*/  IMAD.SHL.U32 R16, R16, 0x80, RZ ;  /* 0x0000008010107824 */ /* 0x000fe400078e00ff */
[----:B------:R-:W-:Y:S02]  /*91d0*/  VIADD R6, R26, 0x1 ;  /* 0x000000011a067836 */ /* 0x000fe40000000000 */
[----:B------:R-:W-:Y:S02]  /*91e0*/  IMAD.MOV.U32 R8, RZ, RZ, RZ ;  /* 0x000000ffff087224 */ /* 0x000fe400078e00ff */
[----:B------:R-:W-:Y:S02]  /*91f0*/  IMAD.MOV.U32 R0, RZ, RZ, R23 ;  /* 0x000000ffff007224 */ /* 0x000fe400078e0017 */
[----:B------:R-:W-:-:S07]  /*9200*/  IMAD.MOV.U32 R3, RZ, RZ, R2 ;  /* 0x000000ffff037224 */ /* 0x000fce00078e0002 */
.L_x_463:
        /* <DEDUP_REMOVED lines=8> */
.L_x_547:
[----:B------:R-:W-:Y:S05]  /*9290*/  BSYNC B1 ;  /* 0x0000000000017941 */ /* 0x000fea0003800000 */
.L_x_457:
[----:B------:R-:W-:Y:S01]  /*92a0*/  LOP3.LUT P0, RZ, R19, 0x7f, RZ, 0xc0, !PT ;  /* 0x0000007f13ff7812 */ /* 0x000fe2000780c0ff */
[----:B------:R-:W-:-:S04]  /*92b0*/  UPRMT UR4, UR46, 0x9910, URZ ;  /* 0x000099102e047896 */ /* 0x000fc8000800003f */
[----:B------:R-:W-:-:S08]  /*92c0*/  UISETP.NE.AND UP0, UPT, UR4, 0x2, UPT ;  /* 0x000000020400788c */ /* 0x000fd0000bf05270 */
[----:B--2---:R2:W-:Y:S01]  /*92d0*/  @!P0 SYNCS.ARRIVE.TRANS64 RZ, [R7+URZ+0x37080], R5 ;  /* 0x0370800507ff89a7 */ /* 0x0045e2000800003f */
[----:B------:R-:W-:-:S13]  /*92e0*/  PLOP3.LUT P0, PT, PT, PT, UP0, 0x80, 0x0 ;  /* 0x000000000000781c */ /* 0x000fda0003f0f008 */
[----:B--2---:R-:W-:Y:S05]  /*92f0*/  @P0 BRA `(.L_x_459) ;  /* 0x0000000000040947 */ /* 0x004fea0003800000 */
[----:B------:R-:W-:Y:S01]  /*9300*/  BPT.TRAP 0x1 ;  /* 0x000000040000795c */ /* 0x000fe20000300000 */
.L_x_459:
[----:B------:R-:W-:Y:S01]  /*9310*/  LOP3.LUT P0, RZ, R33, 0x1, RZ, 0xc0, !PT ;  /* 0x0000000121ff7812 */ /* 0x000fe2000780c0ff */
[----:B------:R-:W-:-:S12]  /*9320*/  BSSY B1, `(.L_x_460) ;  /* 0x0000003000017945 */ /* 0x000fd80003800000 */
[----:B------:R-:W-:Y:S05]  /*9330*/  @P0 BRA `(.L_x_461) ;  /* 0x0000000000040947 */ /* 0x000fea0003800000 */
[----:B------:R-:W-:Y:S01]  /*9340*/  BPT.TRAP 0x1 ;  /* 0x000000040000795c */ /* 0x000fe20000300000 */
.L_x_461:
[----:B------:R-:W-:Y:S05]  /*9350*/  BSYNC B1 ;  /* 0x0000000000017941 */ /* 0x000fea0003800000 */
.L_x_460:
[----:B------:R-:W-:-:S03]  /*9360*/  UMOV UR4, 0xffffffff ;  /* 0xffffffff00047882 */ /* 0x000fc60000000000 */
[----:B------:R-:W-:Y:S05]  /*9370*/  BRA.DIV UR4, `(.L_x_462) ;  /* 0x0000004204347947 */ /* 0x000fea000b800000 */
[----:B------:R-:W-:-:S13]  /*9380*/  ELECT P6, URZ, PT ;  /* 0x00000000003f782f */ /* 0x000fda00038c0000 */
.L_x_550:
[----:B------:R-:W-:Y:S01]  /*9390*/  @P6 VIADD R5, R7, 0x37080 ;  /* 0x0003708007056836 */ /* 0x000fe20000000000 */
[C---:B------:R-:W-:Y:S01]  /*93a0*/  @P6 LEA R9, R3.reuse, UR43, 0xd ;  /* 0x0000002b03096c11 */ /* 0x040fe2000f8e68ff */
[----:B------:R-:W-:Y:S01]  /*93b0*/  VIADD R6, R6, 0xffffffff ;  /* 0xffffffff06067836 */ /* 0x000fe20000000000 */
[----:B-1----:R-:W-:Y:S01]  /*93c0*/  @P6 LEA R4, R3, UR43, 0xb ;  /* 0x0000002b03046c11 */ /* 0x002fe2000f8e58ff */
[----:B------:R-:W-:Y:S01]  /*93d0*/  VOTEU.ANY UP0, P6 ;  /* 0x00000000003f7886 */ /* 0x000fe20003000100 */
[----:B------:R-:W-:Y:S01]  /*93e0*/  @P6 R2UR UR4, R9 ;  /* 0x00000000090462ca */ /* 0x000fe200000e0000 */
[----:B------:R-:W-:Y:S01]  /*93f0*/  VIADD R3, R3, 0x1 ;  /* 0x0000000103037836 */ /* 0x000fe20000000000 */
[----:B------:R-:W-:Y:S01]  /*9400*/  @P6 R2UR UR7, R16 ;  /* 0x00000000100762ca */ /* 0x000fe200000e0000 */
[----:B------:R-:W-:Y:S01]  /*9410*/  @P6 VIADD R4, R4, 0x2a000 ;  /* 0x0002a00004046836 */ /* 0x000fe20000000000 */
        /* <DEDUP_REMOVED lines=8> */
[----:B------:R-:W-:-:S02]  /*94a0*/  @P6 R2UR UR15, R17 ;  /* 0x00000000110f62ca */ /* 0x000fc400000e0000 */
[C---:B------:R-:W-:Y:S01]  /*94b0*/  @P6 R2UR UR14, R8.reuse ;  /* 0x00000000080e62ca */ /* 0x040fe200000e0000 */
[----:B------:R-:W-:Y:S01]  /*94c0*/  VIADD R8, R8, 0x40 ;  /* 0x0000004008087836 */ /* 0x000fe20000000000 */
[----:B------:R-:W-:Y:S02]  /*94d0*/  ISETP.GT.AND P1, PT, R6, 0x1, PT ;  /* 0x000000010600780c */ /* 0x000fe40003f24270 */
[C---:B------:R-:W-:Y:S01]  /*94e0*/  ISETP.NE.AND P0, PT, R3.reuse, 0x15, PT ;  /* 0x000000150300780c */ /* 0x040fe20003f05270 */
[----:B------:R1:W-:Y:S01]  /*94f0*/  @UP0 UTMALDG.2D [UR4], [UR38], desc[UR8] ;  /* 0x00000804260005b4 */ /* 0x0003e20008009000 */
[----:B------:R-:W-:Y:S02]  /*9500*/  VOTEU.ANY UP0, P6 ;  /* 0x00000000003f7886 */ /* 0x000fe40003000100 */
[----:B------:R-:W-:Y:S02]  /*9510*/  SEL R5, RZ, 0x1, P0 ;  /* 0x00000001ff057807 */ /* 0x000fe40000000000 */
[----:B------:R-:W-:-:S02]  /*9520*/  SEL R3, R3, RZ, P0 ;  /* 0x000000ff03037207 */ /* 0x000fc40000000000 */
[----:B------:R-:W-:Y:S01]  /*9530*/  LOP3.LUT R0, R0, R5, RZ, 0x3c, !PT ;  /* 0x0000000500007212 */ /* 0x000fe200078e3cff */
[----:B------:R1:W-:Y:S02]  /*9540*/  @UP0 UTMALDG.2D [UR12], [UR36], desc[UR10] ;  /* 0x00000a0c240005b4 */ /* 0x0003e40008009000 */
[----:B-1----:R-:W-:Y:S05]  /*9550*/  @P1 BRA `(.L_x_463) ;  /* 0xfffffffc002c1947 */ /* 0x002fea000383ffff */
.L_x_456:
[----:B------:R-:W-:Y:S05]  /*9560*/  BSYNC B0 ;  /* 0x0000000000007941 */ /* 0x000fea0003800000 */
.L_x_455:
[----:B------:R-:W-:Y:S01]  /*9570*/  LOP3.LUT P1, RZ, R25, 0xff, RZ, 0xc0, !PT ;  /* 0x000000ff19ff7812 */ /* 0x000fe2000782c0ff */
[----:B------:R-:W-:Y:S02]  /*9580*/  IMAD.IADD R5, R26, 0x1, R2 ;  /* 0x000000011a057824 */ /* 0x000fe400078e0202 */
[----:B------:R-:W-:Y:S02]  /*9590*/  IMAD.U32 R4, RZ, RZ, UR45 ;  /* 0x0000002dff047e24 */ /* 0x000fe4000f8e00ff */
[C---:B------:R-:W-:Y:S01]  /*95a0*/  IMAD.WIDE.U32 R2, R5.reuse, -0x79e79e79, RZ ;  /* 0x8618618705027825 */ /* 0x040fe200078e00ff */
[C---:B------:R-:W-:Y:S02]  /*95b0*/  ISETP.GT.U32.AND P0, PT, R5.reuse, 0x14, PT ;  /* 0x000000140500780c */ /* 0x040fe40003f04070 */
        /* <DEDUP_REMOVED lines=13> */
.L_x_464:
[----:B------:R-:W-:Y:S01]  /*9690*/  LEA R3, R22, UR43, 0x3 ;  /* 0x0000002b16037c11 */ /* 0x000fe2000f8e18ff */
[----:B------:R-:W-:Y:S01]  /*96a0*/  BSSY B0, `(.L_x_465) ;  /* 0x0000005000007945 */ /* 0x000fe20003800000 */
[----:B------:R-:W-:Y:S02]  /*96b0*/  SHF.L.U32 R0, R24, 0x1f, RZ ;  /* 0x0000001f18007819 */ /* 0x000fe400000006ff */
[----:B------:R-:W-:Y:S02]  /*96c0*/  LEA R4, R22, UR43, 0x4 ;  /* 0x0000002b16047c11 */ /* 0x000fe4000f8e20ff */
[----:B------:R-:W1:Y:S02]  /*96d0*/  SYNCS.PHASECHK.TRANS64.TRYWAIT P0, [R3+URZ+0x37000], R0 ;  /* 0x03700000030075a7 */ /* 0x000e64000800017f */
[----:B-1----:R-:W-:Y:S05]  /*96e0*/  @!P0 BRA `(.L_x_466) ;  /* 0x0000003c00788947 */ /* 0x002fea0003800000 */
.L_x_551:
[----:B------:R-:W-:Y:S05]  /*96f0*/  BSYNC B0 ;  /* 0x0000000000007941 */ /* 0x000fea0003800000 */
.L_x_465:
        /* <DEDUP_REMOVED lines=11> */
.L_x_467:
        /* <DEDUP_REMOVED lines=14> */
.L_x_554:
[----:B------:R-:W-:Y:S04]  /*9890*/  BSSY B0, `(.L_x_470) ;  /* 0x000004c000007945 */ /* 0x000fe80003800000 */
[----:B------:R-:W-:Y:S05]  /*98a0*/  @!P6 BRA `(.L_x_471) ;  /* 0x000000040028e947 */ /* 0x000fea0003800000 */
[C---:B------:R-:W-:Y:S01]  /*98b0*/  IMAD.SHL.U32 R4, R6.reuse, 0x8, RZ ;  /* 0x0000000806047824 */ /* 0x040fe200078e00ff */
[----:B------:R-:W-:Y:S01]  /*98c0*/  SHF.R.S32.HI R3, RZ, 0x1f, R6 ;  /* 0x0000001fff037819 */ /* 0x000fe20000011406 */
[----:B------:R-:W-:Y:S01]  /*98d0*/  ULDC.64 UR4, c[0x0][0x788] ;  /* 0x0001e20000047ab9 */ /* 0x000fe20000000a00 */
[----:B------:R-:W-:Y:S02]  /*98e0*/  ULDC.64 UR6, c[0x0][0x798] ;  /* 0x0001e60000067ab9 */ /* 0x000fe40000000a00 */
[----:B-1----:R-:W-:Y:S02]  /*98f0*/  SHF.L.U64.HI R0, R6, 0x3, R3 ;  /* 0x0000000306007819 */ /* 0x002fe40000010203 */
[C---:B------:R-:W-:Y:S01]  /*9900*/  IADD3 R14, P0, R4.reuse, UR4, RZ ;  /* 0x00000004040e7c10 */ /* 0x040fe2000ff1e0ff */
[----:B------:R-:W2:Y:S01]  /*9910*/  LDG.E R3, desc[UR54][R8.64] ;  /* 0x0000003608037981 */ /* 0x000ea2000c1e1900 */
[----:B------:R-:W-:Y:S02]  /*9920*/  IADD3 R12, P2, R4, UR6, RZ ;  /* 0x00000006040c7c10 */ /* 0x000fe4000ff5e0ff */
[C---:B------:R-:W-:Y:S01]  /*9930*/  IADD3.X R15, R0.reuse, UR5, RZ, P0, !PT ;  /* 0x00000005000f7c10 */ /* 0x040fe200087fe4ff */
[----:B------:R-:W-:Y:S01]  /*9940*/  ULDC.64 UR4, c[0x0][0x790] ;  /* 0x0001e40000047ab9 */ /* 0x000fe20000000a00 */
[----:B------:R-:W-:-:S04]  /*9950*/  IADD3.X R13, R0, UR7, RZ, P2, !PT ;  /* 0x00000007000d7c10 */ /* 0x000fc800097fe4ff */
[----:B------:R-:W3:Y:S04]  /*9960*/  LDG.E.64 R14, desc[UR54][R14.64] ;  /* 0x000000360e0e7981 */ /* 0x000ee8000c1e1b00 */
[----:B------:R-:W4:Y:S01]  /*9970*/  LDG.E.64 R12, desc[UR54][R12.64] ;  /* 0x000000360c0c7981 */ /* 0x000f22000c1e1b00 */
[----:B------:R-:W-:-:S04]  /*9980*/  IADD3 R10, P0, R4, UR4, RZ ;  /* 0x00000004040a7c10 */ /* 0x000fc8000ff1e0ff */
[----:B------:R-:W-:Y:S01]  /*9990*/  IADD3.X R11, R0, UR5, RZ, P0, !PT ;  /* 0x00000005000b7c10 */ /* 0x000fe200087fe4ff */
[----:B------:R-:W-:-:S05]  /*99a0*/  ULDC.64 UR4, c[0x0][0x7a0] ;  /* 0x0001e80000047ab9 */ /* 0x000fca0000000a00 */
[----:B------:R-:W2:Y:S01]  /*99b0*/  LDG.E.64 R10, desc[UR54][R10.64] ;  /* 0x000000360a0a7981 */ /* 0x000ea2000c1e1b00 */
[----:B------:R-:W-:-:S04]  /*99c0*/  IADD3 R4, P0, R4, UR4, RZ ;  /* 0x0000000404047c10 */ /* 0x000fc8000ff1e0ff */
[----:B------:R-:W-:-:S06]  /*99d0*/  IADD3.X R5, R0, UR5, RZ, P0, !PT ;  /* 0x0000000500057c10 */ /* 0x000fcc00087fe4ff */
[----:B------:R-:W2:Y:S04]  /*99e0*/  LDG.E.64 R4, desc[UR54][R4.64] ;  /* 0x0000003604047981 */ /* 0x000ea8000c1e1b00 */
[----:B---3--:R-:W-:Y:S04]  /*99f0*/  STS.64 [UR44], R14 ;  /* 0x0000000eff007988 */ /* 0x008fe80008000a2c */
[----:B----4-:R-:W-:Y:S04]  /*9a00*/  STS.64 [UR47], R12 ;  /* 0x0000000cff007988 */ /* 0x010fe80008000a2f */
[----:B------:R-:W1:Y:S01]  /*9a10*/  LDS R0, [UR44+0x1c] ;  /* 0x00001c2cff007984 */ /* 0x000e620008000800 */
[----:B--2---:R-:W-:-:S04]  /*9a20*/  LOP3.LUT R25, R11, 0x1fffffff, RZ, 0xc0, !PT ;  /* 0x1fffffff0b197812 */ /* 0x004fc800078ec0ff */
[----:B------:R-:W-:-:S04]  /*9a30*/  SHF.R.U32.HI R21, RZ, 0x4, R25 ;  /* 0x00000004ff157819 */ /* 0x000fc80000011619 */
[----:B-1----:R-:W-:Y:S02]  /*9a40*/  LOP3.LUT R11, R0, 0xf, R21, 0xb8, !PT ;  /* 0x0000000f000b7812 */ /* 0x002fe400078eb815 */
[----:B------:R1:W2:Y:S04]  /*9a50*/  LDG.E R0, desc[UR54][R8.64+0x4] ;  /* 0x0000043608007981 */ /* 0x0002a8000c1e1900 */
[----:B------:R-:W-:Y:S04]  /*9a60*/  STS [UR44+0x1c], R11 ;  /* 0x00001c0bff007988 */ /* 0x000fe8000800082c */
[----:B------:R-:W3:Y:S02]  /*9a70*/  LDS R18, [UR44+0x1c] ;  /* 0x00001c2cff127984 */ /* 0x000ee40008000800 */
[----:B---3--:R-:W-:-:S05]  /*9a80*/  LOP3.LUT R18, R18, 0xf0, RZ, 0xb8, !PT ;  /* 0x000000f012127812 */ /* 0x008fca00078eb8ff */
[----:B------:R-:W-:Y:S04]  /*9a90*/  STS [UR44+0x1c], R18 ;  /* 0x00001c12ff007988 */ /* 0x000fe8000800082c */
[----:B------:R-:W3:Y:S01]  /*9aa0*/  LDS R14, [UR44+0x1c] ;  /* 0x00001c2cff0e7984 */ /* 0x000ee20008000800 */
[----:B------:R-:W-:-:S05]  /*9ab0*/  IMAD.U32 R12, RZ, RZ, UR44 ;  /* 0x0000002cff0c7e24 */ /* 0x000fca000f8e00ff */
[----:B------:R-:W-:Y:S02]  /*9ac0*/  SHF.R.U64 R12, R12, 0x4, RZ ;  /* 0x000000040c0c7819 */ /* 0x000fe400000012ff */
[----:B---3--:R-:W-:-:S05]  /*9ad0*/  LOP3.LUT R13, R14, 0xf00, RZ, 0xb8, !PT ;  /* 0x00000f000e0d7812 */ /* 0x008fca00078eb8ff */
[----:B------:R-:W-:Y:S04]  /*9ae0*/  STS.64 [UR44+0x18], R12 ;  /* 0x0000180cff007988 */ /* 0x000fe80008000a2c */
[----:B------:R-:W3:Y:S01]  /*9af0*/  LDS R14, [UR44+0x1c] ;  /* 0x00001c2cff0e7984 */ /* 0x000ee20008000800 */
[----:B------:R-:W-:Y:S01]  /*9b00*/  SHF.R.U64 R15, R10, 0x4, R25 ;  /* 0x000000040a0f7819 */ /* 0x000fe20000001219 */
[----:B-1----:R-:W-:Y:S01]  /*9b10*/  VIADD R9, R3, 0xffffffff ;  /* 0xffffffff03097836 */ /* 0x002fe20000000000 */
[----:B------:R-:W-:Y:S01]  /*9b20*/  CS2R R10, SRZ ;  /* 0x00000000000a7805 */ /* 0x000fe2000001ff00 */
[----:B-----5:R-:W-:Y:S01]  /*9b30*/  VIADD R8, R32, 0xffffffff ;  /* 0xffffffff20087836 */ /* 0x020fe20000000000 */
[----:B------:R-:W-:Y:S04]  /*9b40*/  STS [UR44+0x10], R12 ;  /* 0x0000100cff007988 */ /* 0x000fe8000800082c */
[----:B------:R-:W-:Y:S04]  /*9b50*/  STS [UR44+0x14], R12 ;  /* 0x0000140cff007988 */ /* 0x000fe8000800082c */
[----:B------:R-:W-:Y:S04]  /*9b60*/  STS.128 [UR44+0x20], R8 ;  /* 0x00002008ff007988 */ /* 0x000fe80008000c2c */
[----:B------:R-:W-:Y:S04]  /*9b70*/  STS [UR44+0xc], R15 ;  /* 0x00000c0fff007988 */ /* 0x000fe8000800082c */
[----:B------:R-:W-:Y:S01]  /*9b80*/  STS [UR44+0x30], RZ ;  /* 0x000030ffff007988 */ /* 0x000fe2000800082c */
[----:B---3--:R-:W-:-:S05]  /*9b90*/  LOP3.LUT R3, R14, 0xf000, RZ, 0xb8, !PT ;  /* 0x0000f0000e037812 */ /* 0x008fca00078eb8ff */
[----:B------:R-:W-:Y:S04]  /*9ba0*/  STS [UR44+0x1c], R3 ;  /* 0x00001c03ff007988 */ /* 0x000fe8000800082c */
[----:B------:R-:W1:Y:S01]  /*9bb0*/  LDS R13, [UR47+0x1c] ;  /* 0x00001c2fff0d7984 */ /* 0x000e620008000800 */
[----:B------:R-:W-:-:S04]  /*9bc0*/  SHF.L.U64.HI R18, R4, 0x1, R5 ;  /* 0x0000000104127819 */ /* 0x000fc80000010205 */
[----:B------:R-:W-:-:S04]  /*9bd0*/  LOP3.LUT R18, R18, 0x1fffffff, RZ, 0xc0, !PT ;  /* 0x1fffffff12127812 */ /* 0x000fc800078ec0ff */
[----:B------:R-:W-:-:S04]  /*9be0*/  SHF.R.U32.HI R14, RZ, 0x4, R18 ;  /* 0x00000004ff0e7819 */ /* 0x000fc80000011612 */
[----:B-1----:R-:W-:-:S05]  /*9bf0*/  LOP3.LUT R5, R13, 0xf, R14, 0xb8, !PT ;  /* 0x0000000f0d057812 */ /* 0x002fca00078eb80e */
[----:B------:R-:W-:Y:S04]  /*9c00*/  STS [UR47+0x1c], R5 ;  /* 0x00001c05ff007988 */ /* 0x000fe8000800082f */
[----:B------:R-:W1:Y:S02]  /*9c10*/  LDS R12, [UR47+0x1c] ;  /* 0x00001c2fff0c7984 */ /* 0x000e640008000800 */
[----:B-1----:R-:W-:-:S05]  /*9c20*/  LOP3.LUT R9, R12, 0xf0, RZ, 0xb8, !PT ;  /* 0x000000f00c097812 */ /* 0x002fca00078eb8ff */
[----:B------:R-:W-:Y:S04]  /*9c30*/  STS [UR47+0x1c], R9 ;  /* 0x00001c09ff007988 */ /* 0x000fe8000800082f */
[----:B------:R-:W1:Y:S01]  /*9c40*/  LDS R13, [UR47+0x1c] ;  /* 0x00001c2fff0d7984 */ /* 0x000e620008000800 */
[----:B------:R-:W-:-:S05]  /*9c50*/  IMAD.U32 R12, RZ, RZ, UR47 ;  /* 0x0000002fff0c7e24 */ /* 0x000fca000f8e00ff */
[----:B------:R-:W-:Y:S02]  /*9c60*/  SHF.R.U64 R12, R12, 0x4, RZ ;  /* 0x000000040c0c7819 */ /* 0x000fe400000012ff */
[----:B-1----:R-:W-:-:S05]  /*9c70*/  LOP3.LUT R13, R13, 0xf00, RZ, 0xb8, !PT ;  /* 0x00000f000d0d7812 */ /* 0x002fca00078eb8ff */
[----:B------:R-:W-:Y:S04]  /*9c80*/  STS.64 [UR47+0x18], R12 ;  /* 0x0000180cff007988 */ /* 0x000fe80008000a2f */
[----:B------:R-:W1:Y:S01]  /*9c90*/  LDS R14, [UR47+0x1c] ;  /* 0x00001c2fff0e7984 */ /* 0x000e620008000800 */
[----:B------:R-:W-:Y:S02]  /*9ca0*/  IMAD.SHL.U32 R3, R4, 0x2, RZ ;  /* 0x0000000204037824 */ /* 0x000fe400078e00ff */
[----:B--2---:R-:W-:-:S03]  /*9cb0*/  VIADD R9, R0, 0xffffffff ;  /* 0xffffffff00097836 */ /* 0x004fc60000000000 */
[----:B------:R-:W-:-:S04]  /*9cc0*/  LOP3.LUT R3, R3, 0xfffffffe, RZ, 0xc0, !PT ;  /* 0xfffffffe03037812 */ /* 0x000fc800078ec0ff */
[----:B------:R-:W-:Y:S01]  /*9cd0*/  SHF.R.U64 R3, R3, 0x4, R18 ;  /* 0x0000000403037819 */ /* 0x000fe20000001212 */
[----:B------:R3:W-:Y:S04]  /*9ce0*/  STS.128 [UR47+0x20], R8 ;  /* 0x00002008ff007988 */ /* 0x0007e80008000c2f */
[----:B------:R3:W-:Y:S04]  /*9cf0*/  STS [UR47+0xc], R3 ;  /* 0x00000c03ff007988 */ /* 0x0007e8000800082f */
[----:B------:R3:W-:Y:S04]  /*9d00*/  STS [UR47+0x10], R12 ;  /* 0x0000100cff007988 */ /* 0x0007e8000800082f */
[----:B------:R3:W-:Y:S04]  /*9d10*/  STS [UR47+0x14], R12 ;  /* 0x0000140cff007988 */ /* 0x0007e8000800082f */
[----:B------:R-:W-:Y:S01]  /*9d20*/  STS [UR47+0x30], RZ ;  /* 0x000030ffff007988 */ /* 0x000fe2000800082f */
[----:B-1----:R-:W-:-:S05]  /*9d30*/  LOP3.LUT R0, R14, 0xf000, RZ, 0xb8, !PT ;  /* 0x0000f0000e007812 */ /* 0x002fca00078eb8ff */
[----:B------:R3:W-:Y:S02]  /*9d40*/  STS [UR47+0x1c], R0 ;  /* 0x00001c00ff007988 */ /* 0x0007e4000800082f */
.L_x_471:
[----:B------:R-:W-:Y:S05]  /*9d50*/  BSYNC B0 ;  /* 0x0000000000007941 */ /* 0x000fea0003800000 */
.L_x_470:
[----:B------:R-:W-:-:S03]  /*9d60*/  UMOV UR4, 0xffffffff ;  /* 0xffffffff00047882 */ /* 0x000fc60000000000 */
[----:B------:R-:W-:Y:S05]  /*9d70*/  BRA.DIV UR4, `(.L_x_472) ;  /* 0x0000003a04087947 */ /* 0x000fea000b800000 */
[----:B------:R-:W-:Y:S01]  /*9d80*/  ELECT P6, URZ, PT ;  /* 0x00000000003f782f */ /* 0x000fe200038c0000 */
[----:B------:R-:W-:-:S12]  /*9d90*/  NOP ;  /* 0x0000000000007918 */ /* 0x000fd80000000000 */
.L_x_558:
[----:B-1-3--:R-:W1:Y:S02]  /*9da0*/  S2R R0, SR_LANEID ;  /* 0x0000000000007919 */ /* 0x00ae640000000000 */
[----:B-1----:R-:W-:-:S05]  /*9db0*/  IMAD.SHL.U32 R0, R0, 0x4, RZ ;  /* 0x0000000400007824 */ /* 0x002fca00078e00ff */
[----:B------:R1:W3:Y:S01]  /*9dc0*/  LDS R3, [R0+UR44] ;  /* 0x0000002c00037984 */ /* 0x0002e20008000800 */
[C---:B--2---:R-:W-:Y:S02]  /*9dd0*/  IADD3 R8, P0, R0.reuse, UR38, RZ ;  /* 0x0000002600087c10 */ /* 0x044fe4000ff1e0ff */
[----:B------:R-:W-:Y:S01]  /*9de0*/  IADD3 R4, P2, R0, UR36, RZ ;  /* 0x0000002400047c10 */ /* 0x000fe2000ff5e0ff */
[----:B------:R1:W2:Y:S01]  /*9df0*/  LDS R11, [R0+UR44+0x80] ;  /* 0x0000802c000b7984 */ /* 0x0002a20008000800 */
[----:B------:R-:W-:Y:S11]  /*9e00*/  @!P6 BRA `(.L_x_473) ;  /* 0x000000000008e947 */ /* 0x000ff60003800000 */
[----:B------:R0:W-:Y:S01]  /*9e10*/  UTMACMDFLUSH ;  /* 0x00000000000079b7 */ /* 0x0001e20000000000 */
[----:B------:R-:W-:-:S04]  /*9e20*/  DEPBAR.LE SB0, 0x0 ;  /* 0x000080000000791a */ /* 0x000fc80000000000 */
.L_x_473:
[----:B------:R-:W-:Y:S01]  /*9e30*/  IMAD.X R9, RZ, RZ, UR39, P0 ;  /* 0x00000027ff097e24 */ /* 0x000fe200080e06ff */
[----:B------:R-:W-:Y:S05]  /*9e40*/  WARPSYNC.ALL ;  /* 0x0000000000007948 */ /* 0x000fea0003800000 */
[----:B------:R-:W-:Y:S01]  /*9e50*/  IMAD.X R5, RZ, RZ, UR37, P2 ;  /* 0x00000025ff057e24 */ /* 0x000fe200090e06ff */
[----:B---3--:R3:W5:Y:S04]  /*9e60*/  ATOMG.E.EXCH.STRONG.GPU PT, RZ, [R8], R3 ;  /* 0x0000000308ff73a8 */ /* 0x00876800041ee100 */
[----:B--2---:R3:W5:Y:S01]  /*9e70*/  ATOMG.E.EXCH.STRONG.GPU PT, RZ, [R4], R11 ;  /* 0x0000000b04ff73a8 */ /* 0x00476200041ee100 */
[----:B------:R-:W-:-:S07]  /*9e80*/  IMAD.MOV.U32 R18, RZ, RZ, R6 ;  /* 0x000000ffff127224 */ /* 0x000fce00078e0006 */
.L_x_468:
        /* <DEDUP_REMOVED lines=10> */
.L_x_450:
[----:B------:R-:W-:-:S03]  /*9f30*/  UMOV UR4, 0xffffffff ;  /* 0xffffffff00047882 */ /* 0x000fc60000000000 */
[----:B------:R-:W-:Y:S05]  /*9f40*/  BRA.DIV UR4, `(.L_x_475) ;  /* 0x0000003604c47947 */ /* 0x000fea000b800000 */
[----:B-----5:R-:W-:-:S13]  /*9f50*/  ELECT P6, URZ, PT ;  /* 0x00000000003f782f */ /* 0x020fda00038c0000 */
.L_x_561:
[----:B------:R-:W-:Y:S04]  /*9f60*/  BSSY B0, `(.L_x_476) ;  /* 0x00000c3000007945 */ /* 0x000fe80003800000 */
[----:B------:R-:W-:Y:S05]  /*9f70*/  @!P6 BRA `(.L_x_477) ;  /* 0x0000000c0004e947 */ /* 0x000fea0003800000 */
[----:B------:R-:W-:-:S04]  /*9f80*/  ULOP3.LUT UR4, UR49, 0x2, URZ, 0xfc, !UPT ;  /* 0x0000000231047892 */ /* 0x000fc8000f8efc3f */
[----:B------:R-:W-:-:S06]  /*9f90*/  UISETP.NE.AND UP0, UPT, UR4, 0x3, UPT ;  /* 0x000000030400788c */ /* 0x000fcc000bf05270 */
[----:B------:R-:W-:-:S13]  /*9fa0*/  PLOP3.LUT P0, PT, PT, PT, UP0, 0x80, 0x0 ;  /* 0x000000000000781c */ /* 0x000fda0003f0f008 */
[----:B------:R-:W-:Y:S05]  /*9fb0*/  @!P0 BRA `(.L_x_478) ;  /* 0x0000000000048947 */ /* 0x000fea0003800000 */
[----:B------:R-:W-:Y:S01]  /*9fc0*/  BPT.TRAP 0x1 ;  /* 0x000000040000795c */ /* 0x000fe20000300000 */
.L_x_478:
        /* <DEDUP_REMOVED lines=13> */
.L_x_562:
        /* <DEDUP_REMOVED lines=9> */
.L_x_563:
        /* <DEDUP_REMOVED lines=9> */
.L_x_564:
        /* <DEDUP_REMOVED lines=9> */
.L_x_565:
        /* <DEDUP_REMOVED lines=9> */
.L_x_566:
        /* <DEDUP_REMOVED lines=9> */
.L_x_567:
        /* <DEDUP_REMOVED lines=9> */
.L_x_568:
        /* <DEDUP_REMOVED lines=9> */
.L_x_569:
        /* <DEDUP_REMOVED lines=9> */
.L_x_570:
        /* <DEDUP_REMOVED lines=9> */
.L_x_571:
        /* <DEDUP_REMOVED lines=9> */
.L_x_572:
        /* <DEDUP_REMOVED lines=9> */
.L_x_573:
        /* <DEDUP_REMOVED lines=9> */
.L_x_574:
        /* <DEDUP_REMOVED lines=9> */
.L_x_575:
        /* <DEDUP_REMOVED lines=9> */
.L_x_576:
        /* <DEDUP_REMOVED lines=9> */
.L_x_577:
        /* <DEDUP_REMOVED lines=9> */
.L_x_578:
        /* <DEDUP_REMOVED lines=9> */
.L_x_579:
        /* <DEDUP_REMOVED lines=9> */
.L_x_580:
[----:B------:R-:W2:Y:S01]  /*aac0*/  SYNCS.PHASECHK.TRANS64.TRYWAIT P0, [R6+URZ], R5 ;  /* 0x00000005060075a7 */ /* 0x000ea2000800017f */
[----:B------:R-:W-:-:S05]  /*aad0*/  VIADD R0, R0, 0x1 ;  /* 0x0000000100007836 */ /* 0x000fca0000000000 */
[----:B------:R-:W-:-:S04]  /*aae0*/  ISETP.NE.AND P1, PT, R0, 0x15, PT ;  /* 0x000000150000780c */ /* 0x000fc80003f25270 */
[----:B------:R-:W-:Y:S02]  /*aaf0*/  SEL R2, RZ, 0x1, P1 ;  /* 0x00000001ff027807 */ /* 0x000fe40000800000 */
[----:B------:R-:W-:Y:S02]  /*ab00*/  SEL R0, R0, RZ, P1 ;  /* 0x000000ff00007207 */ /* 0x000fe40000800000 */
[----:B------:R-:W-:Y:S01]  /*ab10*/  LOP3.LUT R2, R23, R2, RZ, 0x3c, !PT ;  /* 0x0000000217027212 */ /* 0x000fe200078e3cff */
[----:B--2---:R-:W-:Y:S06]  /*ab20*/  @!P0 BRA `(.L_x_498) ;  /* 0x0000003000688947 */ /* 0x004fec0003800000 */
.L_x_581:
[----:B------:R-:W-:Y:S01]  /*ab30*/  IMAD R3, R0, 0x8, R3 ;  /* 0x0000000800037824 */ /* 0x000fe200078e0203 */
[----:B------:R-:W-:-:S07]  /*ab40*/  SHF.L.U32 R0, R2, 0x1f, RZ ;  /* 0x0000001f02007819 */ /* 0x000fce00000006ff */
.L_x_499:
[----:B---3--:R3:W4:Y:S02]  /*ab50*/  SYNCS.PHASECHK.TRANS64.TRYWAIT P0, [R3+URZ], R0 ;  /* 0x00000000030075a7 */ /* 0x008724000800017f */
[----:B----4-:R-:W-:Y:S05]  /*ab60*/  @!P0 NANOSLEEP.SYNCS 0x989680 ;  /* 0x009896800000895d */ /* 0x010fea0003900000 */
[----:B------:R-:W4:Y:S02]  /*ab70*/  @!P0 SYNCS.PHASECHK.TRANS64 P0, [R3+URZ], R0 ;  /* 0x00000000030085a7 */ /* 0x000f24000800007f */
[----:B----4-:R-:W-:Y:S05]  /*ab80*/  @!P0 BRA `(.L_x_499) ;  /* 0xfffffffc00f08947 */ /* 0x010fea000383ffff */
.L_x_477:
[----:B------:R-:W-:Y:S05]  /*ab90*/  BSYNC B0 ;  /* 0x0000000000007941 */ /* 0x000fea0003800000 */
.L_x_476:
[----:B------:R-:W-:Y:S05]  /*aba0*/  EXIT ;  /* 0x000000000000794d */ /* 0x000fea0003800000 */
.L_x_409:
[----:B------:R-:W1:Y:S01]  /*abb0*/  S2UR UR34, SR_CTAID.X ;  /* 0x00000000002279c3 */ /* 0x000e620000002500 */
[----:B------:R-:W-:Y:S01]  /*abc0*/  ULDC.64 UR10, c[0x0][0xb60] ;  /* 0x0002d800000a7ab9 */ /* 0x000fe20000000a00 */
[----:B------:R-:W-:Y:S01]  /*abd0*/  ULDC.64 UR20, c[0x0][0xb48] ;  /* 0x0002d20000147ab9 */ /* 0x000fe20000000a00 */
[----:B------:R-:W-:Y:S02]  /*abe0*/  UIADD3 UR32, UP3, UR10, -0x1, URZ ;  /* 0xffffffff0a207890 */ /* 0x000fe4000ff7e03f */
[----:B------:R-:W-:Y:S02]  /*abf0*/  UIADD3 UR33, UP1, UR20, -0x1, URZ ;  /* 0xffffffff14217890 */ /* 0x000fe4000ff3e03f */
[----:B------:R-:W-:Y:S01]  /*ac00*/  UIADD3.X UR20, UR11, -0x1, URZ, UP3, !UPT ;  /* 0xffffffff0b147890 */ /* 0x000fe20009ffe43f */
[----:B------:R-:W3:Y:S01]  /*ac10*/  @UP2 S2UR UR34, SR_CTAID.Y ;  /* 0x00000000002229c3 */ /* 0x000ee20000002600 */
        /* <DEDUP_REMOVED lines=24> */
[----:B-1-3--:R-:W-:-:S10]  /*ada0*/  UMOV UR7, URZ ;  /* 0x0000003f00077c82 */ /* 0x00afd40008000000 */
.L_x_520:
[----:B------:R-:W-:Y:S01]  /*adb0*/  UIADD3 UR8, UP1, UR8, UR24, URZ ;  /* 0x0000001808087290 */ /* 0x000fe2000ff3e03f */
[----:B------:R-:W-:Y:S01]  /*adc0*/  LOP3.LUT P2, RZ, R33, 0x2, RZ, 0xc0, !PT ;  /* 0x0000000221ff7812 */ /* 0x000fe2000784c0ff */
[----:B------:R-:W-:Y:S01]  /*add0*/  ULDC.64 UR26, c[0x0][0xb78] ;  /* 0x0002de00001a7ab9 */ /* 0x000fe20000000a00 */
[----:B------:R-:W-:Y:S01]  /*ade0*/  UMOV UR28, 0xffffffff ;  /* 0xffffffff001c7882 */ /* 0x000fe20000000000 */
[----:B------:R-:W-:Y:S01]  /*adf0*/  UIADD3.X UR9, UR9, UR11, URZ, UP1, !UPT ;  /* 0x0000000b09097290 */ /* 0x000fe20008ffe43f */
[----:B-1----:R-:W-:Y:S01]  /*ae00*/  IMAD.U32 R0, RZ, RZ, UR27 ;  /* 0x0000001bff007e24 */ /* 0x002fe2000f8e00ff */
[----:B------:R-:W-:Y:S01]  /*ae10*/  UISETP.GE.U32.AND UP3, UPT, UR8, UR26, UPT ;  /* 0x0000001a0800728c */ /* 0x000fe2000bf66070 */
[----:B---3--:R-:W-:Y:S01]  /*ae20*/  IMAD.MOV.U32 R15, RZ, RZ, RZ ;  /* 0x000000ffff0f7224 */ /* 0x008fe200078e00ff */
        /* <DEDUP_REMOVED lines=35> */
[----:B------:R-:W3:Y:S08]  /*b060*/  I2F.RP R4, R11 ;  /* 0x0000000b00047306 */ /* 0x000ef00000209400 */
[----:B-1----:R-:W1:Y:S08]  /*b070*/  MUFU.RCP R3, R3 ;  /* 0x0000000300037308 */ /* 0x002e700000001000 */
[----:B---3--:R-:W3:Y:S01]  /*b080*/  MUFU.RCP R4, R4 ;  /* 0x0000000400047308 */ /* 0x008ee20000001000 */
[----:B-1----:R-:W-:Y:S01]  /*b090*/  VIADD R15, R3, 0xffffffe ;  /* 0x0ffffffe030f7836 */ /* 0x002fe20000000000 */
[----:B------:R-:W-:-:S06]  /*b0a0*/  LEA.HI.X.SX32 R3, R14, UR21, 0x1, P2 ;  /* 0x000000150e037c11 */ /* 0x000fcc00090f0eff */
[----:B------:R-:W1:Y:S01]  /*b0b0*/  F2I.FTZ.U32.TRUNC.NTZ R15, R15 ;  /* 0x0000000f000f7305 */ /* 0x000e62000021f000 */
[----:B---3--:R-:W-:-:S07]  /*b0c0*/  VIADD R13, R4, 0xffffffe ;  /* 0x0ffffffe040d7836 */ /* 0x008fce0000000000 */
[----:B------:R-:W3:Y:S01]  /*b0d0*/  F2I.FTZ.U32.TRUNC.NTZ R13, R13 ;  /* 0x0000000d000d7305 */ /* 0x000ee2000021f000 */
        /* <DEDUP_REMOVED lines=13> */
.L_x_504:
        /* <DEDUP_REMOVED lines=16> */
.L_x_505:
        /* <DEDUP_REMOVED lines=10> */
[--C-:B---3--:R-:W-:Y:S02]  /*b350*/  IMAD.MOV R6, RZ, RZ, -R13.reuse ;  /* 0x000000ffff067224 */ /* 0x108fe400078e0a0d */
        /* <DEDUP_REMOVED lines=37> */
.L_x_503:
[----:B--2---:R-:W-:Y:S05]  /*b5b0*/  BSYNC B0 ;  /* 0x0000000000007941 */ /* 0x004fea0003800000 */
.L_x_502:
        /* <DEDUP_REMOVED lines=51> */
.L_x_511:
        /* <DEDUP_REMOVED lines=40> */
.L_x_509:
        /* <DEDUP_REMOVED lines=33> */
.L_x_510:
        /* <DEDUP_REMOVED lines=34> */
.L_x_508:
[----:B------:R-:W-:Y:S05]  /*bfa0*/  BSYNC B0 ;  /* 0x0000000000007941 */ /* 0x000fea0003800000 */
.L_x_507:
        /* <DEDUP_REMOVED lines=39> */
.L_x_506:
        /* <DEDUP_REMOVED lines=22> */
.L_x_501:
        /* <DEDUP_REMOVED lines=28> */
[----:B--2--5:R-:W-:Y:S05]  /*c540*/  CALL.REL.NOINC `(.L_x_513) ;  /* 0x0000001c00cc7944 */ /* 0x024fea0003c00000 */
[----:B------:R-:W-:-:S04]  /*c550*/  UIADD3 UR26, -UR27, URZ, URZ ;  /* 0x0000003f1b1a7290 */ /* 0x000fc8000fffe13f */
[----:B------:R-:W-:-:S03]  /*c560*/  UIMAD UR37, UR38, UR26, UR37 ;  /* 0x0000001a262572a4 */ /* 0x000fc6000f8e0225 */
[----:B------:R-:W-:Y:S01]  /*c570*/  UMOV UR26, UR27 ;  /* 0x0000001b001a7c82 */ /* 0x000fe20008000000 */
[----:B------:R-:W-:Y:S08]  /*c580*/  BRA `(.L_x_514) ;  /* 0x0000000000587947 */ /* 0x000ff00003800000 */
.L_x_512:
        /* <DEDUP_REMOVED lines=22> */
.L_x_514:
        /* <DEDUP_REMOVED lines=13> */
.L_x_500:
[----:B------:R-:W-:-:S06]  /*c7c0*/  UISETP.NE.AND UP1, UPT, UR19, 0x3, UPT ;  /* 0x000000031300788c */ /* 0x000fcc000bf25270 */
[----:B------:R-:W-:-:S13]  /*c7d0*/  PLOP3.LUT P1, PT, PT, PT, UP1, 0x80, 0x0 ;  /* 0x000000000000781c */ /* 0x000fda0003f2f018 */
[----:B------:R-:W-:Y:S05]  /*c7e0*/  @!P1 BRA `(.L_x_515) ;  /* 0x0000000000049947 */ /* 0x000fea0003800000 */
[----:B--2---:R-:W-:Y:S01]  /*c7f0*/  BPT.TRAP 0x1 ;  /* 0x000000040000795c */ /* 0x004fe20000300000 */
.L_x_515:
        /* <DEDUP_REMOVED lines=8> */
.L_x_582:
        /* <DEDUP_REMOVED lines=13> */
[----:B----4-:R-:W4:Y:S01]  /*c950*/  FENCE.VIEW.ASYNC.S ;  /* 0x00000000000073c6 */ /* 0x010f220000000000 */
[----:B------:R-:W-:Y:S05]  /*c960*/  @!P1 BRA `(.L_x_519) ;  /* 0x0000000000049947 */ /* 0x000fea0003800000 */
[----:B--2---:R-:W-:Y:S01]  /*c970*/  BPT.TRAP 0x1 ;  /* 0x000000040000795c */ /* 0x004fe20000300000 */
.L_x_519:
[----:B----4-:R-:W-:Y:S01]  /*c980*/  SYNCS.ARRIVE.TRANS64.A1T0 RZ, [UR31+0x37000], RZ ;  /* 0x037000ffffff79a7 */ /* 0x010fe2000810001f */
.L_x_518:
[----:B--2---:R-:W-:Y:S05]  /*c990*/  BSYNC B0 ;  /* 0x0000000000007941 */ /* 0x004fea0003800000 */
.L_x_517:
        /* <DEDUP_REMOVED lines=9> */
.L_x_521:
[----:B------:R-:W-:Y:S01]  /*ca30*/  ULEA UR4, UR7, UR26, 0x3 ;  /* 0x0000001a07047291 */ /* 0x000fe2000f8e183f */
[----:B-1----:R-:W-:-:S05]  /*ca40*/  IMAD.U32 R0, RZ, RZ, UR10 ;  /* 0x0000000aff007e24 */ /* 0x002fca000f8e00ff */
[----:B------:R-:W-:-:S04]  /*ca50*/  SHF.L.U32 R0, R0, 0x1f, RZ ;  /* 0x0000001f00007819 */ /* 0x000fc800000006ff */
[----:B------:R-:W1:Y:S02]  /*ca60*/  SYNCS.PHASECHK.TRANS64.TRYWAIT P0, [UR4+0x37040], R0 ;  /* 0x03704000ff0075a7 */ /* 0x000e640008000144 */
[----:B-1----:R-:W-:Y:S05]  /*ca70*/  @!P0 BRA `(.L_x_522) ;  /* 0x0000001000c08947 */ /* 0x002fea0003800000 */
.L_x_583:
[----:B------:R-:W-:Y:S05]  /*ca80*/  @!P1 BRA `(.L_x_523) ;  /* 0x0000000000049947 */ /* 0x000fea0003800000 */
[----:B------:R-:W-:Y:S01]  /*ca90*/  BPT.TRAP 0x1 ;  /* 0x000000040000795c */ /* 0x000fe20000300000 */
.L_x_523:
        /* <DEDUP_REMOVED lines=10> */
.L_x_584:
[----:B------:R-:W-:Y:S05]  /*cb40*/  @!P1 BRA `(.L_x_525) ;  /* 0x0000000000049947 */ /* 0x000fea0003800000 */
[----:B------:R-:W-:Y:S01]  /*cb50*/  BPT.TRAP 0x1 ;  /* 0x000000040000795c */ /* 0x000fe20000300000 */
.L_x_525:
        /* <DEDUP_REMOVED lines=10> */
.L_x_585:
[----:B------:R-:W-:Y:S05]  /*cc00*/  @!P1 BRA `(.L_x_527) ;  /* 0x0000000000049947 */ /* 0x000fea0003800000 */
[----:B------:R-:W-:Y:S01]  /*cc10*/  BPT.TRAP 0x1 ;  /* 0x000000040000795c */ /* 0x000fe20000300000 */
.L_x_527:
        /* <DEDUP_REMOVED lines=10> */
.L_x_586:
[----:B------:R-:W-:Y:S05]  /*ccc0*/  @!P1 BRA `(.L_x_529) ;  /* 0x0000000000049947 */ /* 0x000fea0003800000 */
[----:B------:R-:W-:Y:S01]  /*ccd0*/  BPT.TRAP 0x1 ;  /* 0x000000040000795c */ /* 0x000fe20000300000 */
.L_x_529:
        /* <DEDUP_REMOVED lines=10> */
.L_x_587:
[----:B------:R-:W-:Y:S05]  /*cd80*/  @!P1 BRA `(.L_x_531) ;  /* 0x0000000000049947 */ /* 0x000fea0003800000 */
[----:B------:R-:W-:Y:S01]  /*cd90*/  BPT.TRAP 0x1 ;  /* 0x000000040000795c */ /* 0x000fe20000300000 */
.L_x_531:
        /* <DEDUP_REMOVED lines=10> */
.L_x_588:
[----:B------:R-:W-:Y:S05]  /*ce40*/  @!P1 BRA `(.L_x_533) ;  /* 0x0000000000049947 */ /* 0x000fea0003800000 */
[----:B------:R-:W-:Y:S01]  /*ce50*/  BPT.TRAP 0x1 ;  /* 0x000000040000795c */ /* 0x000fe20000300000 */
.L_x_533:
        /* <DEDUP_REMOVED lines=10> */
.L_x_589:
[----:B------:R-:W-:Y:S05]  /*cf00*/  @!P1 BRA `(.L_x_535) ;  /* 0x0000000000049947 */ /* 0x000fea0003800000 */
[----:B------:R-:W-:Y:S01]  /*cf10*/  BPT.TRAP 0x1 ;  /* 0x000000040000795c */ /* 0x000fe20000300000 */
.L_x_535:
        /* <DEDUP_REMOVED lines=8> */
.L_x_536:
[----:B-1----:R-:W-:-:S04]  /*cfa0*/  IMAD.U32 R3, RZ, RZ, UR4 ;  /* 0x00000004ff037e24 */ /* 0x002fc8000f8e00ff */
[----:B------:R1:W2:Y:S03]  /*cfb0*/  SYNCS.PHASECHK.TRANS64.TRYWAIT P0, [R3+URZ+0x37040], R0 ;  /* 0x03704000030075a7 */ /* 0x0002a6000800017f */
[----:B--2---:R-:W-:Y:S05]  /*cfc0*/  @!P0 NANOSLEEP.SYNCS 0x989680 ;  /* 0x009896800000895d */ /* 0x004fea0003900000 */
[----:B------:R-:W2:Y:S02]  /*cfd0*/  @!P0 SYNCS.PHASECHK.TRANS64 P0, [R3+URZ+0x37040], R0 ;  /* 0x03704000030085a7 */ /* 0x000ea4000800007f */
[----:B--2---:R-:W-:Y:S05]  /*cfe0*/  @P0 EXIT ;  /* 0x000000000000094d */ /* 0x004fea0003800000 */
[----:B------:R-:W-:Y:S05]  /*cff0*/  BRA `(.L_x_536) ;  /* 0xfffffffc00e87947 */ /* 0x000fea000383ffff */
.L_x_359:
[----:B------:R-:W-:Y:S02]  /*d000*/  IMAD.MOV.U32 R13, RZ, RZ, R2 ;  /* 0x000000ffff0d7224 */ /* 0x000fe400078e0002 */
[----:B------:R-:W-:Y:S02]  /*d010*/  IMAD.MOV.U32 R12, RZ, RZ, RZ ;  /* 0x000000ffff0c7224 */ /* 0x000fe400078e00ff */
[----:B------:R-:W-:Y:S02]  /*d020*/  IMAD.MOV.U32 R11, RZ, RZ, 0x1f ;  /* 0x0000001fff0b7424 */ /* 0x000fe400078e00ff */
[----:B------:R-:W-:-:S07]  /*d030*/  IMAD.MOV.U32 R15, RZ, RZ, -0x1 ;  /* 0xffffffffff0f7424 */ /* 0x000fce00078e00ff */
[----:B------:R-:W-:Y:S05]  /*d040*/  WARPSYNC.COLLECTIVE R15, `(.L_x_537) ;  /* 0x000000000f087348 */ /* 0x000fea0003c00000 */
[----:B------:R1:W2:Y:S02]  /*d050*/  SHFL.IDX P6, R14, R13, R12, R11 ;  /* 0x0000000c0d0e7389 */ /* 0x0002a400000c000b */
[----:B-12---:R-:W-:Y:S01]  /*d060*/  ENDCOLLECTIVE ;  /* 0x000000000000791b */ /* 0x006fe20003800000 */
.L_x_537:
[----:B------:R-:W-:Y:S05]  /*d070*/  BRA `(.L_x_538) ;  /* 0xffffff6c00547947 */ /* 0x000fea000383ffff */
.L_x_363:
[----:B--2---:R2:W3:Y:S02]  /*d080*/  SYNCS.PHASECHK.TRANS64.TRYWAIT P1, [R3+URZ+0x37080], R0 ;  /* 0x03708000030075a7 */ /* 0x0044e4000802017f */
[----:B---3--:R-:W-:Y:S05]  /*d090*/  @!P1 NANOSLEEP.SYNCS 0x989680 ;  /* 0x009896800000995d */ /* 0x008fea0003900000 */
[----:B------:R-:W3:Y:S02]  /*d0a0*/  @!P1 SYNCS.PHASECHK.TRANS64 P1, [R3+URZ+0x37080], R0 ;  /* 0x03708000030095a7 */ /* 0x000ee4000802007f */
[----:B---3--:R-:W-:Y:S05]  /*d0b0*/  @!P1 BRA `(.L_x_363) ;  /* 0xfffffffc00f09947 */ /* 0x008fea000383ffff */
[----:B------:R-:W-:Y:S05]  /*d0c0*/  BRA `(.L_x_362) ;  /* 0xffffff6c00707947 */ /* 0x000fea000383ffff */
.L_x_368:
[----:B-1----:R1:W2:Y:S02]  /*d0d0*/  SYNCS.PHASECHK.TRANS64.TRYWAIT P1, [R42+URZ+0x37080], R7 ;  /* 0x037080072a0075a7 */ /* 0x0022a4000802017f */
[----:B--2---:R-:W-:Y:S05]  /*d0e0*/  @!P1 NANOSLEEP.SYNCS 0x989680 ;  /* 0x009896800000995d */ /* 0x004fea0003900000 */
[----:B------:R-:W2:Y:S02]  /*d0f0*/  @!P1 SYNCS.PHASECHK.TRANS64 P1, [R42+URZ+0x37080], R7 ;  /* 0x037080072a0095a7 */ /* 0x000ea4000802007f */
[----:B--2---:R-:W-:Y:S05]  /*d100*/  @!P1 BRA `(.L_x_368) ;  /* 0xfffffffc00f09947 */ /* 0x004fea000383ffff */
[----:B------:R-:W-:Y:S05]  /*d110*/  BRA `(.L_x_367) ;  /* 0xffffff7400c87947 */ /* 0x000fea000383ffff */
.L_x_376:
[----:B-1----:R-:W-:-:S04]  /*d120*/  IMAD.U32 R3, RZ, RZ, UR10 ;  /* 0x0000000aff037e24 */ /* 0x002fc8000f8e00ff */
[----:B------:R1:W2:Y:S03]  /*d130*/  SYNCS.PHASECHK.TRANS64.TRYWAIT P1, [R3+URZ+0x37080], R20 ;  /* 0x03708014030075a7 */ /* 0x0002a6000802017f */
[----:B--2---:R-:W-:Y:S05]  /*d140*/  @!P1 NANOSLEEP.SYNCS 0x989680 ;  /* 0x009896800000995d */ /* 0x004fea0003900000 */
[----:B------:R-:W2:Y:S02]  /*d150*/  @!P1 SYNCS.PHASECHK.TRANS64 P1, [R3+URZ+0x37080], R20 ;  /* 0x03708014030095a7 */ /* 0x000ea4000802007f */
[----:B--2---:R-:W-:Y:S05]  /*d160*/  @!P1 BRA `(.L_x_376) ;  /* 0xfffffffc00ec9947 */ /* 0x004fea000383ffff */
[----:B------:R-:W-:Y:S05]  /*d170*/  BRA `(.L_x_375) ;  /* 0xffffff80001c7947 */ /* 0x000fea000383ffff */
.L_x_392:
[----:B------:R-:W-:-:S07]  /*d180*/  IMAD.MOV.U32 R15, RZ, RZ, -0x1 ;  /* 0xffffffffff0f7424 */ /* 0x000fce00078e00ff */
[----:B-----5:R-:W-:Y:S05]  /*d190*/  WARPSYNC.COLLECTIVE R15, `(.L_x_539) ;  /* 0x000000000f0c7348 */ /* 0x020fea0003c00000 */
[----:B------:R-:W-:Y:S02]  /*d1a0*/  ELECT P6, UR62, PT ;  /* 0x00000000003e782f */ /* 0x000fe400038c0000 */
[----:B------:R-:W-:Y:S01]  /*d1b0*/  MOV R14, UR62 ;  /* 0x0000003e000e7c02 */ /* 0x000fe20008000f00 */
[----:B-----5:R-:W-:Y:S10]  /*d1c0*/  ENDCOLLECTIVE ;  /* 0x000000000000791b */ /* 0x020ff40003800000 */
.L_x_539:
[----:B------:R-:W-:Y:S05]  /*d1d0*/  BRA `(.L_x_540) ;  /* 0xffffff8c00e07947 */ /* 0x000fea000383ffff */
.L_x_394:
[----:B-1----:R1:W2:Y:S02]  /*d1e0*/  SYNCS.PHASECHK.TRANS64.TRYWAIT P0, [R7+URZ+0x371d0], R6 ;  /* 0x0371d006070075a7 */ /* 0x0022a4000800017f */
[----:B--2---:R-:W-:Y:S05]  /*d1f0*/  @!P0 NANOSLEEP.SYNCS 0x989680 ;  /* 0x009896800000895d */ /* 0x004fea0003900000 */
[----:B------:R-:W2:Y:S02]  /*d200*/  @!P0 SYNCS.PHASECHK.TRANS64 P0, [R7+URZ+0x371d0], R6 ;  /* 0x0371d006070085a7 */ /* 0x000ea4000800007f */
[----:B--2---:R-:W-:Y:S05]  /*d210*/  @!P0 BRA `(.L_x_394) ;  /* 0xfffffffc00f08947 */ /* 0x004fea000383ffff */
[----:B------:R-:W-:Y:S05]  /*d220*/  BRA `(.L_x_541) ;  /* 0xffffff90000c7947 */ /* 0x000fea000383ffff */
.L_x_401:
[----:B--2---:R-:W-:-:S04]  /*d230*/  IMAD.U32 R3, RZ, RZ, UR4 ;  /* 0x00000004ff037e24 */ /* 0x004fc8000f8e00ff */
[----:B------:R2:W3:Y:S03]  /*d240*/  SYNCS.PHASECHK.TRANS64.TRYWAIT P0, [R3+URZ+0x37000], R0 ;  /* 0x03700000030075a7 */ /* 0x0004e6000800017f */
[----:B---3--:R-:W-:Y:S05]  /*d250*/  @!P0 NANOSLEEP.SYNCS 0x989680 ;  /* 0x009896800000895d */ /* 0x008fea0003900000 */
[----:B------:R-:W3:Y:S02]  /*d260*/  @!P0 SYNCS.PHASECHK.TRANS64 P0, [R3+URZ+0x37000], R0 ;  /* 0x03700000030085a7 */ /* 0x000ee4000800007f */
[----:B---3--:R-:W-:Y:S05]  /*d270*/  @!P0 BRA `(.L_x_401) ;  /* 0xfffffffc00ec8947 */ /* 0x008fea000383ffff */
[----:B------:R-:W-:Y:S05]  /*d280*/  BRA `(.L_x_542) ;  /* 0xffffff9400287947 */ /* 0x000fea000383ffff */
.L_x_418:
[----:B-1----:R-:W-:-:S04]  /*d290*/  IMAD.U32 R3, RZ, RZ, UR12 ;  /* 0x0000000cff037e24 */ /* 0x002fc8000f8e00ff */
[----:B------:R1:W2:Y:S03]  /*d2a0*/  SYNCS.PHASECHK.TRANS64.TRYWAIT P0, [R3+URZ+0x371f8], R0 ;  /* 0x0371f800030075a7 */ /* 0x0002a6000800017f */
[----:B--2---:R-:W-:Y:S05]  /*d2b0*/  @!P0 NANOSLEEP.SYNCS 0x989680 ;  /* 0x009896800000895d */ /* 0x004fea0003900000 */
[----:B------:R-:W2:Y:S02]  /*d2c0*/  @!P0 SYNCS.PHASECHK.TRANS64 P0, [R3+URZ+0x371f8], R0 ;  /* 0x0371f800030085a7 */ /* 0x000ea4000800007f */
[----:B--2---:R-:W-:Y:S05]  /*d2d0*/  @!P0 BRA `(.L_x_418) ;  /* 0xfffffffc00ec8947 */ /* 0x004fea000383ffff */
[----:B------:R-:W-:Y:S05]  /*d2e0*/  BRA `(.L_x_543) ;  /* 0xffffffa0009c7947 */ /* 0x000fea000383ffff */
.L_x_420:
[----:B-1----:R-:W-:-:S04]  /*d2f0*/  IMAD.U32 R4, RZ, RZ, UR8 ;  /* 0x00000008ff047e24 */ /* 0x002fc8000f8e00ff */
[----:B------:R1:W2:Y:S03]  /*d300*/  SYNCS.PHASECHK.TRANS64.TRYWAIT P0, [R4+URZ+0x37000], R3 ;  /* 0x03700003040075a7 */ /* 0x0002a6000800017f */
[----:B--2---:R-:W-:Y:S05]  /*d310*/  @!P0 NANOSLEEP.SYNCS 0x989680 ;  /* 0x009896800000895d */ /* 0x004fea0003900000 */
[----:B------:R-:W2:Y:S02]  /*d320*/  @!P0 SYNCS.PHASECHK.TRANS64 P0, [R4+URZ+0x37000], R3 ;  /* 0x03700003040085a7 */ /* 0x000ea4000800007f */
[----:B--2---:R-:W-:Y:S05]  /*d330*/  @!P0 BRA `(.L_x_420) ;  /* 0xfffffffc00ec8947 */ /* 0x004fea000383ffff */
[----:B------:R-:W-:Y:S05]  /*d340*/  BRA `(.L_x_544) ;  /* 0xffffffa000d47947 */ /* 0x000fea000383ffff */
.L_x_426:
[----:B-1----:R-:W-:-:S04]  /*d350*/  IMAD.U32 R3, RZ, RZ, UR13 ;  /* 0x0000000dff037e24 */ /* 0x002fc8000f8e00ff */
[----:B------:R1:W2:Y:S03]  /*d360*/  SYNCS.PHASECHK.TRANS64.TRYWAIT P1, [R3+URZ+0x371e0], R2 ;  /* 0x0371e002030075a7 */ /* 0x0002a6000802017f */
[----:B--2---:R-:W-:Y:S05]  /*d370*/  @!P1 NANOSLEEP.SYNCS 0x989680 ;  /* 0x009896800000995d */ /* 0x004fea0003900000 */
[----:B------:R-:W2:Y:S02]  /*d380*/  @!P1 SYNCS.PHASECHK.TRANS64 P1, [R3+URZ+0x371e0], R2 ;  /* 0x0371e002030095a7 */ /* 0x000ea4000802007f */
[----:B--2---:R-:W-:Y:S05]  /*d390*/  @!P1 BRA `(.L_x_426) ;  /* 0xfffffffc00ec9947 */ /* 0x004fea000383ffff */
[----:B------:R-:W-:Y:S05]  /*d3a0*/  BRA `(.L_x_545) ;  /* 0xffffffa400787947 */ /* 0x000fea000383ffff */
.L_x_441:
[----:B-1----:R1:W2:Y:S02]  /*d3b0*/  SYNCS.PHASECHK.TRANS64.TRYWAIT P0, [R3+URZ+0x371e0], R2 ;  /* 0x0371e002030075a7 */ /* 0x0022a4000800017f */
[----:B--2---:R-:W-:Y:S05]  /*d3c0*/  @!P0 NANOSLEEP.SYNCS 0x989680 ;  /* 0x009896800000895d */ /* 0x004fea0003900000 */
[----:B------:R-:W2:Y:S02]  /*d3d0*/  @!P0 SYNCS.PHASECHK.TRANS64 P0, [R3+URZ+0x371e0], R2 ;  /* 0x0371e002030085a7 */ /* 0x000ea4000800007f */
[----:B--2---:R-:W-:Y:S05]  /*d3e0*/  @!P0 BRA `(.L_x_441) ;  /* 0xfffffffc00f08947 */ /* 0x004fea000383ffff */
[----:B------:R-:W-:Y:S05]  /*d3f0*/  BRA `(.L_x_546) ;  /* 0xffffffac00607947 */ /* 0x000fea000383ffff */
.L_x_458:
[----:B-1----:R1:W3:Y:S02]  /*d400*/  SYNCS.PHASECHK.TRANS64.TRYWAIT P0, [R7+URZ+0x37128], R4 ;  /* 0x03712804070075a7 */ /* 0x0022e4000800017f */
[----:B---3--:R-:W-:Y:S05]  /*d410*/  @!P0 NANOSLEEP.SYNCS 0x989680 ;  /* 0x009896800000895d */ /* 0x008fea0003900000 */
[----:B------:R-:W3:Y:S02]  /*d420*/  @!P0 SYNCS.PHASECHK.TRANS64 P0, [R7+URZ+0x37128], R4 ;  /* 0x03712804070085a7 */ /* 0x000ee4000800007f */
[----:B---3--:R-:W-:Y:S05]  /*d430*/  @!P0 BRA `(.L_x_458) ;  /* 0xfffffffc00f08947 */ /* 0x008fea000383ffff */
[----:B------:R-:W-:Y:S05]  /*d440*/  BRA `(.L_x_547) ;  /* 0xffffffbc00907947 */ /* 0x000fea000383ffff */
.L_x_462:
[----:B------:R-:W-:Y:S01]  /*d450*/  BSSY B1, `(.L_x_548) ;  /* 0x0000006000017945 */ /* 0x000fe20003800000 */
[----:B------:R-:W-:-:S07]  /*d460*/  IMAD.MOV.U32 R15, RZ, RZ, -0x1 ;  /* 0xffffffffff0f7424 */ /* 0x000fce00078e00ff */
[----:B-1----:R-:W-:Y:S05]  /*d470*/  WARPSYNC.COLLECTIVE R15, `(.L_x_549) ;  /* 0x000000000f0c7348 */ /* 0x002fea0003c00000 */
[----:B------:R-:W-:Y:S02]  /*d480*/  ELECT P6, UR62, PT ;  /* 0x00000000003e782f */ /* 0x000fe400038c0000 */
[----:B------:R-:W-:Y:S01]  /*d490*/  MOV R14, UR62 ;  /* 0x0000003e000e7c02 */ /* 0x000fe20008000f00 */
[----:B-1----:R-:W-:Y:S10]  /*d4a0*/  ENDCOLLECTIVE ;  /* 0x000000000000791b */ /* 0x002ff40003800000 */
.L_x_549:
[----:B------:R-:W-:Y:S05]  /*d4b0*/  BSYNC B1 ;  /* 0x0000000000017941 */ /* 0x000fea0003800000 */
.L_x_548:
[----:B------:R-:W-:Y:S05]  /*d4c0*/  BRA `(.L_x_550) ;  /* 0xffffffbc00b07947 */ /* 0x000fea000383ffff */
.L_x_466:
[----:B-1----:R1:W2:Y:S02]  /*d4d0*/  SYNCS.PHASECHK.TRANS64.TRYWAIT P0, [R3+URZ+0x37000], R0 ;  /* 0x03700000030075a7 */ /* 0x0022a4000800017f */
[----:B--2---:R-:W-:Y:S05]  /*d4e0*/  @!P0 NANOSLEEP.SYNCS 0x989680 ;  /* 0x009896800000895d */ /* 0x004fea0003900000 */
[----:B------:R-:W2:Y:S02]  /*d4f0*/  @!P0 SYNCS.PHASECHK.TRANS64 P0, [R3+URZ+0x37000], R0 ;  /* 0x03700000030085a7 */ /* 0x000ea4000800007f */
[----:B--2---:R-:W-:Y:S05]  /*d500*/  @!P0 BRA `(.L_x_466) ;  /* 0xfffffffc00f08947 */ /* 0x004fea000383ffff */
[----:B------:R-:W-:Y:S05]  /*d510*/  BRA `(.L_x_551) ;  /* 0xffffffc000747947 */ /* 0x000fea000383ffff */
.L_x_469:
[----:B------:R-:W-:Y:S01]  /*d520*/  BSSY B0, `(.L_x_552) ;  /* 0x0000006000007945 */ /* 0x000fe20003800000 */
[----:B------:R-:W-:-:S07]  /*d530*/  IMAD.MOV.U32 R15, RZ, RZ, -0x1 ;  /* 0xffffffffff0f7424 */ /* 0x000fce00078e00ff */
[----:B-12--5:R-:W-:Y:S05]  /*d540*/  WARPSYNC.COLLECTIVE R15, `(.L_x_553) ;  /* 0x000000000f0c7348 */ /* 0x026fea0003c00000 */
[----:B------:R-:W-:Y:S02]  /*d550*/  ELECT P6, UR62, PT ;  /* 0x00000000003e782f */ /* 0x000fe400038c0000 */
[----:B------:R-:W-:Y:S01]  /*d560*/  MOV R14, UR62 ;  /* 0x0000003e000e7c02 */ /* 0x000fe20008000f00 */
[----:B-12--5:R-:W-:Y:S10]  /*d570*/  ENDCOLLECTIVE ;  /* 0x000000000000791b */ /* 0x026ff40003800000 */
.L_x_553:
[----:B------:R-:W-:Y:S05]  /*d580*/  BSYNC B0 ;  /* 0x0000000000007941 */ /* 0x000fea0003800000 */
.L_x_552:
[----:B------:R-:W-:Y:S05]  /*d590*/  BRA `(.L_x_554) ;  /* 0xffffffc000bc7947 */ /* 0x000fea000383ffff */
.L_x_472:
[----:B------:R-:W-:Y:S01]  /*d5a0*/  BSSY B0, `(.L_x_555) ;  /* 0x0000005000007945 */ /* 0x000fe20003800000 */
[----:B------:R-:W-:-:S07]  /*d5b0*/  IMAD.MOV.U32 R15, RZ, RZ, -0x1 ;  /* 0xffffffffff0f7424 */ /* 0x000fce00078e00ff */
[----:B-123-5:R-:W-:Y:S05]  /*d5c0*/  WARPSYNC.COLLECTIVE R15, `(.L_x_556) ;  /* 0x000000000f087348 */ /* 0x02efea0003c00000 */
[----:B------:R-:W-:Y:S01]  /*d5d0*/  NOP ;  /* 0x0000000000007918 */ /* 0x000fe20000000000 */
[----:B-123-5:R-:W-:Y:S01]  /*d5e0*/  ENDCOLLECTIVE ;  /* 0x000000000000791b */ /* 0x02efe20003800000 */
.L_x_556:
[----:B------:R-:W-:Y:S05]  /*d5f0*/  BSYNC B0 ;  /* 0x0000000000007941 */ /* 0x000fea0003800000 */
.L_x_555:
[----:B------:R-:W-:-:S07]  /*d600*/  IMAD.MOV.U32 R15, RZ, RZ, -0x1 ;  /* 0xffffffffff0f7424 */ /* 0x000fce00078e00ff */
[----:B------:R-:W-:Y:S05]  /*d610*/  WARPSYNC.COLLECTIVE R15, `(.L_x_557) ;  /* 0x000000000f0c7348 */ /* 0x000fea0003c00000 */
[----:B------:R-:W-:Y:S02]  /*d620*/  ELECT P6, UR62, PT ;  /* 0x00000000003e782f */ /* 0x000fe400038c0000 */
[----:B------:R-:W-:Y:S01]  /*d630*/  MOV R14, UR62 ;  /* 0x0000003e000e7c02 */ /* 0x000fe20008000f00 */
[----:B------:R-:W-:Y:S10]  /*d640*/  ENDCOLLECTIVE ;  /* 0x000000000000791b */ /* 0x000ff40003800000 */
.L_x_557:
[----:B------:R-:W-:Y:S05]  /*d650*/  BRA `(.L_x_558) ;  /* 0xffffffc400d07947 */ /* 0x000fea000383ffff */
.L_x_475:
[----:B------:R-:W-:Y:S01]  /*d660*/  BSSY B0, `(.L_x_559) ;  /* 0x0000006000007945 */ /* 0x000fe20003800000 */
[----:B------:R-:W-:-:S07]  /*d670*/  IMAD.MOV.U32 R15, RZ, RZ, -0x1 ;  /* 0xffffffffff0f7424 */ /* 0x000fce00078e00ff */
[----:B-----5:R-:W-:Y:S05]  /*d680*/  WARPSYNC.COLLECTIVE R15, `(.L_x_560) ;  /* 0x000000000f0c7348 */ /* 0x020fea0003c00000 */
[----:B-----5:R-:W-:Y:S02]  /*d690*/  ELECT P6, UR62, PT ;  /* 0x00000000003e782f */ /* 0x020fe400038c0000 */
[----:B------:R-:W-:Y:S01]  /*d6a0*/  MOV R14, UR62 ;  /* 0x0000003e000e7c02 */ /* 0x000fe20008000f00 */
[----:B------:R-:W-:Y:S10]  /*d6b0*/  ENDCOLLECTIVE ;  /* 0x000000000000791b */ /* 0x000ff40003800000 */
.L_x_560:
[----:B------:R-:W-:Y:S05]  /*d6c0*/  BSYNC B0 ;  /* 0x0000000000007941 */ /* 0x000fea0003800000 */
.L_x_559:
[----:B------:R-:W-:Y:S05]  /*d6d0*/  BRA `(.L_x_561) ;  /* 0xffffffc800207947 */ /* 0x000fea000383ffff */
.L_x_479:
[----:B-1----:R1:W2:Y:S02]  /*d6e0*/  SYNCS.PHASECHK.TRANS64.TRYWAIT P0, [R7+URZ], R4 ;  /* 0x00000004070075a7 */ /* 0x0022a4000800017f */
[----:B--2---:R-:W-:Y:S05]  /*d6f0*/  @!P0 NANOSLEEP.SYNCS 0x989680 ;  /* 0x009896800000895d */ /* 0x004fea0003900000 */
[----:B------:R-:W2:Y:S02]  /*d700*/  @!P0 SYNCS.PHASECHK.TRANS64 P0, [R7+URZ], R4 ;  /* 0x00000004070085a7 */ /* 0x000ea4000800007f */
[----:B--2---:R-:W-:Y:S05]  /*d710*/  @!P0 BRA `(.L_x_479) ;  /* 0xfffffffc00f08947 */ /* 0x004fea000383ffff */
[----:B------:R-:W-:Y:S05]  /*d720*/  BRA `(.L_x_562) ;  /* 0xffffffc8005c7947 */ /* 0x000fea000383ffff */
.L_x_480:
[----:B-1----:R1:W2:Y:S02]  /*d730*/  SYNCS.PHASECHK.TRANS64.TRYWAIT P0, [R6+URZ], R5 ;  /* 0x00000005060075a7 */ /* 0x0022a4000800017f */
[----:B--2---:R-:W-:Y:S05]  /*d740*/  @!P0 NANOSLEEP.SYNCS 0x989680 ;  /* 0x009896800000895d */ /* 0x004fea0003900000 */
[----:B------:R-:W2:Y:S02]  /*d750*/  @!P0 SYNCS.PHASECHK.TRANS64 P0, [R6+URZ], R5 ;  /* 0x00000005060085a7 */ /* 0x000ea4000800007f */
[----:B--2---:R-:W-:Y:S05]  /*d760*/  @!P0 BRA `(.L_x_480) ;  /* 0xfffffffc00f08947 */ /* 0x004fea000383ffff */
[----:B------:R-:W-:Y:S05]  /*d770*/  BRA `(.L_x_563) ;  /* 0xffffffc8006c7947 */ /* 0x000fea000383ffff */
.L_x_481:
[----:B-1----:R1:W2:Y:S02]  /*d780*/  SYNCS.PHASECHK.TRANS64.TRYWAIT P0, [R7+URZ], R4 ;  /* 0x00000004070075a7 */ /* 0x0022a4000800017f */
[----:B--2---:R-:W-:Y:S05]  /*d790*/  @!P0 NANOSLEEP.SYNCS 0x989680 ;  /* 0x009896800000895d */ /* 0x004fea0003900000 */
[----:B------:R-:W2:Y:S02]  /*d7a0*/  @!P0 SYNCS.PHASECHK.TRANS64 P0, [R7+URZ], R4 ;  /* 0x00000004070085a7 */ /* 0x000ea4000800007f */
[----:B--2---:R-:W-:Y:S05]  /*d7b0*/  @!P0 BRA `(.L_x_481) ;  /* 0xfffffffc00f08947 */ /* 0x004fea000383ffff */
[----:B------:R-:W-:Y:S05]  /*d7c0*/  BRA `(.L_x_564) ;  /* 0xffffffc8007c7947 */ /* 0x000fea000383ffff */
.L_x_482:
[----:B-1----:R1:W2:Y:S02]  /*d7d0*/  SYNCS.PHASECHK.TRANS64.TRYWAIT P0, [R6+URZ], R5 ;  /* 0x00000005060075a7 */ /* 0x0022a4000800017f */
[----:B--2---:R-:W-:Y:S05]  /*d7e0*/  @!P0 NANOSLEEP.SYNCS 0x989680 ;  /* 0x009896800000895d */ /* 0x004fea0003900000 */
[----:B------:R-:W2:Y:S02]  /*d7f0*/  @!P0 SYNCS.PHASECHK.TRANS64 P0, [R6+URZ], R5 ;  /* 0x00000005060085a7 */ /* 0x000ea4000800007f */
[----:B--2---:R-:W-:Y:S05]  /*d800*/  @!P0 BRA `(.L_x_482) ;  /* 0xfffffffc00f08947 */ /* 0x004fea000383ffff */
[----:B------:R-:W-:Y:S05]  /*d810*/  BRA `(.L_x_565) ;  /* 0xffffffc8008c7947 */ /* 0x000fea000383ffff */
.L_x_483:
[----:B-1----:R1:W2:Y:S02]  /*d820*/  SYNCS.PHASECHK.TRANS64.TRYWAIT P0, [R7+URZ], R4 ;  /* 0x00000004070075a7 */ /* 0x0022a4000800017f */
[----:B--2---:R-:W-:Y:S05]  /*d830*/  @!P0 NANOSLEEP.SYNCS 0x989680 ;  /* 0x009896800000895d */ /* 0x004fea0003900000 */
[----:B------:R-:W2:Y:S02]  /*d840*/  @!P0 SYNCS.PHASECHK.TRANS64 P0, [R7+URZ], R4 ;  /* 0x00000004070085a7 */ /* 0x000ea4000800007f */
[----:B--2---:R-:W-:Y:S05]  /*d850*/  @!P0 BRA `(.L_x_483) ;  /* 0xfffffffc00f08947 */ /* 0x004fea000383ffff */
[----:B------:R-:W-:Y:S05]  /*d860*/  BRA `(.L_x_566) ;  /* 0xffffffc8009c7947 */ /* 0x000fea000383ffff */
.L_x_484:
[----:B-1----:R1:W2:Y:S02]  /*d870*/  SYNCS.PHASECHK.TRANS64.TRYWAIT P0, [R6+URZ], R5 ;  /* 0x00000005060075a7 */ /* 0x0022a4000800017f */
[----:B--2---:R-:W-:Y:S05]  /*d880*/  @!P0 NANOSLEEP.SYNCS 0x989680 ;  /* 0x009896800000895d */ /* 0x004fea0003900000 */
[----:B------:R-:W2:Y:S02]  /*d890*/  @!P0 SYNCS.PHASECHK.TRANS64 P0, [R6+URZ], R5 ;  /* 0x00000005060085a7 */ /* 0x000ea4000800007f */
[----:B--2---:R-:W-:Y:S05]  /*d8a0*/  @!P0 BRA `(.L_x_484) ;  /* 0xfffffffc00f08947 */ /* 0x004fea000383ffff */
[----:B------:R-:W-:Y:S05]  /*d8b0*/  BRA `(.L_x_567) ;  /* 0xffffffc800ac7947 */ /* 0x000fea000383ffff */
.L_x_485:
[----:B-1----:R1:W2:Y:S02]  /*d8c0*/  SYNCS.PHASECHK.TRANS64.TRYWAIT P0, [R7+URZ], R4 ;  /* 0x00000004070075a7 */ /* 0x0022a4000800017f */
[----:B--2---:R-:W-:Y:S05]  /*d8d0*/  @!P0 NANOSLEEP.SYNCS 0x989680 ;  /* 0x009896800000895d */ /* 0x004fea0003900000 */
[----:B------:R-:W2:Y:S02]  /*d8e0*/  @!P0 SYNCS.PHASECHK.TRANS64 P0, [R7+URZ], R4 ;  /* 0x00000004070085a7 */ /* 0x000ea4000800007f */
[----:B--2---:R-:W-:Y:S05]  /*d8f0*/  @!P0 BRA `(.L_x_485) ;  /* 0xfffffffc00f08947 */ /* 0x004fea000383ffff */
[----:B------:R-:W-:Y:S05]  /*d900*/  BRA `(.L_x_568) ;  /* 0xffffffc800bc7947 */ /* 0x000fea000383ffff */
.L_x_486:
[----:B-1----:R1:W2:Y:S02]  /*d910*/  SYNCS.PHASECHK.TRANS64.TRYWAIT P0, [R6+URZ], R5 ;  /* 0x00000005060075a7 */ /* 0x0022a4000800017f */
[----:B--2---:R-:W-:Y:S05]  /*d920*/  @!P0 NANOSLEEP.SYNCS 0x989680 ;  /* 0x009896800000895d */ /* 0x004fea0003900000 */
[----:B------:R-:W2:Y:S02]  /*d930*/  @!P0 SYNCS.PHASECHK.TRANS64 P0, [R6+URZ], R5 ;  /* 0x00000005060085a7 */ /* 0x000ea4000800007f */
[----:B--2---:R-:W-:Y:S05]  /*d940*/  @!P0 BRA `(.L_x_486) ;  /* 0xfffffffc00f08947 */ /* 0x004fea000383ffff */
[----:B------:R-:W-:Y:S05]  /*d950*/  BRA `(.L_x_569) ;  /* 0xffffffc800cc7947 */ /* 0x000fea000383ffff */
.L_x_487:
[----:B-1----:R1:W2:Y:S02]  /*d960*/  SYNCS.PHASECHK.TRANS64.TRYWAIT P0, [R7+URZ], R4 ;  /* 0x00000004070075a7 */ /* 0x0022a4000800017f */
[----:B--2---:R-:W-:Y:S05]  /*d970*/  @!P0 NANOSLEEP.SYNCS 0x989680 ;  /* 0x009896800000895d */ /* 0x004fea0003900000 */
[----:B------:R-:W2:Y:S02]  /*d980*/  @!P0 SYNCS.PHASECHK.TRANS64 P0, [R7+URZ], R4 ;  /* 0x00000004070085a7 */ /* 0x000ea4000800007f */
[----:B--2---:R-:W-:Y:S05]  /*d990*/  @!P0 BRA `(.L_x_487) ;  /* 0xfffffffc00f08947 */ /* 0x004fea000383ffff */
[----:B------:R-:W-:Y:S05]  /*d9a0*/  BRA `(.L_x_570) ;  /* 0xffffffc800dc7947 */ /* 0x000fea000383ffff */
.L_x_488:
[----:B-1----:R1:W2:Y:S02]  /*d9b0*/  SYNCS.PHASECHK.TRANS64.TRYWAIT P0, [R6+URZ], R5 ;  /* 0x00000005060075a7 */ /* 0x0022a4000800017f */
[----:B--2---:R-:W-:Y:S05]  /*d9c0*/  @!P0 NANOSLEEP.SYNCS 0x989680 ;  /* 0x009896800000895d */ /* 0x004fea0003900000 */
[----:B------:R-:W2:Y:S02]  /*d9d0*/  @!P0 SYNCS.PHASECHK.TRANS64 P0, [R6+URZ], R5 ;  /* 0x00000005060085a7 */ /* 0x000ea4000800007f */
[----:B--2---:R-:W-:Y:S05]  /*d9e0*/  @!P0 BRA `(.L_x_488) ;  /* 0xfffffffc00f08947 */ /* 0x004fea000383ffff */
[----:B------:R-:W-:Y:S05]  /*d9f0*/  BRA `(.L_x_571) ;  /* 0xffffffc800ec7947 */ /* 0x000fea000383ffff */
.L_x_489:
[----:B-1----:R1:W2:Y:S02]  /*da00*/  SYNCS.PHASECHK.TRANS64.TRYWAIT P0, [R7+URZ], R4 ;  /* 0x00000004070075a7 */ /* 0x0022a4000800017f */
[----:B--2---:R-:W-:Y:S05]  /*da10*/  @!P0 NANOSLEEP.SYNCS 0x989680 ;  /* 0x009896800000895d */ /* 0x004fea0003900000 */
[----:B------:R-:W2:Y:S02]  /*da20*/  @!P0 SYNCS.PHASECHK.TRANS64 P0, [R7+URZ], R4 ;  /* 0x00000004070085a7 */ /* 0x000ea4000800007f */
[----:B--2---:R-:W-:Y:S05]  /*da30*/  @!P0 BRA `(.L_x_489) ;  /* 0xfffffffc00f08947 */ /* 0x004fea000383ffff */
[----:B------:R-:W-:Y:S05]  /*da40*/  BRA `(.L_x_572) ;  /* 0xffffffc800fc7947 */ /* 0x000fea000383ffff */
.L_x_490:
[----:B-1----:R1:W2:Y:S02]  /*da50*/  SYNCS.PHASECHK.TRANS64.TRYWAIT P0, [R6+URZ], R5 ;  /* 0x00000005060075a7 */ /* 0x0022a4000800017f */
[----:B--2---:R-:W-:Y:S05]  /*da60*/  @!P0 NANOSLEEP.SYNCS 0x989680 ;  /* 0x009896800000895d */ /* 0x004fea0003900000 */
[----:B------:R-:W2:Y:S02]  /*da70*/  @!P0 SYNCS.PHASECHK.TRANS64 P0, [R6+URZ], R5 ;  /* 0x00000005060085a7 */ /* 0x000ea4000800007f */
[----:B--2---:R-:W-:Y:S05]  /*da80*/  @!P0 BRA `(.L_x_490) ;  /* 0xfffffffc00f08947 */ /* 0x004fea000383ffff */
[----:B------:R-:W-:Y:S05]  /*da90*/  BRA `(.L_x_573) ;  /* 0xffffffcc000c7947 */ /* 0x000fea000383ffff */
.L_x_491:
[----:B-1----:R1:W2:Y:S02]  /*daa0*/  SYNCS.PHASECHK.TRANS64.TRYWAIT P0, [R7+URZ], R4 ;  /* 0x00000004070075a7 */ /* 0x0022a4000800017f */
[----:B--2---:R-:W-:Y:S05]  /*dab0*/  @!P0 NANOSLEEP.SYNCS 0x989680 ;  /* 0x009896800000895d */ /* 0x004fea0003900000 */
[----:B------:R-:W2:Y:S02]  /*dac0*/  @!P0 SYNCS.PHASECHK.TRANS64 P0, [R7+URZ], R4 ;  /* 0x00000004070085a7 */ /* 0x000ea4000800007f */
[----:B--2---:R-:W-:Y:S05]  /*dad0*/  @!P0 BRA `(.L_x_491) ;  /* 0xfffffffc00f08947 */ /* 0x004fea000383ffff */
[----:B------:R-:W-:Y:S05]  /*dae0*/  BRA `(.L_x_574) ;  /* 0xffffffcc001c7947 */ /* 0x000fea000383ffff */
.L_x_492:
[----:B-1----:R1:W2:Y:S02]  /*daf0*/  SYNCS.PHASECHK.TRANS64.TRYWAIT P0, [R6+URZ], R5 ;  /* 0x00000005060075a7 */ /* 0x0022a4000800017f */
[----:B--2---:R-:W-:Y:S05]  /*db00*/  @!P0 NANOSLEEP.SYNCS 0x989680 ;  /* 0x009896800000895d */ /* 0x004fea0003900000 */
[----:B------:R-:W2:Y:S02]  /*db10*/  @!P0 SYNCS.PHASECHK.TRANS64 P0, [R6+URZ], R5 ;  /* 0x00000005060085a7 */ /* 0x000ea4000800007f */
[----:B--2---:R-:W-:Y:S05]  /*db20*/  @!P0 BRA `(.L_x_492) ;  /* 0xfffffffc00f08947 */ /* 0x004fea000383ffff */
[----:B------:R-:W-:Y:S05]  /*db30*/  BRA `(.L_x_575) ;  /* 0xffffffcc002c7947 */ /* 0x000fea000383ffff */
.L_x_493:
[----:B-1----:R1:W2:Y:S02]  /*db40*/  SYNCS.PHASECHK.TRANS64.TRYWAIT P0, [R7+URZ], R4 ;  /* 0x00000004070075a7 */ /* 0x0022a4000800017f */
[----:B--2---:R-:W-:Y:S05]  /*db50*/  @!P0 NANOSLEEP.SYNCS 0x989680 ;  /* 0x009896800000895d */ /* 0x004fea0003900000 */
[----:B------:R-:W2:Y:S02]  /*db60*/  @!P0 SYNCS.PHASECHK.TRANS64 P0, [R7+URZ], R4 ;  /* 0x00000004070085a7 */ /* 0x000ea4000800007f */
[----:B--2---:R-:W-:Y:S05]  /*db70*/  @!P0 BRA `(.L_x_493) ;  /* 0xfffffffc00f08947 */ /* 0x004fea000383ffff */
[----:B------:R-:W-:Y:S05]  /*db80*/  BRA `(.L_x_576) ;  /* 0xffffffcc003c7947 */ /* 0x000fea000383ffff */
.L_x_494:
[----:B-1----:R1:W2:Y:S02]  /*db90*/  SYNCS.PHASECHK.TRANS64.TRYWAIT P0, [R6+URZ], R5 ;  /* 0x00000005060075a7 */ /* 0x0022a4000800017f */
[----:B--2---:R-:W-:Y:S05]  /*dba0*/  @!P0 NANOSLEEP.SYNCS 0x989680 ;  /* 0x009896800000895d */ /* 0x004fea0003900000 */
[----:B------:R-:W2:Y:S02]  /*dbb0*/  @!P0 SYNCS.PHASECHK.TRANS64 P0, [R6+URZ], R5 ;  /* 0x00000005060085a7 */ /* 0x000ea4000800007f */
[----:B--2---:R-:W-:Y:S05]  /*dbc0*/  @!P0 BRA `(.L_x_494) ;  /* 0xfffffffc00f08947 */ /* 0x004fea000383ffff */
[----:B------:R-:W-:Y:S05]  /*dbd0*/  BRA `(.L_x_577) ;  /* 0xffffffcc004c7947 */ /* 0x000fea000383ffff */
.L_x_495:
[----:B-1----:R1:W2:Y:S02]  /*dbe0*/  SYNCS.PHASECHK.TRANS64.TRYWAIT P0, [R7+URZ], R4 ;  /* 0x00000004070075a7 */ /* 0x0022a4000800017f */
[----:B--2---:R-:W-:Y:S05]  /*dbf0*/  @!P0 NANOSLEEP.SYNCS 0x989680 ;  /* 0x009896800000895d */ /* 0x004fea0003900000 */
[----:B------:R-:W2:Y:S02]  /*dc00*/  @!P0 SYNCS.PHASECHK.TRANS64 P0, [R7+URZ], R4 ;  /* 0x00000004070085a7 */ /* 0x000ea4000800007f */
[----:B--2---:R-:W-:Y:S05]  /*dc10*/  @!P0 BRA `(.L_x_495) ;  /* 0xfffffffc00f08947 */ /* 0x004fea000383ffff */
[----:B------:R-:W-:Y:S05]  /*dc20*/  BRA `(.L_x_578) ;  /* 0xffffffcc005c7947 */ /* 0x000fea000383ffff */
.L_x_496:
[----:B-1----:R1:W2:Y:S02]  /*dc30*/  SYNCS.PHASECHK.TRANS64.TRYWAIT P0, [R6+URZ], R5 ;  /* 0x00000005060075a7 */ /* 0x0022a4000800017f */
[----:B--2---:R-:W-:Y:S05]  /*dc40*/  @!P0 NANOSLEEP.SYNCS 0x989680 ;  /* 0x009896800000895d */ /* 0x004fea0003900000 */
[----:B------:R-:W2:Y:S02]  /*dc50*/  @!P0 SYNCS.PHASECHK.TRANS64 P0, [R6+URZ], R5 ;  /* 0x00000005060085a7 */ /* 0x000ea4000800007f */
[----:B--2---:R-:W-:Y:S05]  /*dc60*/  @!P0 BRA `(.L_x_496) ;  /* 0xfffffffc00f08947 */ /* 0x004fea000383ffff */
[----:B------:R-:W-:Y:S05]  /*dc70*/  BRA `(.L_x_579) ;  /* 0xffffffcc006c7947 */ /* 0x000fea000383ffff */
.L_x_497:
[----:B-1----:R1:W2:Y:S02]  /*dc80*/  SYNCS.PHASECHK.TRANS64.TRYWAIT P0, [R7+URZ], R4 ;  /* 0x00000004070075a7 */ /* 0x0022a4000800017f */
[----:B--2---:R-:W-:Y:S05]  /*dc90*/  @!P0 NANOSLEEP.SYNCS 0x989680 ;  /* 0x009896800000895d */ /* 0x004fea0003900000 */
[----:B------:R-:W2:Y:S02]  /*dca0*/  @!P0 SYNCS.PHASECHK.TRANS64 P0, [R7+URZ], R4 ;  /* 0x00000004070085a7 */ /* 0x000ea4000800007f */
[----:B--2---:R-:W-:Y:S05]  /*dcb0*/  @!P0 BRA `(.L_x_497) ;  /* 0xfffffffc00f08947 */ /* 0x004fea000383ffff */
[----:B------:R-:W-:Y:S05]  /*dcc0*/  BRA `(.L_x_580) ;  /* 0xffffffcc007c7947 */ /* 0x000fea000383ffff */
.L_x_498:
[----:B--2---:R2:W3:Y:S02]  /*dcd0*/  SYNCS.PHASECHK.TRANS64.TRYWAIT P0, [R6+URZ], R5 ;  /* 0x00000005060075a7 */ /* 0x0044e4000800017f */
[----:B---3--:R-:W-:Y:S05]  /*dce0*/  @!P0 NANOSLEEP.SYNCS 0x989680 ;  /* 0x009896800000895d */ /* 0x008fea0003900000 */
[----:B------:R-:W3:Y:S02]  /*dcf0*/  @!P0 SYNCS.PHASECHK.TRANS64 P0, [R6+URZ], R5 ;  /* 0x00000005060085a7 */ /* 0x000ee4000800007f */
[----:B---3--:R-:W-:Y:S05]  /*dd00*/  @!P0 BRA `(.L_x_498) ;  /* 0xfffffffc00f08947 */ /* 0x008fea000383ffff */
[----:B------:R-:W-:Y:S05]  /*dd10*/  BRA `(.L_x_581) ;  /* 0xffffffcc00847947 */ /* 0x000fea000383ffff */
.L_x_516:
[----:B-1----:R-:W-:-:S04]  /*dd20*/  IMAD.U32 R3, RZ, RZ, UR31 ;  /* 0x0000001fff037e24 */ /* 0x002fc8000f8e00ff */
[----:B------:R1:W3:Y:S03]  /*dd30*/  SYNCS.PHASECHK.TRANS64.TRYWAIT P2, [R3+URZ+0x37040], R0 ;  /* 0x03704000030075a7 */ /* 0x0002e6000804017f */
[----:B---3--:R-:W-:Y:S05]  /*dd40*/  @!P2 NANOSLEEP.SYNCS 0x989680 ;  /* 0x009896800000a95d */ /* 0x008fea0003900000 */
[----:B------:R-:W3:Y:S02]  /*dd50*/  @!P2 SYNCS.PHASECHK.TRANS64 P2, [R3+URZ+0x37040], R0 ;  /* 0x037040000300a5a7 */ /* 0x000ee4000804007f */
[----:B---3--:R-:W-:Y:S05]  /*dd60*/  @!P2 BRA `(.L_x_516) ;  /* 0xfffffffc00eca947 */ /* 0x008fea000383ffff */
[----:B------:R-:W-:Y:S05]  /*dd70*/  BRA `(.L_x_582) ;  /* 0xffffffe800c07947 */ /* 0x000fea000383ffff */
.L_x_522:
[----:B-1----:R-:W-:-:S04]  /*dd80*/  IMAD.U32 R3, RZ, RZ, UR4 ;  /* 0x00000004ff037e24 */ /* 0x002fc8000f8e00ff */
[----:B------:R1:W2:Y:S03]  /*dd90*/  SYNCS.PHASECHK.TRANS64.TRYWAIT P0, [R3+URZ+0x37040], R0 ;  /* 0x03704000030075a7 */ /* 0x0002a6000800017f */
[----:B--2---:R-:W-:Y:S05]  /*dda0*/  @!P0 NANOSLEEP.SYNCS 0x989680 ;  /* 0x009896800000895d */ /* 0x004fea0003900000 */
[----:B------:R-:W2:Y:S02]  /*ddb0*/  @!P0 SYNCS.PHASECHK.TRANS64 P0, [R3+URZ+0x37040], R0 ;  /* 0x03704000030085a7 */ /* 0x000ea4000800007f */
[----:B--2---:R-:W-:Y:S05]  /*ddc0*/  @!P0 BRA `(.L_x_522) ;  /* 0xfffffffc00ec8947 */ /* 0x004fea000383ffff */
[----:B------:R-:W-:Y:S05]  /*ddd0*/  BRA `(.L_x_583) ;  /* 0xffffffec00287947 */ /* 0x000fea000383ffff */
.L_x_524:
[----:B-1----:R-:W-:-:S04]  /*dde0*/  IMAD.U32 R3, RZ, RZ, UR5 ;  /* 0x00000005ff037e24 */ /* 0x002fc8000f8e00ff */
[----:B------:R1:W2:Y:S03]  /*ddf0*/  SYNCS.PHASECHK.TRANS64.TRYWAIT P0, [R3+URZ+0x37040], R0 ;  /* 0x03704000030075a7 */ /* 0x0002a6000800017f */
[----:B--2---:R-:W-:Y:S05]  /*de00*/  @!P0 NANOSLEEP.SYNCS 0x989680 ;  /* 0x009896800000895d */ /* 0x004fea0003900000 */
[----:B------:R-:W2:Y:S02]  /*de10*/  @!P0 SYNCS.PHASECHK.TRANS64 P0, [R3+URZ+0x37040], R0 ;  /* 0x03704000030085a7 */ /* 0x000ea4000800007f */
[----:B--2---:R-:W-:Y:S05]  /*de20*/  @!P0 BRA `(.L_x_524) ;  /* 0xfffffffc00ec8947 */ /* 0x004fea000383ffff */
[----:B------:R-:W-:Y:S05]  /*de30*/  BRA `(.L_x_584) ;  /* 0xffffffec00407947 */ /* 0x000fea000383ffff */
.L_x_526:
[----:B-1----:R-:W-:-:S04]  /*de40*/  IMAD.U32 R3, RZ, RZ, UR5 ;  /* 0x00000005ff037e24 */ /* 0x002fc8000f8e00ff */
[----:B------:R1:W2:Y:S03]  /*de50*/  SYNCS.PHASECHK.TRANS64.TRYWAIT P0, [R3+URZ+0x37040], R0 ;  /* 0x03704000030075a7 */ /* 0x0002a6000800017f */
[----:B--2---:R-:W-:Y:S05]  /*de60*/  @!P0 NANOSLEEP.SYNCS 0x989680 ;  /* 0x009896800000895d */ /* 0x004fea0003900000 */
[----:B------:R-:W2:Y:S02]  /*de70*/  @!P0 SYNCS.PHASECHK.TRANS64 P0, [R3+URZ+0x37040], R0 ;  /* 0x03704000030085a7 */ /* 0x000ea4000800007f */
[----:B--2---:R-:W-:Y:S05]  /*de80*/  @!P0 BRA `(.L_x_526) ;  /* 0xfffffffc00ec8947 */ /* 0x004fea000383ffff */
[----:B------:R-:W-:Y:S05]  /*de90*/  BRA `(.L_x_585) ;  /* 0xffffffec00587947 */ /* 0x000fea000383ffff */
.L_x_528:
[----:B-1----:R-:W-:-:S04]  /*dea0*/  IMAD.U32 R3, RZ, RZ, UR5 ;  /* 0x00000005ff037e24 */ /* 0x002fc8000f8e00ff */
[----:B------:R1:W2:Y:S03]  /*deb0*/  SYNCS.PHASECHK.TRANS64.TRYWAIT P0, [R3+URZ+0x37040], R0 ;  /* 0x03704000030075a7 */ /* 0x0002a6000800017f */
[----:B--2---:R-:W-:Y:S05]  /*dec0*/  @!P0 NANOSLEEP.SYNCS 0x989680 ;  /* 0x009896800000895d */ /* 0x004fea0003900000 */
[----:B------:R-:W2:Y:S02]  /*ded0*/  @!P0 SYNCS.PHASECHK.TRANS64 P0, [R3+URZ+0x37040], R0 ;  /* 0x03704000030085a7 */ /* 0x000ea4000800007f */
[----:B--2---:R-:W-:Y:S05]  /*dee0*/  @!P0 BRA `(.L_x_528) ;  /* 0xfffffffc00ec8947 */ /* 0x004fea000383ffff */
[----:B------:R-:W-:Y:S05]  /*def0*/  BRA `(.L_x_586) ;  /* 0xffffffec00707947 */ /* 0x000fea000383ffff */
.L_x_530:
[----:B-1----:R-:W-:-:S04]  /*df00*/  IMAD.U32 R3, RZ, RZ, UR5 ;  /* 0x00000005ff037e24 */ /* 0x002fc8000f8e00ff */
[----:B------:R1:W2:Y:S03]  /*df10*/  SYNCS.PHASECHK.TRANS64.TRYWAIT P0, [R3+URZ+0x37040], R0 ;  /* 0x03704000030075a7 */ /* 0x0002a6000800017f */
[----:B--2---:R-:W-:Y:S05]  /*df20*/  @!P0 NANOSLEEP.SYNCS 0x989680 ;  /* 0x009896800000895d */ /* 0x004fea0003900000 */
[----:B------:R-:W2:Y:S02]  /*df30*/  @!P0 SYNCS.PHASECHK.TRANS64 P0, [R3+URZ+0x37040], R0 ;  /* 0x03704000030085a7 */ /* 0x000ea4000800007f */
[----:B--2---:R-:W-:Y:S05]  /*df40*/  @!P0 BRA `(.L_x_530) ;  /* 0xfffffffc00ec8947 */ /* 0x004fea000383ffff */
[----:B------:R-:W-:Y:S05]  /*df50*/  BRA `(.L_x_587) ;  /* 0xffffffec00887947 */ /* 0x000fea000383ffff */
.L_x_532:
[----:B-1----:R-:W-:-:S04]  /*df60*/  IMAD.U32 R3, RZ, RZ, UR5 ;  /* 0x00000005ff037e24 */ /* 0x002fc8000f8e00ff */
[----:B------:R1:W2:Y:S03]  /*df70*/  SYNCS.PHASECHK.TRANS64.TRYWAIT P0, [R3+URZ+0x37040], R0 ;  /* 0x03704000030075a7 */ /* 0x0002a6000800017f */
[----:B--2---:R-:W-:Y:S05]  /*df80*/  @!P0 NANOSLEEP.SYNCS 0x989680 ;  /* 0x009896800000895d */ /* 0x004fea0003900000 */
[----:B------:R-:W2:Y:S02]  /*df90*/  @!P0 SYNCS.PHASECHK.TRANS64 P0, [R3+URZ+0x37040], R0 ;  /* 0x03704000030085a7 */ /* 0x000ea4000800007f */
[----:B--2---:R-:W-:Y:S05]  /*dfa0*/  @!P0 BRA `(.L_x_532) ;  /* 0xfffffffc00ec8947 */ /* 0x004fea000383ffff */
[----:B------:R-:W-:Y:S05]  /*dfb0*/  BRA `(.L_x_588) ;  /* 0xffffffec00a07947 */ /* 0x000fea000383ffff */
.L_x_534:
[----:B-1----:R-:W-:-:S04]  /*dfc0*/  IMAD.U32 R3, RZ, RZ, UR5 ;  /* 0x00000005ff037e24 */ /* 0x002fc8000f8e00ff */
[----:B------:R1:W2:Y:S03]  /*dfd0*/  SYNCS.PHASECHK.TRANS64.TRYWAIT P0, [R3+URZ+0x37040], R0 ;  /* 0x03704000030075a7 */ /* 0x0002a6000800017f */
[----:B--2---:R-:W-:Y:S05]  /*dfe0*/  @!P0 NANOSLEEP.SYNCS 0x989680 ;  /* 0x009896800000895d */ /* 0x004fea0003900000 */
[----:B------:R-:W2:Y:S02]  /*dff0*/  @!P0 SYNCS.PHASECHK.TRANS64 P0, [R3+URZ+0x37040], R0 ;  /* 0x03704000030085a7 */ /* 0x000ea4000800007f */
[----:B--2---:R-:W-:Y:S05]  /*e000*/  @!P0 BRA `(.L_x_534) ;  /* 0xfffffffc00ec8947 */ /* 0x004fea000383ffff */
[----:B------:R-:W-:Y:S05]  /*e010*/  BRA `(.L_x_589) ;  /* 0xffffffec00b87947 */ /* 0x000fea000383ffff */
        .weak           $__internal_1_$__cuda_sm20_div_u64
        .type           $__internal_1_$__cuda_sm20_div_u64,@function
        .size           $__internal_1_$__cuda_sm20_div_u64,(.L_x_513 - $__internal_1_$__cuda_sm20_div_u64)
$__internal_1_$__cuda_sm20_div_u64:
        /* <DEDUP_REMOVED lines=69> */
[----:B------:R-:W-:Y:S11]  /*e470*/  RET.REL.NODEC R6 `(_ZN7cutlass13device_kernelINS_4gemm6kernel13GemmUniversalINS1_17GroupProblemShapeIN4cute5tupleIJiiiEEEEENS1_10collective13CollectiveMmaINS1_49MainloopSm90ArrayTmaGmmaWarpSpecializedMixedInputILi21ENS6_IJNS5_1CILi1EEESD_SD_EEENS1_43KernelPtrArrayTmaWarpSpecializedCooperativeEEENS6_IJNSC_ILi128EEENSC_ILi16EEENSC_ILi64EEEEEENS6_IJNS_12float_e5m2_tEEEEPNS6_IJlSD_NSC_ILi0EEEEEENS_10bfloat16_tESP_NS5_8TiledMMAINS5_8MMA_AtomIJNS5_4SM904GMMA27MMA_64x16x16_F32BF16BF16_RSILNSU_5MajorE0ELSW_0ELNSU_7ScaleInE1ELSX_1EEEEEENS5_6LayoutINS6_IJNSC_ILi2EEESD_SD_EEENS6_IJSD_SN_SN_EEEEENS6_IJNS5_10UnderscoreES15_S15_EEEEENS5_13SM90_TMA_LOADENS5_14ComposedLayoutINS5_7SwizzleILi2ELi4ELi3EEENS5_18smem_ptr_flag_bitsILi8EEENS10_INS6_IJNSC_ILi8EEESJ_EEENS6_IJSJ_SD_EEEEEEENS5_9Copy_AtomIJNS5_39AutoVectorizingCopyWithAssumedAlignmentILi128EEESL_EEENS5_8identityES18_NS19_INS1A_ILi3ELi4ELi3EEENS1C_ILi16EEES1H_EEvS1N_EENS_8epilogue10collective18CollectiveEpilogueINS1S_30Sm90PtrArrayTmaWarpSpecializedILi2ELi1ELi8ELb1ELb0ELi2EEEJSK_NS6_IJSH_SI_EEENS_6half_tEPNS6_IJSD_lSN_EEES1Y_S20_NS1S_6fusion15FusionCallbacksIS1W_NS21_17LinearCombinationIS1Y_fS1Y_fLNS_15FloatRoundStyleE2EEESK_S1X_JEEES18_NS19_IS1O_S1P_NS10_INS6_IJSJ_S1E_EEENS6_IJSD_SJ_EEEEEEENS5_17SM75_U16x8_LDSM_TENS5_14SM90_TMA_STOREES2A_NS5_17SM90_U16x8_STSM_TENS1J_IJNS5_17SM90_U32x4_STSM_NES1Y_EEEvEEEvvEEEEvNT_6ParamsE) ;  /* 0xffffff1806e07950 */ /* 0x000ff60003c3ffff */
.L_x_513:
        /* <DEDUP_REMOVED lines=69> */
[----:B------:R-:W-:Y:S11]  /*e8d0*/  RET.REL.NODEC R2 `(_ZN7cutlass13device_kernelINS_4gemm6kernel13GemmUniversalINS1_17GroupProblemShapeIN4cute5tupleIJiiiEEEEENS1_10collective13CollectiveMmaINS1_49MainloopSm90ArrayTmaGmmaWarpSpecializedMixedInputILi21ENS6_IJNS5_1CILi1EEESD_SD_EEENS1_43KernelPtrArrayTmaWarpSpecializedCooperativeEEENS6_IJNSC_ILi128EEENSC_ILi16EEENSC_ILi64EEEEEENS6_IJNS_12float_e5m2_tEEEEPNS6_IJlSD_NSC_ILi0EEEEEENS_10bfloat16_tESP_NS5_8TiledMMAINS5_8MMA_AtomIJNS5_4SM904GMMA27MMA_64x16x16_F32BF16BF16_RSILNSU_5MajorE0ELSW_0ELNSU_7ScaleInE1ELSX_1EEEEEENS5_6LayoutINS6_IJNSC_ILi2EEESD_SD_EEENS6_IJSD_SN_SN_EEEEENS6_IJNS5_10UnderscoreES15_S15_EEEEENS5_13SM90_TMA_LOADENS5_14ComposedLayoutINS5_7SwizzleILi2ELi4ELi3EEENS5_18smem_ptr_flag_bitsILi8EEENS10_INS6_IJNSC_ILi8EEESJ_EEENS6_IJSJ_SD_EEEEEEENS5_9Copy_AtomIJNS5_39AutoVectorizingCopyWithAssumedAlignmentILi128EEESL_EEENS5_8identityES18_NS19_INS1A_ILi3ELi4ELi3EEENS1C_ILi16EEES1H_EEvS1N_EENS_8epilogue10collective18CollectiveEpilogueINS1S_30Sm90PtrArrayTmaWarpSpecializedILi2ELi1ELi8ELb1ELb0ELi2EEEJSK_NS6_IJSH_SI_EEENS_6half_tEPNS6_IJSD_lSN_EEES1Y_S20_NS1S_6fusion15FusionCallbacksIS1W_NS21_17LinearCombinationIS1Y_fS1Y_fLNS_15FloatRoundStyleE2EEESK_S1X_JEEES18_NS19_IS1O_S1P_NS10_INS6_IJSJ_S1E_EEENS6_IJSD_SJ_EEEEEEENS5_17SM75_U16x8_LDSM_TENS5_14SM90_TMA_STOREES2A_NS5_17SM90_U16x8_STSM_TENS1J_IJNS5_17SM90_U32x4_STSM_NES1Y_EEEvEEEvvEEEEvNT_6ParamsE) ;  /* 0xffffff1402c87950 */ /* 0x000ff60003c3ffff */
.L_x_590:
        /* <DEDUP_REMOVED lines=10> */
.L_x_698:


//--------------------- .text._ZN7cutlass17dequantize_kernelINS_12float_e5m2_tENS_10bfloat16_tEN4cute6LayoutINS3_5tupleIJiiNS3_1CILi1EEEEEENS5_IJlS7_NS6_ILi0EEEEEEEES2_S2_NS4_INS5_IJiNS5_IJiiEEES7_EEENS5_IJS7_NS5_IJilEEElEEEEENS4_INS5_IJNS6_ILi128EEEEEENS5_IJS7_EEEEEEEvPT0_PKT_T1_PKT2_PKT3_T4_T5_ --------------------------
	.section	.text._ZN7cutlass17dequantize_kernelINS_12float_e5m2_tENS_10bfloat16_tEN4cute6LayoutINS3_5tupleIJiiNS3_1CILi1EEEEEENS5_IJlS7_NS6_ILi0EEEEEEEES2_S2_NS4_INS5_IJiNS5_IJiiEEES7_EEENS5_IJS7_NS5_IJilEEElEEEEENS4_INS5_IJNS6_ILi128EEEEEENS5_IJS7_EEEEEEEvPT0_PKT_T1_PKT2_PKT3_T4_T5_,"ax",@progbits
	.align	128
        .global         _ZN7cutlass17dequantize_kernelINS_12float_e5m2_tENS_10bfloat16_tEN4cute6LayoutINS3_5tupleIJiiNS3_1CILi1EEEEEENS5_IJlS7_NS6_ILi0EEEEEEEES2_S2_NS4_INS5_IJiNS5_IJiiEEES7_EEENS5_IJS7_NS5_IJilEEElEEEEENS4_INS5_IJNS6_ILi128EEEEEENS5_IJS7_EEEEEEEvPT0_PKT_T1_PKT2_PKT3_T4_T5_
        .type           _ZN7cutlass17dequantize_kernelINS_12float_e5m2_tENS_10bfloat16_tEN4cute6LayoutINS3_5tupleIJiiNS3_1CILi1EEEEEENS5_IJlS7_NS6_ILi0EEEEEEEES2_S2_NS4_INS5_IJiNS5_IJiiEEES7_EEENS5_IJS7_NS5_IJilEEElEEEEENS4_INS5_IJNS6_ILi128EEEEEENS5_IJS7_EEEEEEEvPT0_PKT_T1_PKT2_PKT3_T4_T5_,@function
        .size           _ZN7cutlass17dequantize_kernelINS_12float_e5m2_tENS_10bfloat16_tEN4cute6LayoutINS3_5tupleIJiiNS3_1CILi1EEEEEENS5_IJlS7_NS6_ILi0EEEEEEEES2_S2_NS4_INS5_IJiNS5_IJiiEEES7_EEENS5_IJS7_NS5_IJilEEElEEEEENS4_INS5_IJNS6_ILi128EEEEEENS5_IJS7_EEEEEEEvPT0_PKT_T1_PKT2_PKT3_T4_T5_,(.L_x_705 - _ZN7cutlass17dequantize_kernelINS_12float_e5m2_tENS_10bfloat16_tEN4cute6LayoutINS3_5tupleIJiiNS3_1CILi1EEEEEENS5_IJlS7_NS6_ILi0EEEEEEEES2_S2_NS4_INS5_IJiNS5_IJiiEEES7_EEENS5_IJS7_NS5_IJilEEElEEEEENS4_INS5_IJNS6_ILi128EEEEEENS5_IJS7_EEEEEEEvPT0_PKT_T1_PKT2_PKT3_T4_T5_)
        .other          _ZN7cutlass17dequantize_kernelINS_12float_e5m2_tENS_10bfloat16_tEN4cute6LayoutINS3_5tupleIJiiNS3_1CILi1EEEEEENS5_IJlS7_NS6_ILi0EEEEEEEES2_S2_NS4_INS5_IJiNS5_IJiiEEES7_EEENS5_IJS7_NS5_IJilEEElEEEEENS4_INS5_IJNS6_ILi128EEEEEENS5_IJS7_EEEEEEEvPT0_PKT_T1_PKT2_PKT3_T4_T5_,@"STO_CUDA_ENTRY STV_DEFAULT"
_ZN7cutlass17dequantize_kernelINS_12float_e5m2_tENS_10bfloat16_tEN4cute6LayoutINS3_5tupleIJiiNS3_1CILi1EEEEEENS5_IJlS7_NS6_ILi0EEEEEEEES2_S2_NS4_INS5_IJiNS5_IJiiEEES7_EEENS5_IJS7_NS5_IJilEEElEEEEENS4_INS5_IJNS6_ILi128EEEEEENS5_IJS7_EEEEEEEvPT0_PKT_T1_PKT2_PKT3_T4_T5_:
.text._ZN7cutlass17dequantize_kernelINS_12float_e5m2_tENS_10bfloat16_tEN4cute6LayoutINS3_5tupleIJiiNS3_1CILi1EEEEEENS5_IJlS7_NS6_ILi0EEEEEEEES2_S2_NS4_INS5_IJiNS5_IJiiEEES7_EEENS5_IJS7_NS5_IJilEEElEEEEENS4_INS5_IJNS6_ILi128EEEEEENS5_IJS7_EEEEEEEvPT0_PKT_T1_PKT2_PKT3_T4_T5_:
[----:B------:R-:W-:Y:S08]  /*0000*/  LDC R1, c[0x0][0x28] ;  /* 0x00000a00ff017b82 */ /* 0x000ff00000000800 */
[----:B------:R-:W0:Y:S02]  /*0010*/  LDC R6, c[0x0][0x220] ;  /* 0x00008800ff067b82 */ /* 0x000e240000000800 */
[----:B0-----:R-:W-:-:S13]  /*0020*/  ISETP.GE.AND P0, PT, R6, 0x1, PT ;  /* 0x000000010600780c */ /* 0x001fda0003f06270 */
[----:B------:R-:W-:Y:S05]  /*0030*/  @!P0 EXIT ;  /* 0x000000000000894d */ /* 0x000fea0003800000 */
[----:B------:R-:W0:Y:S01]  /*0040*/  LDC R0, c[0x0][0x248] ;  /* 0x00009200ff007b82 */ /* 0x000e220000000800 */
[----:B------:R-:W-:Y:S01]  /*0050*/  ULDC UR4, c[0x0][0x244] ;  /* 0x0000910000047ab9 */ /* 0x000fe20000000800 */
[----:B------:R-:W-:Y:S01]  /*0060*/  ULDC.64 UR8, c[0x0][0x258] ;  /* 0x0000960000087ab9 */ /* 0x000fe20000000a00 */
[----:B------:R-:W-:-:S05]  /*0070*/  ULDC.64 UR10, c[0x0][0x208] ;  /* 0x00008200000a7ab9 */ /* 0x000fca0000000a00 */
[----:B------:R-:W1:Y:S01]  /*0080*/  S2UR UR6, SR_CTAID.X ;  /* 0x00000000000679c3 */ /* 0x000e620000002500 */
[----:B0-----:R-:W-:-:S05]  /*0090*/  IMAD R0, R0, UR4, RZ ;  /* 0x0000000400007c24 */ /* 0x001fca000f8e02ff */
[----:B------:R-:W-:Y:S01]  /*00a0*/  VIMNMX R5, R0, UR4, PT ;  /* 0x0000000400057c48 */ /* 0x000fe2000bfe0100 */
[----:B------:R-:W-:-:S03]  /*00b0*/  ULDC UR4, c[0x0][0x250] ;  /* 0x0000940000047ab9 */ /* 0x000fc60000000800 */
[----:B------:R-:W0:Y:S01]  /*00c0*/  I2F.U32.RP R0, R5 ;  /* 0x0000000500007306 */ /* 0x000e220000209000 */
[----:B------:R-:W-:Y:S01]  /*00d0*/  IMAD.MOV R7, RZ, RZ, -R5 ;  /* 0x000000ffff077224 */ /* 0x000fe200078e0a05 */
[----:B------:R-:W-:-:S06]  /*00e0*/  ISETP.NE.U32.AND P2, PT, R5, RZ, PT ;  /* 0x000000ff0500720c */ /* 0x000fcc0003f45070 */
[----:B0-----:R-:W0:Y:S02]  /*00f0*/  MUFU.RCP R0, R0 ;  /* 0x0000000000007308 */ /* 0x001e240000001000 */
[----:B0-----:R-:W-:-:S06]  /*0100*/  VIADD R2, R0, 0xffffffe ;  /* 0x0ffffffe00027836 */ /* 0x001fcc0000000000 */
[----:B------:R0:W2:Y:S02]  /*0110*/  F2I.FTZ.U32.TRUNC.NTZ R3, R2 ;  /* 0x0000000200037305 */ /* 0x0000a4000021f000 */
[----:B0-----:R-:W-:Y:S02]  /*0120*/  IMAD.MOV.U32 R2, RZ, RZ, RZ ;  /* 0x000000ffff027224 */ /* 0x001fe400078e00ff */
[----:B--2---:R-:W-:-:S04]  /*0130*/  IMAD R7, R7, R3, RZ ;  /* 0x0000000307077224 */ /* 0x004fc800078e02ff */
[----:B------:R-:W-:-:S06]  /*0140*/  IMAD.HI.U32 R3, R3, R7, R2 ;  /* 0x0000000703037227 */ /* 0x000fcc00078e0002 */
[----:B-1----:R-:W-:-:S04]  /*0150*/  IMAD.HI.U32 R7, R3, UR6, RZ ;  /* 0x0000000603077c27 */ /* 0x002fc8000f8e00ff */
[----:B------:R-:W-:-:S04]  /*0160*/  IMAD.MOV R4, RZ, RZ, -R7 ;  /* 0x000000ffff047224 */ /* 0x000fc800078e0a07 */
[----:B------:R-:W-:Y:S02]  /*0170*/  IMAD R0, R5, R4, UR6 ;  /* 0x0000000605007e24 */ /* 0x000fe4000f8e0204 */
[----:B------:R-:W0:Y:S03]  /*0180*/  S2R R4, SR_TID.X ;  /* 0x0000000000047919 */ /* 0x000e260000002100 */
[----:B------:R-:W-:-:S13]  /*0190*/  ISETP.GE.U32.AND P0, PT, R0, R5, PT ;  /* 0x000000050000720c */ /* 0x000fda0003f06070 */
[----:B------:R-:W-:Y:S02]  /*01a0*/  @P0 IMAD.IADD R0, R0, 0x1, -R5 ;  /* 0x0000000100000824 */ /* 0x000fe400078e0a05 */
[----:B------:R-:W-:-:S03]  /*01b0*/  @P0 VIADD R7, R7, 0x1 ;  /* 0x0000000107070836 */ /* 0x000fc60000000000 */
[----:B------:R-:W-:Y:S01]  /*01c0*/  ISETP.GE.U32.AND P1, PT, R0, R5, PT ;  /* 0x000000050000720c */ /* 0x000fe20003f26070 */
[----:B------:R-:W-:-:S05]  /*01d0*/  VIADD R0, R6, 0x7f ;  /* 0x0000007f06007836 */ /* 0x000fca0000000000 */
[----:B------:R-:W-:-:S04]  /*01e0*/  SHF.R.S32.HI R3, RZ, 0x1f, R0 ;  /* 0x0000001fff037819 */ /* 0x000fc80000011400 */
[----:B------:R-:W-:Y:S02]  /*01f0*/  LEA.HI R3, R3, R0, RZ, 0x7 ;  /* 0x0000000003037211 */ /* 0x000fe400078f38ff */
[----:B0-----:R-:W-:Y:S01]  /*0200*/  LOP3.LUT R4, R4, 0x7f, RZ, 0xc0, !PT ;  /* 0x0000007f04047812 */ /* 0x001fe200078ec0ff */
[----:B------:R-:W-:Y:S01]  /*0210*/  @P1 VIADD R7, R7, 0x1 ;  /* 0x0000000107071836 */ /* 0x000fe20000000000 */
[----:B------:R-:W-:Y:S02]  /*0220*/  SHF.R.S32.HI R3, RZ, 0x7, R3 ;  /* 0x00000007ff037819 */ /* 0x000fe40000011403 */
[----:B------:R-:W-:Y:S02]  /*0230*/  @!P2 LOP3.LUT R7, RZ, R5, RZ, 0x33, !PT ;  /* 0x00000005ff07a212 */ /* 0x000fe400078e33ff */
[----:B------:R-:W-:-:S03]  /*0240*/  VIMNMX R28, R3, 0x1, !PT ;  /* 0x00000001031c7848 */ /* 0x000fc60007fe0100 */
[----:B------:R-:W-:Y:S01]  /*0250*/  IMAD.MOV R0, RZ, RZ, -R7 ;  /* 0x000000ffff007224 */ /* 0x000fe200078e0a07 */
[C---:B------:R-:W-:Y:S01]  /*0260*/  LOP3.LUT R15, R28.reuse, 0x3, RZ, 0xc0, !PT ;  /* 0x000000031c0f7812 */ /* 0x040fe200078ec0ff */
[----:B------:R-:W-:Y:S02]  /*0270*/  VIADD R6, R28, 0xffffffff ;  /* 0xffffffff1c067836 */ /* 0x000fe40000000000 */
[----:B------:R-:W-:Y:S01]  /*0280*/  IMAD R0, R5, R0, UR6 ;  /* 0x0000000605007e24 */ /* 0x000fe2000f8e0200 */
[----:B------:R-:W-:Y:S01]  /*0290*/  ISETP.NE.AND P0, PT, R15, RZ, PT ;  /* 0x000000ff0f00720c */ /* 0x000fe20003f05270 */
[----:B------:R-:W-:Y:S01]  /*02a0*/  IMAD.MOV.U32 R5, RZ, RZ, RZ ;  /* 0x000000ffff057224 */ /* 0x000fe200078e00ff */
[----:B------:R-:W-:Y:S01]  /*02b0*/  ISETP.GE.U32.AND P1, PT, R6, 0x3, PT ;  /* 0x000000030600780c */ /* 0x000fe20003f26070 */
[----:B------:R-:W-:Y:S01]  /*02c0*/  IMAD R9, R0, UR4, RZ ;  /* 0x0000000400097c24 */ /* 0x000fe2000f8e02ff */
[----:B------:R-:W-:Y:S01]  /*02d0*/  UMOV UR4, URZ ;  /* 0x0000003f00047c82 */ /* 0x000fe20008000000 */
[----:B------:R-:W-:-:S04]  /*02e0*/  IMAD.WIDE.U32 R2, R7, UR8, R4 ;  /* 0x0000000807027c25 */ /* 0x000fc8000f8e0004 */
[----:B------:R-:W-:Y:S01]  /*02f0*/  IMAD R13, R7, UR9, RZ ;  /* 0x00000009070d7c24 */ /* 0x000fe2000f8e02ff */
[----:B------:R-:W-:-:S05]  /*0300*/  IADD3 R14, P2, R9, R2, RZ ;  /* 0x00000002090e7210 */ /* 0x000fca0007f5e0ff */
[----:B------:R-:W-:Y:S01]  /*0310*/  IMAD.X R13, R3, 0x1, R13, P2 ;  /* 0x00000001030d7824 */ /* 0x000fe200010e060d */
[----:B------:R-:W-:Y:S07]  /*0320*/  @!P1 BRA `(.L_x_591) ;  /* 0x0000000800049947 */ /* 0x000fee0003800000 */
[----:B------:R-:W0:Y:S01]  /*0330*/  LDC.64 R16, c[0x0][0x218] ;  /* 0x00008600ff107b82 */ /* 0x000e220000000a00 */
[C---:B------:R-:W-:Y:S01]  /*0340*/  LOP3.LUT R12, R4.reuse, 0x180, RZ, 0xfc, !PT ;  /* 0x00000180040c7812 */ /* 0x040fe200078efcff */
[----:B------:R-:W-:Y:S01]  /*0350*/  ULDC.64 UR12, c[0x0][0x228] ;  /* 0x00008a00000c7ab9 */ /* 0x000fe20000000a00 */
[----:B------:R-:W-:Y:S01]  /*0360*/  USHF.L.U32 UR4, UR6, 0x1, URZ ;  /* 0x0000000106047899 */ /* 0x000fe2000800063f */
[C---:B------:R-:W-:Y:S01]  /*0370*/  LOP3.LUT R29, R4.reuse, 0x100, RZ, 0xfc, !PT ;  /* 0x00000100041d7812 */ /* 0x040fe200078efcff */
[----:B------:R-:W-:Y:S01]  /*0380*/  IMAD.U32 R26, RZ, RZ, UR6 ;  /* 0x00000006ff1a7e24 */ /* 0x000fe2000f8e00ff */
[----:B------:R-:W-:Y:S01]  /*0390*/  LOP3.LUT R5, R4, 0x80, RZ, 0xfc, !PT ;  /* 0x0000008004057812 */ /* 0x000fe200078efcff */
[C---:B------:R-:W-:Y:S01]  /*03a0*/  IMAD.WIDE.U32 R10, R12.reuse, UR12, RZ ;  /* 0x0000000c0c0a7c25 */ /* 0x040fe2000f8e00ff */
[----:B------:R-:W-:Y:S02]  /*03b0*/  USHF.R.U32.HI UR5, URZ, 0x1f, UR6 ;  /* 0x0000001f3f057899 */ /* 0x000fe40008011606 */
[----:B------:R-:W-:Y:S01]  /*03c0*/  USHF.L.U64.HI UR7, UR12, 0xa, UR13 ;  /* 0x0000000a0c077899 */ /* 0x000fe2000801020d */
[----:B------:R-:W-:Y:S01]  /*03d0*/  IMAD.MOV.U32 R27, RZ, RZ, RZ ;  /* 0x000000ffff1b7224 */ /* 0x000fe200078e00ff */
[----:B------:R-:W-:Y:S01]  /*03e0*/  ULDC.64 UR8, c[0x0][0x210] ;  /* 0x0000840000087ab9 */ /* 0x000fe20000000a00 */
[----:B------:R-:W-:Y:S01]  /*03f0*/  IMAD R0, R12, UR13, R11 ;  /* 0x0000000d0c007c24 */ /* 0x000fe2000f8e020b */
[----:B------:R-:W-:Y:S01]  /*0400*/  LEA R11, P1, R10, UR4, 0x1 ;  /* 0x000000040a0b7c11 */ /* 0x000fe2000f8208ff */
[----:B------:R-:W-:Y:S01]  /*0410*/  IMAD.WIDE.U32 R26, R4, UR12, R26 ;  /* 0x0000000c041a7c25 */ /* 0x000fe2000f8e001a */
[----:B------:R-:W-:Y:S01]  /*0420*/  ULDC.64 UR14, c[0x0][0x230] ;  /* 0x00008c00000e7ab9 */ /* 0x000fe20000000a00 */
[----:B------:R-:W-:Y:S01]  /*0430*/  ULDC.64 UR16, c[0x0][0x238] ;  /* 0x00008e0000107ab9 */ /* 0x000fe20000000a00 */
[----:B------:R-:W-:Y:S01]  /*0440*/  LEA.HI.X R9, R10, UR5, R0, 0x1, P1 ;  /* 0x000000050a097c11 */ /* 0x000fe200088f0c00 */
[----:B------:R-:W-:-:S04]  /*0450*/  IMAD.WIDE.U32 R6, R29, UR12, RZ ;  /* 0x0000000c1d067c25 */ /* 0x000fc8000f8e00ff */
[----:B------:R-:W-:Y:S01]  /*0460*/  IMAD.WIDE.U32 R2, R5, UR12, RZ ;  /* 0x0000000c05027c25 */ /* 0x000fe2000f8e00ff */
[----:B0-----:R-:W-:Y:S02]  /*0470*/  IADD3 R10, P2, P1, R10, UR6, R16 ;  /* 0x000000060a0a7c10 */ /* 0x001fe4000f95e010 */
[----:B------:R-:W-:Y:S01]  /*0480*/  LEA R8, P3, R6, UR4, 0x1 ;  /* 0x0000000406087c11 */ /* 0x000fe2000f8608ff */
[----:B------:R-:W-:Y:S02]  /*0490*/  IMAD R31, R4, UR13, R27 ;  /* 0x0000000d041f7c24 */ /* 0x000fe4000f8e021b */
[----:B------:R-:W-:Y:S01]  /*04a0*/  IMAD R29, R29, UR13, R7 ;  /* 0x0000000d1d1d7c24 */ /* 0x000fe2000f8e0207 */
[----:B------:R-:W-:Y:S01]  /*04b0*/  LEA R7, P4, R2, UR4, 0x1 ;  /* 0x0000000402077c11 */ /* 0x000fe2000f8808ff */
[----:B------:R-:W-:Y:S01]  /*04c0*/  IMAD R18, R5, UR13, R3 ;  /* 0x0000000d05127c24 */ /* 0x000fe2000f8e0203 */
[----:B------:R-:W-:Y:S01]  /*04d0*/  IADD3.X R3, R0, R17, RZ, P2, P1 ;  /* 0x0000001100037210 */ /* 0x000fe200017e24ff */
[----:B------:R-:W-:Y:S01]  /*04e0*/  IMAD.IADD R28, R15, 0x1, -R28 ;  /* 0x000000010f1c7824 */ /* 0x000fe200078e0a1c */
[----:B------:R-:W-:Y:S01]  /*04f0*/  SHF.L.U64.HI R0, R26, 0x1, R31 ;  /* 0x000000011a007819 */ /* 0x000fe2000001021f */
[----:B------:R-:W-:Y:S01]  /*0500*/  IMAD.MOV.U32 R30, RZ, RZ, 0x180 ;  /* 0x00000180ff1e7424 */ /* 0x000fe200078e00ff */
[----:B------:R-:W-:Y:S01]  /*0510*/  LEA.HI.X R5, R6, UR5, R29, 0x1, P3 ;  /* 0x0000000506057c11 */ /* 0x000fe200098f0c1d */
[----:B------:R-:W-:Y:S01]  /*0520*/  UMOV UR4, URZ ;  /* 0x0000003f00047c82 */ /* 0x000fe20008000000 */
[----:B------:R-:W-:Y:S01]  /*0530*/  LEA.HI.X R4, R2, UR5, R18, 0x1, P4 ;  /* 0x0000000502047c11 */ /* 0x000fe2000a0f0c12 */
[----:B------:R-:W-:Y:S01]  /*0540*/  USHF.L.U64.HI UR5, UR12, 0x9, UR13 ;  /* 0x000000090c057899 */ /* 0x000fe2000801020d */
[----:B------:R-:W-:-:S02]  /*0550*/  IADD3 R26, P1, R26, R16, RZ ;  /* 0x000000101a1a7210 */ /* 0x000fc40007f3e0ff */
[--C-:B------:R-:W-:Y:S01]  /*0560*/  IADD3 R6, P5, P6, R6, UR6, R16.reuse ;  /* 0x0000000606067c10 */ /* 0x100fe2000febe010 */
[----:B------:R-:W-:Y:S01]  /*0570*/  ULDC UR13, c[0x0][0x220] ;  /* 0x00008800000d7ab9 */ /* 0x000fe20000000800 */
[----:B------:R-:W-:Y:S01]  /*0580*/  IADD3 R2, P3, P4, R2, UR6, R16 ;  /* 0x0000000602027c10 */ /* 0x000fe2000fc7e010 */
[----:B------:R-:W-:Y:S01]  /*0590*/  IMAD.X R31, R31, 0x1, R17, P1 ;  /* 0x000000011f1f7824 */ /* 0x000fe200008e0611 */
[-C--:B------:R-:W-:Y:S02]  /*05a0*/  IADD3.X R29, R29, R17.reuse, RZ, P5, P6 ;  /* 0x000000111d1d7210 */ /* 0x080fe40002fec4ff */
[----:B------:R-:W-:-:S09]  /*05b0*/  IADD3.X R27, R18, R17, RZ, P3, P4 ;  /* 0x00000011121b7210 */ /* 0x000fd20001fe84ff */
.L_x_592:
[----:B------:R-:W-:-:S05]  /*05c0*/  VIADD R16, R12, 0xfffffe80 ;  /* 0xfffffe800c107836 */ /* 0x000fca0000000000 */
[----:B------:R-:W-:Y:S01]  /*05d0*/  ISETP.GE.U32.AND P1, PT, R16, UR13, PT ;  /* 0x0000000d10007c0c */ /* 0x000fe2000bf26070 */
[----:B------:R-:W-:-:S05]  /*05e0*/  VIADD R16, R30, 0xfffffe80 ;  /* 0xfffffe801e107836 */ /* 0x000fca0000000000 */
[----:B------:R-:W-:-:S04]  /*05f0*/  IADD3 R19, P2, R16, R14, RZ ;  /* 0x0000000e10137210 */ /* 0x000fc80007f5e0ff */
[----:B------:R-:W-:Y:S01]  /*0600*/  LEA.HI.X.SX32 R16, R16, R13, 0x1, P2 ;  /* 0x0000000d10107211 */ /* 0x000fe200010f0eff */
[C---:B------:R-:W-:Y:S02]  /*0610*/  IMAD.SHL.U32 R18, R19.reuse, 0x2, RZ ;  /* 0x0000000213127824 */ /* 0x040fe400078e00ff */
[----:B------:R-:W-:Y:S02]  /*0620*/  @!P1 IMAD.MOV.U32 R20, RZ, RZ, R26 ;  /* 0x000000ffff149224 */ /* 0x000fe400078e001a */
[----:B------:R-:W-:Y:S01]  /*0630*/  @!P1 IMAD.MOV.U32 R21, RZ, RZ, R31 ;  /* 0x000000ffff159224 */ /* 0x000fe200078e001f */
[----:B------:R-:W-:-:S04]  /*0640*/  SHF.L.U64.HI R19, R19, 0x1, R16 ;  /* 0x0000000113137819 */ /* 0x000fc80000010210 */
[----:B------:R-:W2:Y:S01]  /*0650*/  @!P1 LDG.E.U8 R20, desc[UR10][R20.64] ;  /* 0x0000000a14149981 */ /* 0x000ea2000c1e1100 */
[C---:B------:R-:W-:Y:S02]  /*0660*/  IADD3 R16, P2, R18.reuse, UR14, RZ ;  /* 0x0000000e12107c10 */ /* 0x040fe4000ff5e0ff */
[----:B------:R-:W-:Y:S02]  /*0670*/  IADD3 R18, P3, R18, UR16, RZ ;  /* 0x0000001012127c10 */ /* 0x000fe4000ff7e0ff */
[C---:B0-----:R-:W-:Y:S02]  /*0680*/  IADD3.X R17, R19.reuse, UR15, RZ, P2, !PT ;  /* 0x0000000f13117c10 */ /* 0x041fe400097fe4ff */
[----:B------:R-:W-:-:S03]  /*0690*/  IADD3.X R19, R19, UR17, RZ, P3, !PT ;  /* 0x0000001113137c10 */ /* 0x000fc60009ffe4ff */
[----:B------:R-:W3:Y:S04]  /*06a0*/  @!P1 LDG.E.U16 R22, desc[UR10][R16.64] ;  /* 0x0000000a10169981 */ /* 0x000ee8000c1e1500 */
[----:B------:R-:W3:Y:S01]  /*06b0*/  @!P1 LDG.E.U16 R23, desc[UR10][R18.64] ;  /* 0x0000000a12179981 */ /* 0x000ee2000c1e1500 */
[----:B------:R-:W-:Y:S01]  /*06c0*/  IMAD.U32 R25, RZ, RZ, UR6 ;  /* 0x00000006ff197e24 */ /* 0x000fe2000f8e00ff */
[----:B------:R-:W0:Y:S02]  /*06d0*/  S2R R24, SR_TID.X ;  /* 0x0000000000187919 */ /* 0x000e240000002100 */
[----:B0-----:R-:W-:-:S05]  /*06e0*/  LOP3.LUT R24, R24, 0x7f, RZ, 0xc0, !PT ;  /* 0x0000007f18187812 */ /* 0x001fca00078ec0ff */
[----:B------:R-:W-:Y:S01]  /*06f0*/  IMAD R24, R24, UR12, R25 ;  /* 0x0000000c18187c24 */ /* 0x000fe2000f8e0219 */
[----:B--2---:R-:W-:Y:S01]  /*0700*/  @!P1 F2FP.F16.E5M2.UNPACK_B R21, R20 ;  /* 0x00000014ff15923e */ /* 0x004fe200020004ff */
[----:B------:R-:W-:-:S04]  /*0710*/  VIADD R20, R12, 0xffffff00 ;  /* 0xffffff000c147836 */ /* 0x000fc80000000000 */
[----:B------:R-:W-:Y:S01]  /*0720*/  @!P1 HADD2.F32 R21, -RZ, R21.H0_H0 ;  /* 0x20000015ff159230 */ /* 0x000fe20000004100 */
[----:B------:R-:W-:Y:S02]  /*0730*/  ISETP.GE.U32.AND P2, PT, R20, UR13, PT ;  /* 0x0000000d14007c0c */ /* 0x000fe4000bf46070 */
[----:B------:R-:W-:Y:S02]  /*0740*/  @!P1 LEA R20, P3, R24, UR8, 0x1 ;  /* 0x0000000818149c11 */ /* 0x000fe4000f8608ff */
[----:B------:R-:W-:-:S05]  /*0750*/  @!P1 F2FP.BF16.F32.PACK_AB R21, RZ, R21 ;  /* 0x00000015ff15923e */ /* 0x000fca00000010ff */
[----:B---3--:R-:W-:Y:S01]  /*0760*/  @!P1 HFMA2.BF16_V2 R22, R21.H0_H0, R22.H0_H0, R23.H0_H0 ;  /* 0x2000001615169231 */ /* 0x008fe20000240817 */
[----:B------:R-:W-:-:S03]  /*0770*/  @!P1 IADD3.X R21, R0, UR9, RZ, P3, !PT ;  /* 0x0000000900159c10 */ /* 0x000fc60009ffe4ff */
[----:B------:R-:W-:Y:S01]  /*0780*/  @!P2 IMAD.MOV.U32 R23, RZ, RZ, R27 ;  /* 0x000000ffff17a224 */ /* 0x000fe200078e001b */
[----:B------:R-:W-:Y:S01]  /*0790*/  PRMT R34, R22, 0x7610, R34 ;  /* 0x0000761016227816 */ /* 0x000fe20000000022 */
[----:B------:R-:W-:-:S04]  /*07a0*/  @!P2 IMAD.MOV.U32 R22, RZ, RZ, R2 ;  /* 0x000000ffff16a224 */ /* 0x000fc800078e0002 */
[----:B------:R0:W-:Y:S04]  /*07b0*/  @!P1 STG.E.U16 desc[UR10][R20.64], R34 ;  /* 0x0000002214009986 */ /* 0x0001e8000c10150a */
[----:B------:R-:W2:Y:S04]  /*07c0*/  @!P2 LDG.E.U8 R22, desc[UR10][R22.64] ;  /* 0x0000000a1616a981 */ /* 0x000ea8000c1e1100 */
[----:B------:R-:W3:Y:S04]  /*07d0*/  @!P2 LDG.E.U16 R25, desc[UR10][R16.64+0x100] ;  /* 0x0001000a1019a981 */ /* 0x000ee8000c1e1500 */
[----:B------:R-:W3:Y:S01]  /*07e0*/  @!P2 LDG.E.U16 R32, desc[UR10][R18.64+0x100] ;  /* 0x0001000a1220a981 */ /* 0x000ee2000c1e1500 */
[----:B------:R-:W-:-:S05]  /*07f0*/  VIADD R33, R12, 0xffffff80 ;  /* 0xffffff800c217836 */ /* 0x000fca0000000000 */
[----:B------:R-:W-:-:S13]  /*0800*/  ISETP.GE.U32.AND P1, PT, R33, UR13, PT ;  /* 0x0000000d21007c0c */ /* 0x000fda000bf26070 */
[----:B0-----:R-:W-:Y:S01]  /*0810*/  @!P1 IMAD.MOV.U32 R20, RZ, RZ, R6 ;  /* 0x000000ffff149224 */ /* 0x001fe200078e0006 */
[----:B--2---:R-:W-:-:S05]  /*0820*/  @!P2 F2FP.F16.E5M2.UNPACK_B R21, R22 ;  /* 0x00000016ff15a23e */ /* 0x004fca00020004ff */
[----:B------:R-:W-:-:S05]  /*0830*/  @!P2 HADD2.F32 R24, -RZ, R21.H0_H0 ;  /* 0x20000015ff18a230 */ /* 0x000fca0000004100 */
[----:B------:R-:W-:Y:S02]  /*0840*/  @!P2 F2FP.BF16.F32.PACK_AB R21, RZ, R24 ;  /* 0x00000018ff15a23e */ /* 0x000fe400000010ff */
[----:B------:R-:W-:-:S03]  /*0850*/  @!P2 IADD3 R24, P3, R7, UR8, RZ ;  /* 0x000000080718ac10 */ /* 0x000fc6000ff7e0ff */
[----:B---3--:R-:W-:Y:S01]  /*0860*/  @!P2 HFMA2.BF16_V2 R21, R21.H0_H0, R25.H0_H0, R32.H0_H0 ;  /* 0x200000191515a231 */ /* 0x008fe20000240820 */
[----:B------:R-:W-:-:S04]  /*0870*/  @!P2 IADD3.X R25, R4, UR9, RZ, P3, !PT ;  /* 0x000000090419ac10 */ /* 0x000fc80009ffe4ff */
[----:B------:R-:W-:Y:S01]  /*0880*/  PRMT R33, R21, 0x7610, R33 ;  /* 0x0000761015217816 */ /* 0x000fe20000000021 */
[----:B------:R-:W-:-:S04]  /*0890*/  @!P1 IMAD.MOV.U32 R21, RZ, RZ, R29 ;  /* 0x000000ffff159224 */ /* 0x000fc800078e001d */
[----:B------:R0:W-:Y:S04]  /*08a0*/  @!P2 STG.E.U16 desc[UR10][R24.64], R33 ;  /* 0x000000211800a986 */ /* 0x0001e8000c10150a */
[----:B------:R-:W2:Y:S04]  /*08b0*/  @!P1 LDG.E.U8 R20, desc[UR10][R20.64] ;  /* 0x0000000a14149981 */ /* 0x000ea8000c1e1100 */
[----:B------:R-:W3:Y:S04]  /*08c0*/  @!P1 LDG.E.U16 R23, desc[UR10][R16.64+0x200] ;  /* 0x0002000a10179981 */ /* 0x000ee8000c1e1500 */
[----:B------:R-:W3:Y:S01]  /*08d0*/  @!P1 LDG.E.U16 R32, desc[UR10][R18.64+0x200] ;  /* 0x0002000a12209981 */ /* 0x000ee2000c1e1500 */
[----:B------:R-:W-:-:S02]  /*08e0*/  ISETP.GE.U32.AND P2, PT, R12, UR13, PT ;  /* 0x0000000d0c007c0c */ /* 0x000fc4000bf46070 */
[----:B--2---:R-:W-:-:S11]  /*08f0*/  @!P1 F2FP.F16.E5M2.UNPACK_B R21, R20 ;  /* 0x00000014ff15923e */ /* 0x004fd600020004ff */
[----:B------:R-:W-:Y:S02]  /*0900*/  @!P2 IMAD.MOV.U32 R20, RZ, RZ, R10 ;  /* 0x000000ffff14a224 */ /* 0x000fe400078e000a */
[----:B------:R-:W-:-:S05]  /*0910*/  @!P1 HADD2.F32 R22, -RZ, R21.H0_H0 ;  /* 0x20000015ff169230 */ /* 0x000fca0000004100 */
[----:B------:R-:W-:Y:S02]  /*0920*/  @!P1 F2FP.BF16.F32.PACK_AB R21, RZ, R22 ;  /* 0x00000016ff15923e */ /* 0x000fe400000010ff */
[----:B------:R-:W-:-:S03]  /*0930*/  @!P1 IADD3 R22, P3, R8, UR8, RZ ;  /* 0x0000000808169c10 */ /* 0x000fc6000ff7e0ff */
[----:B---3--:R-:W-:Y:S01]  /*0940*/  @!P1 HFMA2.BF16_V2 R21, R21.H0_H0, R23.H0_H0, R32.H0_H0 ;  /* 0x2000001715159231 */ /* 0x008fe20000240820 */
[----:B------:R-:W-:-:S04]  /*0950*/  @!P1 IADD3.X R23, R5, UR9, RZ, P3, !PT ;  /* 0x0000000905179c10 */ /* 0x000fc80009ffe4ff */
[----:B0-----:R-:W-:Y:S01]  /*0960*/  PRMT R25, R21, 0x7610, R25 ;  /* 0x0000761015197816 */ /* 0x001fe20000000019 */
[----:B------:R-:W-:-:S04]  /*0970*/  @!P2 IMAD.MOV.U32 R21, RZ, RZ, R3 ;  /* 0x000000ffff15a224 */ /* 0x000fc800078e0003 */
[----:B------:R0:W-:Y:S04]  /*0980*/  @!P1 STG.E.U16 desc[UR10][R22.64], R25 ;  /* 0x0000001916009986 */ /* 0x0001e8000c10150a */
[----:B------:R-:W2:Y:S04]  /*0990*/  @!P2 LDG.E.U8 R20, desc[UR10][R20.64] ;  /* 0x0000000a1414a981 */ /* 0x000ea8000c1e1100 */
[----:B------:R1:W3:Y:S04]  /*09a0*/  @!P2 LDG.E.U16 R17, desc[UR10][R16.64+0x300] ;  /* 0x0003000a1011a981 */ /* 0x0002e8000c1e1500 */
[----:B------:R2:W3:Y:S01]  /*09b0*/  @!P2 LDG.E.U16 R18, desc[UR10][R18.64+0x300] ;  /* 0x0003000a1212a981 */ /* 0x0004e2000c1e1500 */
[----:B------:R-:W-:Y:S01]  /*09c0*/  UIADD3 UR4, UR4, 0x4, URZ ;  /* 0x0000000404047890 */ /* 0x000fe2000fffe03f */
[----:B------:R-:W-:Y:S01]  /*09d0*/  VIADD R30, R30, 0x200 ;  /* 0x000002001e1e7836 */ /* 0x000fe20000000000 */
[----:B------:R-:W-:Y:S01]  /*09e0*/  USHF.L.U32 UR18, UR12, 0x9, URZ ;  /* 0x000000090c127899 */ /* 0x000fe2000800063f */
[----:B------:R-:W-:-:S03]  /*09f0*/  VIADD R12, R12, 0x200 ;  /* 0x000002000c0c7836 */ /* 0x000fc60000000000 */
[----:B-1----:R-:W-:Y:S02]  /*0a00*/  VIADD R16, R28, UR4 ;  /* 0x000000041c107c36 */ /* 0x002fe40008000000 */
[----:B------:R-:W-:Y:S02]  /*0a10*/  IADD3 R6, P3, R6, UR18, RZ ;  /* 0x0000001206067c10 */ /* 0x000fe4000ff7e0ff */
[----:B------:R-:W-:Y:S02]  /*0a20*/  IADD3 R26, P4, R26, UR18, RZ ;  /* 0x000000121a1a7c10 */ /* 0x000fe4000ff9e0ff */
[----:B------:R-:W-:Y:S02]  /*0a30*/  IADD3 R2, P5, R2, UR18, RZ ;  /* 0x0000001202027c10 */ /* 0x000fe4000ffbe0ff */
[----:B------:R-:W-:Y:S02]  /*0a40*/  IADD3.X R29, R29, UR5, RZ, P3, !PT ;  /* 0x000000051d1d7c10 */ /* 0x000fe40009ffe4ff */
[----:B------:R-:W-:-:S02]  /*0a50*/  IADD3.X R31, R31, UR5, RZ, P4, !PT ;  /* 0x000000051f1f7c10 */ /* 0x000fc4000a7fe4ff */
[----:B------:R-:W-:Y:S02]  /*0a60*/  IADD3.X R27, R27, UR5, RZ, P5, !PT ;  /* 0x000000051b1b7c10 */ /* 0x000fe4000affe4ff */
[----:B--2---:R-:W-:-:S05]  /*0a70*/  @!P2 F2FP.F16.E5M2.UNPACK_B R19, R20 ;  /* 0x00000014ff13a23e */ /* 0x004fca00020004ff */
[----:B------:R-:W-:-:S05]  /*0a80*/  @!P2 HADD2.F32 R24, -RZ, R19.H0_H0 ;  /* 0x20000013ff18a230 */ /* 0x000fca0000004100 */
[----:B------:R-:W-:Y:S02]  /*0a90*/  @!P2 F2FP.BF16.F32.PACK_AB R19, RZ, R24 ;  /* 0x00000018ff13a23e */ /* 0x000fe400000010ff */
[----:B------:R-:W-:Y:S01]  /*0aa0*/  @!P2 IADD3 R24, P1, R11, UR8, RZ ;  /* 0x000000080b18ac10 */ /* 0x000fe2000ff3e0ff */
[----:B------:R-:W-:Y:S02]  /*0ab0*/  ULEA UR8, UP0, UR12, UR8, 0xa ;  /* 0x000000080c087291 */ /* 0x000fe4000f80503f */
[----:B---3--:R-:W-:Y:S01]  /*0ac0*/  @!P2 HFMA2.BF16_V2 R17, R19.H0_H0, R17.H0_H0, R18.H0_H0 ;  /* 0x200000111311a231 */ /* 0x008fe20000240812 */
[----:B0-----:R-:W-:Y:S01]  /*0ad0*/  @!P2 IADD3.X R25, R9, UR9, RZ, P1, !PT ;  /* 0x000000090919ac10 */ /* 0x001fe20008ffe4ff */
[----:B------:R-:W-:Y:S01]  /*0ae0*/  UIADD3.X UR9, UR9, UR7, URZ, UP0, !UPT ;  /* 0x0000000709097290 */ /* 0x000fe200087fe43f */
[----:B------:R-:W-:-:S03]  /*0af0*/  ISETP.NE.AND P1, PT, R16, RZ, PT ;  /* 0x000000ff1000720c */ /* 0x000fc60003f25270 */
[----:B------:R0:W-:Y:S01]  /*0b00*/  @!P2 STG.E.U16 desc[UR10][R24.64], R17 ;  /* 0x000000111800a986 */ /* 0x0001e2000c10150a */
[----:B------:R-:W-:-:S04]  /*0b10*/  IADD3 R10, P2, R10, UR18, RZ ;  /* 0x000000120a0a7c10 */ /* 0x000fc8000ff5e0ff */
[----:B------:R-:W-:-:S05]  /*0b20*/  IADD3.X R3, R3, UR5, RZ, P2, !PT ;  /* 0x0000000503037c10 */ /* 0x000fca00097fe4ff */
[----:B------:R-:W-:Y:S05]  /*0b30*/  @P1 BRA `(.L_x_592) ;  /* 0xfffffff800a01947 */ /* 0x000fea000383ffff */
.L_x_591:
[----:B------:R-:W-:Y:S05]  /*0b40*/  @!P0 EXIT ;  /* 0x000000000000894d */ /* 0x000fea0003800000 */
[----:B------:R-:W1:Y:S01]  /*0b50*/  S2R R0, SR_TID.X ;  /* 0x0000000000007919 */ /* 0x000e620000002100 */
[----:B------:R-:W2:Y:S01]  /*0b60*/  LDC.64 R2, c[0x0][0x228] ;  /* 0x00008a00ff027b82 */ /* 0x000ea20000000a00 */
[----:B------:R-:W-:Y:S01]  /*0b70*/  UIMAD.WIDE.U32 UR8, UR4, 0x80, URZ ;  /* 0x00000080040878a5 */ /* 0x000fe2000f8e003f */
[----:B------:R-:W-:Y:S01]  /*0b80*/  UMOV UR7, URZ ;  /* 0x0000003f00077c82 */ /* 0x000fe20008000000 */
[----:B------:R-:W-:Y:S01]  /*0b90*/  USHF.L.U32 UR4, UR4, 0x7, URZ ;  /* 0x0000000704047899 */ /* 0x000fe2000800063f */
[----:B------:R-:W-:Y:S01]  /*0ba0*/  ULDC UR5, c[0x0][0x220] ;  /* 0x0000880000057ab9 */ /* 0x000fe20000000800 */
[C-C-:B--2---:R-:W-:Y:S02]  /*0bb0*/  SHF.L.U64.HI R19, R2.reuse, 0x8, R3.reuse ;  /* 0x0000000802137819 */ /* 0x144fe40000010203 */
[----:B------:R-:W-:Y:S02]  /*0bc0*/  SHF.L.U64.HI R16, R2, 0x7, R3 ;  /* 0x0000000702107819 */ /* 0x000fe40000010203 */
[----:B-1----:R-:W-:Y:S01]  /*0bd0*/  LOP3.LUT R6, R0, 0x7f, RZ, 0xc0, !PT ;  /* 0x0000007f00067812 */ /* 0x002fe200078ec0ff */
[----:B------:R-:W-:-:S03]  /*0be0*/  IMAD R0, R2, UR9, RZ ;  /* 0x0000000902007c24 */ /* 0x000fc6000f8e02ff */
[----:B------:R-:W-:Y:S01]  /*0bf0*/  LOP3.LUT R4, R6, UR8, RZ, 0xfc, !PT ;  /* 0x0000000806047c12 */ /* 0x000fe2000f8efcff */
[----:B------:R-:W-:-:S04]  /*0c00*/  ULDC.64 UR8, c[0x0][0x218] ;  /* 0x0000860000087ab9 */ /* 0x000fc80000000a00 */
[----:B------:R-:W-:Y:S01]  /*0c10*/  IMAD R9, R4, R3, R0 ;  /* 0x0000000304097224 */ /* 0x000fe200078e0200 */
[----:B------:R-:W-:Y:S01]  /*0c20*/  LOP3.LUT R3, R6, UR4, RZ, 0xfc, !PT ;  /* 0x0000000406037c12 */ /* 0x000fe2000f8efcff */
[----:B------:R-:W-:Y:S01]  /*0c30*/  IMAD.WIDE.U32 R4, R4, R2, UR6 ;  /* 0x0000000604047e25 */ /* 0x000fe2000f8e0002 */
[----:B------:R-:W-:-:S03]  /*0c40*/  ULDC.64 UR6, c[0x0][0x210] ;  /* 0x0000840000067ab9 */ /* 0x000fc60000000a00 */
[----:B------:R-:W-:Y:S01]  /*0c50*/  IMAD.IADD R9, R5, 0x1, R9 ;  /* 0x0000000105097824 */ /* 0x000fe200078e0209 */
[C---:B0-----:R-:W-:Y:S01]  /*0c60*/  LEA R17, P0, R4.reuse, UR6, 0x1 ;  /* 0x0000000604117c11 */ /* 0x041fe2000f8008ff */
[----:B------:R-:W-:Y:S01]  /*0c70*/  IMAD.U32 R0, RZ, RZ, UR4 ;  /* 0x00000004ff007e24 */ /* 0x000fe2000f8e00ff */
[C---:B------:R-:W-:Y:S02]  /*0c80*/  IADD3 R11, P1, R4.reuse, UR8, RZ ;  /* 0x00000008040b7c10 */ /* 0x040fe4000ff3e0ff */
[----:B------:R-:W-:Y:S01]  /*0c90*/  LEA.HI.X R12, R4, UR7, R9, 0x1, P0 ;  /* 0x00000007040c7c11 */ /* 0x000fe200080f0c09 */
[----:B------:R-:W-:Y:S01]  /*0ca0*/  ULDC.64 UR6, c[0x0][0x230] ;  /* 0x00008c0000067ab9 */ /* 0x000fe20000000a00 */
[----:B------:R-:W-:Y:S01]  /*0cb0*/  IADD3.X R9, R9, UR9, RZ, P1, !PT ;  /* 0x0000000909097c10 */ /* 0x000fe20008ffe4ff */
[----:B------:R-:W-:-:S08]  /*0cc0*/  ULDC.64 UR8, c[0x0][0x238] ;  /* 0x00008e0000087ab9 */ /* 0x000fd00000000a00 */
.L_x_595:
[----:B------:R-:W-:Y:S01]  /*0cd0*/  ISETP.GE.U32.AND P0, PT, R3, UR5, PT ;  /* 0x0000000503007c0c */ /* 0x000fe2000bf06070 */
[----:B------:R-:W-:Y:S01]  /*0ce0*/  VIADD R15, R15, 0xffffffff ;  /* 0xffffffff0f0f7836 */ /* 0x000fe20000000000 */
[----:B------:R-:W-:Y:S04]  /*0cf0*/  BSSY B0, `(.L_x_593) ;  /* 0x0000017000007945 */ /* 0x000fe80003800000 */
[----:B------:R-:W-:-:S07]  /*0d00*/  ISETP.NE.AND P1, PT, R15, RZ, PT ;  /* 0x000000ff0f00720c */ /* 0x000fce0003f25270 */
[----:B0-----:R-:W-:Y:S06]  /*0d10*/  @P0 BRA `(.L_x_594) ;  /* 0x0000000000500947 */ /* 0x001fec0003800000 */
[----:B------:R-:W-:Y:S01]  /*0d20*/  IMAD.MOV.U32 R8, RZ, RZ, R11 ;  /* 0x000000ffff087224 */ /* 0x000fe200078e000b */
[----:B------:R-:W-:-:S04]  /*0d30*/  IADD3 R7, P0, R0, R14, RZ ;  /* 0x0000000e00077210 */ /* 0x000fc80007f1e0ff */
[----:B------:R-:W-:Y:S01]  /*0d40*/  LEA.HI.X.SX32 R4, R0, R13, 0x1, P0 ;  /* 0x0000000d00047211 */ /* 0x000fe200000f0eff */
[C---:B------:R-:W-:Y:S01]  /*0d50*/  IMAD.SHL.U32 R6, R7.reuse, 0x2, RZ ;  /* 0x0000000207067824 */ /* 0x040fe200078e00ff */
[----:B------:R-:W2:Y:S02]  /*0d60*/  LDG.E.U8 R8, desc[UR10][R8.64] ;  /* 0x0000000a08087981 */ /* 0x000ea4000c1e1100 */
[----:B------:R-:W-:Y:S02]  /*0d70*/  SHF.L.U64.HI R7, R7, 0x1, R4 ;  /* 0x0000000107077819 */ /* 0x000fe40000010204 */
[C---:B------:R-:W-:Y:S02]  /*0d80*/  IADD3 R4, P0, R6.reuse, UR6, RZ ;  /* 0x0000000606047c10 */ /* 0x040fe4000ff1e0ff */
[----:B------:R-:W-:Y:S02]  /*0d90*/  IADD3 R6, P2, R6, UR8, RZ ;  /* 0x0000000806067c10 */ /* 0x000fe4000ff5e0ff */
[----:B------:R-:W-:-:S02]  /*0da0*/  IADD3.X R5, R7, UR7, RZ, P0, !PT ;  /* 0x0000000707057c10 */ /* 0x000fc400087fe4ff */
[----:B------:R-:W-:-:S04]  /*0db0*/  IADD3.X R7, R7, UR9, RZ, P2, !PT ;  /* 0x0000000907077c10 */ /* 0x000fc800097fe4ff */
[----:B------:R0:W3:Y:S04]  /*0dc0*/  LDG.E.U16 R5, desc[UR10][R4.64] ;  /* 0x0000000a04057981 */ /* 0x0000e8000c1e1500 */
[----:B------:R2:W3:Y:S01]  /*0dd0*/  LDG.E.U16 R6, desc[UR10][R6.64] ;  /* 0x0000000a06067981 */ /* 0x0004e2000c1e1500 */
[----:B0-----:R-:W-:Y:S01]  /*0de0*/  IMAD.MOV.U32 R4, RZ, RZ, R17 ;  /* 0x000000ffff047224 */ /* 0x001fe200078e0011 */
[----:B--2---:R-:W-:-:S05]  /*0df0*/  F2FP.F16.E5M2.UNPACK_B R7, R8 ;  /* 0x00000008ff07723e */ /* 0x004fca00020004ff */
[----:B------:R-:W-:-:S05]  /*0e00*/  HADD2.F32 R10, -RZ, R7.H0_H0 ;  /* 0x20000007ff0a7230 */ /* 0x000fca0000004100 */
[----:B------:R-:W-:-:S05]  /*0e10*/  F2FP.BF16.F32.PACK_AB R10, RZ, R10 ;  /* 0x0000000aff0a723e */ /* 0x000fca00000010ff */
[----:B---3--:R-:W-:-:S05]  /*0e20*/  HFMA2.BF16_V2 R5, R10.H0_H0, R5.H0_H0, R6.H0_H0 ;  /* 0x200000050a057231 */ /* 0x008fca0000240806 */
[----:B------:R-:W-:Y:S01]  /*0e30*/  PRMT R7, R5, 0x7610, R7 ;  /* 0x0000761005077816 */ /* 0x000fe20000000007 */
[----:B------:R-:W-:-:S05]  /*0e40*/  IMAD.MOV.U32 R5, RZ, RZ, R12 ;  /* 0x000000ffff057224 */ /* 0x000fca00078e000c */
[----:B------:R0:W-:Y:S02]  /*0e50*/  STG.E.U16 desc[UR10][R4.64], R7 ;  /* 0x0000000704007986 */ /* 0x0001e4000c10150a */
.L_x_594:
[----:B------:R-:W-:Y:S05]  /*0e60*/  BSYNC B0 ;  /* 0x0000000000007941 */ /* 0x000fea0003800000 */
.L_x_593:
[C---:B------:R-:W-:Y:S01]  /*0e70*/  LEA R17, P0, R2.reuse, R17, 0x8 ;  /* 0x0000001102117211 */ /* 0x040fe200078040ff */
[----:B------:R-:W-:Y:S01]  /*0e80*/  VIADD R3, R3, 0x80 ;  /* 0x0000008003037836 */ /* 0x000fe20000000000 */
[----:B------:R-:W-:Y:S01]  /*0e90*/  LEA R11, P2, R2, R11, 0x7 ;  /* 0x0000000b020b7211 */ /* 0x000fe200078438ff */
[----:B------:R-:W-:Y:S02]  /*0ea0*/  VIADD R0, R0, 0x80 ;  /* 0x0000008000007836 */ /* 0x000fe40000000000 */
[----:B------:R-:W-:Y:S02]  /*0eb0*/  IMAD.X R12, R12, 0x1, R19, P0 ;  /* 0x000000010c0c7824 */ /* 0x000fe400000e0613 */
[----:B------:R-:W-:Y:S01]  /*0ec0*/  IMAD.X R9, R9, 0x1, R16, P2 ;  /* 0x0000000109097824 */ /* 0x000fe200010e0610 */
[----:B------:R-:W-:Y:S07]  /*0ed0*/  @P1 BRA `(.L_x_595) ;  /* 0xfffffffc007c1947 */ /* 0x000fee000383ffff */
[----:B------:R-:W-:Y:S05]  /*0ee0*/  EXIT ;  /* 0x000000000000794d */ /* 0x000fea0003800000 */
.L_x_596:
        /* <DEDUP_REMOVED lines=9> */
.L_x_705:


//--------------------- .text._ZN7cutlass13device_kernelINS_4gemm6kernel13GemmUniversalIN4cute5tupleIJiiiEEENS1_10collective13CollectiveMmaINS1_34MainloopSm90TmaGmmaWarpSpecializedILi12ENS5_IJNS4_1CILi1EEESB_SB_EEENS1_35KernelTmaWarpSpecializedCooperativeEEENS5_IJNSA_ILi128EEENSA_ILi16EEENSA_ILi64EEEEEENS_10bfloat16_tENS5_IJlSB_lEEESJ_SK_NS4_8TiledMMAINS4_8MMA_AtomIJNS4_4SM904GMMA27MMA_64x16x16_F32BF16BF16_SSILNSO_5MajorE0ELSQ_0ELNSO_7ScaleInE1ELSR_1EEEEEENS4_6LayoutINS5_IJNSA_ILi2EEESB_SB_EEENS5_IJSB_NSA_ILi0EEESX_EEEEENS5_IJNS4_10UnderscoreES10_S10_EEEEENS4_13SM90_TMA_LOADENS4_14ComposedLayoutINS4_7SwizzleILi3ELi4ELi3EEENS4_18smem_ptr_flag_bitsILi16EEENSU_INS5_IJNSA_ILi8EEESH_EEENS5_IJSH_SB_EEEEEEEvNS4_8identityES13_S1D_vS1E_EENS_8epilogue10collective6detail29Sm90TmaWarpSpecializedAdapterINS1H_15DefaultEpilogueINS_6half_tESK_SK_NS1G_6thread17LinearCombinationIS1L_Li1EffLNS1M_9ScaleType4KindE0ELNS_15FloatRoundStyleE2ES1L_EENS1_15EpilogueDefaultEEEEEvvEEEEvNT_6ParamsE --------------------------
	.section	.text._ZN7cutlass13device_kernelINS_4gemm6kernel13GemmUniversalIN4cute5tupleIJiiiEEENS1_10collective13CollectiveMmaINS1_34MainloopSm90TmaGmmaWarpSpecializedILi12ENS5_IJNS4_1CILi1EEESB_SB_EEENS1_35KernelTmaWarpSpecializedCooperativeEEENS5_IJNSA_ILi128EEENSA_ILi16EEENSA_ILi64EEEEEENS_10bfloat16_tENS5_IJlSB_lEEESJ_SK_NS4_8TiledMMAINS4_8MMA_AtomIJNS4_4SM904GMMA27MMA_64x16x16_F32BF16BF16_SSILNSO_5MajorE0ELSQ_0ELNSO_7ScaleInE1ELSR_1EEEEEENS4_6LayoutINS5_IJNSA_ILi2EEESB_SB_EEENS5_IJSB_NSA_ILi0EEESX_EEEEENS5_IJNS4_10UnderscoreES10_S10_EEEEENS4_13SM90_TMA_LOADENS4_14ComposedLayoutINS4_7SwizzleILi3ELi4ELi3EEENS4_18smem_ptr_flag_bitsILi16EEENSU_INS5_IJNSA_ILi8EEESH_EEENS5_IJSH_SB_EEEEEEEvNS4_8identityES13_S1D_vS1E_EENS_8epilogue10collective6detail29Sm90TmaWarpSpecializedAdapterINS1H_15DefaultEpilogueINS_6half_tESK_SK_NS1G_6thread17LinearCombinationIS1L_Li1EffLNS1M_9ScaleType4KindE0ELNS_15FloatRoundStyleE2ES1L_EENS1_15EpilogueDefaultEEEEEvvEEEEvNT_6ParamsE,"ax",@progbits
	.align	128
.text._ZN7cutlass13device_kernelINS_4gemm6kernel13GemmUniversalIN4cute5tupleIJiiiEEENS1_10collective13CollectiveMmaINS1_34MainloopSm90TmaGmmaWarpSpecializedILi12ENS5_IJNS4_1CILi1EEESB_SB_EEENS1_35KernelTmaWarpSpecializedCooperativeEEENS5_IJNSA_ILi128EEENSA_ILi16EEENSA_ILi64EEEEEENS_10bfloat16_tENS5_IJlSB_lEEESJ_SK_NS4_8TiledMMAINS4_8MMA_AtomIJNS4_4SM904GMMA27MMA_64x16x16_F32BF16BF16_SSILNSO_5MajorE0ELSQ_0ELNSO_7ScaleInE1ELSR_1EEEEEENS4_6LayoutINS5_IJNSA_ILi2EEESB_SB_EEENS5_IJSB_NSA_ILi0EEESX_EEEEENS5_IJNS4_10UnderscoreES10_S10_EEEEENS4_13SM90_TMA_LOADENS4_14ComposedLayoutINS4_7SwizzleILi3ELi4ELi3EEENS4_18smem_ptr_flag_bitsILi16EEENSU_INS5_IJNSA_ILi8EEESH_EEENS5_IJSH_SB_EEEEEEEvNS4_8identityES13_S1D_vS1E_EENS_8epilogue10collective6detail29Sm90TmaWarpSpecializedAdapterINS1H_15DefaultEpilogueINS_6half_tESK_SK_NS1G_6thread17LinearCombinationIS1L_Li1EffLNS1M_9ScaleType4KindE0ELNS_15FloatRoundStyleE2ES1L_EENS1_15EpilogueDefaultEEEEEvvEEEEvNT_6ParamsE:
        .type           _ZN7cutlass13device_kernelINS_4gemm6kernel13GemmUniversalIN4cute5tupleIJiiiEEENS1_10collective13CollectiveMmaINS1_34MainloopSm90TmaGmmaWarpSpecializedILi12ENS5_IJNS4_1CILi1EEESB_SB_EEENS1_35KernelTmaWarpSpecializedCooperativeEEENS5_IJNSA_ILi128EEENSA_ILi16EEENSA_ILi64EEEEEENS_10bfloat16_tENS5_IJlSB_lEEESJ_SK_NS4_8TiledMMAINS4_8MMA_AtomIJNS4_4SM904GMMA27MMA_64x16x16_F32BF16BF16_SSILNSO_5MajorE0ELSQ_0ELNSO_7ScaleInE1ELSR_1EEEEEENS4_6LayoutINS5_IJNSA_ILi2EEESB_SB_EEENS5_IJSB_NSA_ILi0EEESX_EEEEENS5_IJNS4_10UnderscoreES10_S10_EEEEENS4_13SM90_TMA_LOADENS4_14ComposedLayoutINS4_7SwizzleILi3ELi4ELi3EEENS4_18smem_ptr_flag_bitsILi16EEENSU_INS5_IJNSA_ILi8EEESH_EEENS5_IJSH_SB_EEEEEEEvNS4_8identityES13_S1D_vS1E_EENS_8epilogue10collective6detail29Sm90TmaWarpSpecializedAdapterINS1H_15DefaultEpilogueINS_6half_tESK_SK_NS1G_6thread17LinearCombinationIS1L_Li1EffLNS1M_9ScaleType4KindE0ELNS_15FloatRoundStyleE2ES1L_EENS1_15EpilogueDefaultEEEEEvvEEEEvNT_6ParamsE,@function
        .size           _ZN7cutlass13device_kernelINS_4gemm6kernel13GemmUniversalIN4cute5tupleIJiiiEEENS1_10collective13CollectiveMmaINS1_34MainloopSm90TmaGmmaWarpSpecializedILi12ENS5_IJNS4_1CILi1EEESB_SB_EEENS1_35KernelTmaWarpSpecializedCooperativeEEENS5_IJNSA_ILi128EEENSA_ILi16EEENSA_ILi64EEEEEENS_10bfloat16_tENS5_IJlSB_lEEESJ_SK_NS4_8TiledMMAINS4_8MMA_AtomIJNS4_4SM904GMMA27MMA_64x16x16_F32BF16BF16_SSILNSO_5MajorE0ELSQ_0ELNSO_7ScaleInE1ELSR_1EEEEEENS4_6LayoutINS5_IJNSA_ILi2EEESB_SB_EEENS5_IJSB_NSA_ILi0EEESX_EEEEENS5_IJNS4_10UnderscoreES10_S10_EEEEENS4_13SM90_TMA_LOADENS4_14ComposedLayoutINS4_7SwizzleILi3ELi4ELi3EEENS4_18smem_ptr_flag_bitsILi16EEENSU_INS5_IJNSA_ILi8EEESH_EEENS5_IJSH_SB_EEEEEEEvNS4_8identityES13_S1D_vS1E_EENS_8epilogue10collective6detail29Sm90TmaWarpSpecializedAdapterINS1H_15DefaultEpilogueINS_6half_tESK_SK_NS1G_6thread17LinearCombinationIS1L_Li1EffLNS1M_9ScaleType4KindE0ELNS_15FloatRoundStyleE2ES1L_EENS1_15EpilogueDefaultEEEEEvvEEEEvNT_6ParamsE,(.L_x_700 - _ZN7cutlass13device_kernelINS_4gemm6kernel13GemmUniversalIN4cute5tupleIJiiiEEENS1_10collective13CollectiveMmaINS1_34MainloopSm90TmaGmmaWarpSpecializedILi12ENS5_IJNS4_1CILi1EEESB_SB_EEENS1_35KernelTmaWarpSpecializedCooperativeEEENS5_IJNSA_ILi128EEENSA_ILi16EEENSA_ILi64EEEEEENS_10bfloat16_tENS5_IJlSB_lEEESJ_SK_NS4_8TiledMMAINS4_8MMA_AtomIJNS4_4SM904GMMA27MMA_64x16x16_F32BF16BF16_SSILNSO_5MajorE0ELSQ_0ELNSO_7ScaleInE1ELSR_1EEEEEENS4_6LayoutINS5_IJNSA_ILi2EEESB_SB_EEENS5_IJSB_NSA_ILi0EEESX_EEEEENS5_IJNS4_10UnderscoreES10_S10_EEEEENS4_13SM90_TMA_LOADENS4_14ComposedLayoutINS4_7SwizzleILi3ELi4ELi3EEENS4_18smem_ptr_flag_bitsILi16EEENSU_INS5_IJNSA_ILi8EEESH_EEENS5_IJSH_SB_EEEEEEEvNS4_8identityES13_S1D_vS1E_EENS_8epilogue10collective6detail29Sm90TmaWarpSpecializedAdapterINS1H_15DefaultEpilogueINS_6half_tESK_SK_NS1G_6thread17LinearCombinationIS1L_Li1EffLNS1M_9ScaleType4KindE0ELNS_15FloatRoundStyleE2ES1L_EENS1_15EpilogueDefaultEEEEEvvEEEEvNT_6ParamsE)
        .other          _ZN7cutlass13device_kernelINS_4gemm6kernel13GemmUniversalIN4cute5tupleIJiiiEEENS1_10collective13CollectiveMmaINS1_34MainloopSm90TmaGmmaWarpSpecializedILi12ENS5_IJNS4_1CILi1EEESB_SB_EEENS1_35KernelTmaWarpSpecializedCooperativeEEENS5_IJNSA_ILi128EEENSA_ILi16EEENSA_ILi64EEEEEENS_10bfloat16_tENS5_IJlSB_lEEESJ_SK_NS4_8TiledMMAINS4_8MMA_AtomIJNS4_4SM904GMMA27MMA_64x16x16_F32BF16BF16_SSILNSO_5MajorE0ELSQ_0ELNSO_7ScaleInE1ELSR_1EEEEEENS4_6LayoutINS5_IJNSA_ILi2EEESB_SB_EEENS5_IJSB_NSA_ILi0EEESX_EEEEENS5_IJNS4_10UnderscoreES10_S10_EEEEENS4_13SM90_TMA_LOADENS4_14ComposedLayoutINS4_7SwizzleILi3ELi4ELi3EEENS4_18smem_ptr_flag_bitsILi16EEENSU_INS5_IJNSA_ILi8EEESH_EEENS5_IJSH_SB_EEEEEEEvNS4_8identityES13_S1D_vS1E_EENS_8epilogue10collective6detail29Sm90TmaWarpSpecializedAdapterINS1H_15DefaultEpilogueINS_6half_tESK_SK_NS1G_6thread17LinearCombinationIS1L_Li1EffLNS1M_9ScaleType4KindE0ELNS_15FloatRoundStyleE2ES1L_EENS1_15EpilogueDefaultEEEEEvvEEEEvNT_6ParamsE,@"STO_CUDA_ENTRY STV_DEFAULT"
_ZN7cutlass13device_kernelINS_4gemm6kernel13GemmUniversalIN4cute5tupleIJiiiEEENS1_10collective13CollectiveMmaINS1_34MainloopSm90TmaGmmaWarpSpecializedILi12ENS5_IJNS4_1CILi1EEESB_SB_EEENS1_35KernelTmaWarpSpecializedCooperativeEEENS5_IJNSA_ILi128EEENSA_ILi16EEENSA_ILi64EEEEEENS_10bfloat16_tENS5_IJlSB_lEEESJ_SK_NS4_8TiledMMAINS4_8MMA_AtomIJNS4_4SM904GMMA27MMA_64x16x16_F32BF16BF16_SSILNSO_5MajorE0ELSQ_0ELNSO_7ScaleInE1ELSR_1EEEEEENS4_6LayoutINS5_IJNSA_ILi2EEESB_SB_EEENS5_IJSB_NSA_ILi0EEESX_EEEEENS5_IJNS4_10UnderscoreES10_S10_EEEEENS4_13SM90_TMA_LOADENS4_14ComposedLayoutINS4_7SwizzleILi3ELi4ELi3EEENS4_18smem_ptr_flag_bitsILi16EEENSU_INS5_IJNSA_ILi8EEESH_EEENS5_IJSH_SB_EEEEEEEvNS4_8identityES13_S1D_vS1E_EENS_8epilogue10collective6detail29Sm90TmaWarpSpecializedAdapterINS1H_15DefaultEpilogueINS_6half_tESK_SK_NS1G_6thread17LinearCombinationIS1L_Li1EffLNS1M_9ScaleType4KindE0ELNS_15FloatRoundStyleE2ES1L_EENS1_15EpilogueDefaultEEEEEvvEEEEvNT_6ParamsE:
[----:B------:R-:W0:Y:S01]  /*0000*/  LDC R1, c[0x0][0x28] ;  /* 0x00000a00ff017b82 */ /* 0x000e220000000800 */
[----:B------:R-:W1:Y:S01]  /*0010*/  S2R R23, SR_TID.X ;  /* 0x0000000000177919 */ /* 0x000e620000002100 */
[----:B------:R-:W-:Y:S01]  /*0020*/  ELECT P0, URZ, PT ;  /* 0x00000000003f782f */ /* 0x000fe20003800000 */
[----:B------:R-:W-:Y:S01]  /*0030*/  BSSY B0, `(.L_x_597) ;  /* 0x000000f000007945 */ /* 0x000fe20003800000 */
[--C-:B-1----:R-:W-:Y:S02]  /*0040*/  SHF.R.U32.HI R0, RZ, 0x5, R23.reuse ;  /* 0x00000005ff007819 */ /* 0x102fe40000011617 */
[----:B------:R-:W-:-:S03]  /*0050*/  SHF.R.U32.HI R22, RZ, 0x7, R23 ;  /* 0x00000007ff167819 */ /* 0x000fc60000011617 */
[----:B------:R-:W1:Y:S04]  /*0060*/  SHFL.IDX PT, R3, R0, RZ, 0x1f ;  /* 0x00001fff00037589 */ /* 0x000e6800000e0000 */
[----:B------:R2:W3:Y:S01]  /*0070*/  SHFL.IDX PT, R5, R22, RZ, 0x1f ;  /* 0x00001fff16057589 */ /* 0x0004e200000e0000 */
[----:B-1----:R-:W-:-:S13]  /*0080*/  ISETP.NE.OR P0, PT, R3, RZ, !P0 ;  /* 0x000000ff0300720c */ /* 0x002fda0004705670 */
[----:B0-23--:R-:W-:Y:S05]  /*0090*/  @P0 BRA `(.L_x_598) ;  /* 0x0000000000200947 */ /* 0x00dfea0003800000 */
[----:B------:R-:W-:Y:S02]  /*00a0*/  ULDC.64 UR4, c[0x0][0x198] ;  /* 0x0000660000047ab9 */ /* 0x000fe40000000a00 */
[----:B------:R-:W-:Y:S02]  /*00b0*/  UIADD3 UR6, UP0, UR4, 0xf0, URZ ;  /* 0x000000f004067890 */ /* 0x000fe4000ff1e03f */
[----:B------:R-:W-:Y:S02]  /*00c0*/  UIADD3 UR4, UP1, UR4, 0x1f0, URZ ;  /* 0x000001f004047890 */ /* 0x000fe4000ff3e03f */
[----:B------:R-:W-:Y:S02]  /*00d0*/  UIADD3.X UR7, URZ, UR5, URZ, UP0, !UPT ;  /* 0x000000053f077290 */ /* 0x000fe400087fe43f */
[----:B------:R-:W-:-:S07]  /*00e0*/  UIADD3.X UR5, URZ, UR5, URZ, UP1, !UPT ;  /* 0x000000053f057290 */ /* 0x000fce0008ffe43f */
[----:B------:R0:W-:Y:S02]  /*00f0*/  UTMACCTL.PF [UR6] ;  /* 0x00000000060079b9 */ /* 0x0001e40008040000 */
[----:B------:R0:W-:Y:S02]  /*0100*/  UTMACCTL.PF [UR4] ;  /* 0x00000000040079b9 */ /* 0x0001e40008040000 */
[----:B0-----:R-:W-:Y:S01]  /*0110*/  NOP ;  /* 0x0000000000007918 */ /* 0x001fe20000000000 */
.L_x_598:
[----:B------:R-:W-:Y:S05]  /*0120*/  BSYNC B0 ;  /* 0x0000000000007941 */ /* 0x000fea0003800000 */
.L_x_597:
[----:B------:R-:W0:Y:S02]  /*0130*/  SHFL.IDX PT, R2, R0, RZ, 0x1f ;  /* 0x00001fff00027589 */ /* 0x000e2400000e0000 */
[----:B0-----:R-:W-:-:S13]  /*0140*/  ISETP.NE.AND P0, PT, R2, RZ, PT ;  /* 0x000000ff0200720c */ /* 0x001fda0003f05270 */
[----:B------:R-:W-:Y:S05]  /*0150*/  @P0 BRA `(.L_x_599) ;  /* 0x0000000000a40947 */ /* 0x000fea0003800000 */
[----:B------:R-:W-:Y:S01]  /*0160*/  ELECT P0, URZ, PT ;  /* 0x00000000003f782f */ /* 0x000fe20003800000 */
[----:B------:R-:W-:-:S12]  /*0170*/  BSSY B0, `(.L_x_599) ;  /* 0x0000027000007945 */ /* 0x000fd80003800000 */
[----:B------:R-:W-:Y:S05]  /*0180*/  @!P0 BRA `(.L_x_600) ;  /* 0x0000000000948947 */ /* 0x000fea0003800000 */
[----:B------:R-:W0:Y:S01]  /*0190*/  S2UR UR8, SR_CgaCtaId ;  /* 0x00000000000879c3 */ /* 0x000e220000008800 */
[----:B------:R-:W-:Y:S01]  /*01a0*/  UMOV UR4, 0x400 ;  /* 0x0000040000047882 */ /* 0x000fe20000000000 */
[----:B------:R-:W-:Y:S01]  /*01b0*/  UMOV UR5, 0x1 ;  /* 0x0000000100057882 */ /* 0x000fe20000000000 */
[----:B------:R-:W-:Y:S02]  /*01c0*/  UMOV UR6, 0x100 ;  /* 0x0000010000067882 */ /* 0x000fe40000000000 */
[----:B------:R-:W-:-:S04]  /*01d0*/  UIADD3 UR6, -UR6, 0x100000, URZ ;  /* 0x0010000006067890 */ /* 0x000fc8000fffe13f */
[----:B------:R-:W-:Y:S02]  /*01e0*/  USHF.L.U32 UR7, UR6, 0xb, URZ ;  /* 0x0000000b06077899 */ /* 0x000fe4000800063f */
[----:B------:R-:W-:Y:S02]  /*01f0*/  USHF.L.U32 UR6, UR6, 0x1, URZ ;  /* 0x0000000106067899 */ /* 0x000fe4000800063f */
[----:B0-----:R-:W-:Y:S02]  /*0200*/  ULEA UR8, UR8, UR4, 0x18 ;  /* 0x0000000408087291 */ /* 0x001fe4000f8ec03f */
[----:B------:R-:W-:-:S04]  /*0210*/  UIADD3 UR4, -UR5, 0x100000, URZ ;  /* 0x0010000005047890 */ /* 0x000fc8000fffe13f */
[----:B------:R-:W-:Y:S02]  /*0220*/  USHF.L.U32 UR5, UR4, 0xb, URZ ;  /* 0x0000000b04057899 */ /* 0x000fe4000800063f */
[----:B------:R-:W-:Y:S01]  /*0230*/  USHF.L.U32 UR4, UR4, 0x1, URZ ;  /* 0x0000000104047899 */ /* 0x000fe2000800063f */
[----:B------:R-:W0:Y:S11]  /*0240*/  FENCE.VIEW.ASYNC.S ;  /* 0x00000000000073c6 */ /* 0x000e360000000000 */
[----:B0-----:R0:W1:Y:S01]  /*0250*/  SYNCS.EXCH.64 URZ, [UR8], UR4 ;  /* 0x00000004083f75b2 */ /* 0x0010620008000100 */
[----:B------:R0:W2:Y:S01]  /*0260*/  SYNCS.EXCH.64 URZ, [UR8+0x60], UR6 ;  /* 0x00006006083f75b2 */ /* 0x0000a20008000100 */
[----:B------:R0:W3:Y:S01]  /*0270*/  SYNCS.EXCH.64 URZ, [UR8+0x8], UR4 ;  /* 0x00000804083f75b2 */ /* 0x0000e20008000100 */
[----:B------:R0:W4:Y:S01]  /*0280*/  SYNCS.EXCH.64 URZ, [UR8+0x68], UR6 ;  /* 0x00006806083f75b2 */ /* 0x0001220008000100 */
[----:B------:R0:W0:Y:S01]  /*0290*/  SYNCS.EXCH.64 URZ, [UR8+0x10], UR4 ;  /* 0x00001004083f75b2 */ /* 0x0000220008000100 */
        /* <DEDUP_REMOVED lines=19> */
[----:B-1----:R-:W-:Y:S01]  /*03d0*/  NOP ;  /* 0x0000000000007918 */ /* 0x002fe20000000000 */
.L_x_600:
[----:B0-----:R-:W-:Y:S05]  /*03e0*/  BSYNC B0 ;  /* 0x0000000000007941 */ /* 0x001fea0003800000 */
.L_x_599:
[----:B------:R-:W0:Y:S01]  /*03f0*/  SHFL.IDX PT, R0, R0, RZ, 0x1f ;  /* 0x00001fff00007589 */ /* 0x000e2200000e0000 */
[----:B------:R-:W-:Y:S01]  /*0400*/  ELECT P0, URZ, PT ;  /* 0x00000000003f782f */ /* 0x000fe20003800000 */
[----:B------:R-:W1:Y:S01]  /*0410*/  LDC R19, c[0x0][0x65c] ;  /* 0x00019700ff137b82 */ /* 0x000e620000000800 */
[----:B------:R-:W-:Y:S01]  /*0420*/  SHF.R.S32.HI R6, RZ, 0x1f, R3 ;  /* 0x0000001fff067819 */ /* 0x000fe20000011403 */
[----:B------:R-:W5:Y:S01]  /*0430*/  S2R R4, SR_CTAID.Y ;  /* 0x0000000000047919 */ /* 0x000f620000002600 */
[----:B------:R-:W-:Y:S01]  /*0440*/  UMOV UR4, 0x20 ;  /* 0x0000002000047882 */ /* 0x000fe20000000000 */
[----:B------:R-:W-:Y:S01]  /*0450*/  ISETP.NE.AND P2, PT, R5, RZ, PT ;  /* 0x000000ff0500720c */ /* 0x000fe20003f45270 */
[----:B------:R-:W-:Y:S01]  /*0460*/  NOP ;  /* 0x0000000000007918 */ /* 0x000fe20000000000 */
[----:B------:R-:W2:Y:S01]  /*0470*/  S2R R2, SR_CTAID.X ;  /* 0x0000000000027919 */ /* 0x000ea20000002500 */
[----:B------:R-:W-:Y:S01]  /*0480*/  LEA.HI R6, R6, R3, RZ, 0x2 ;  /* 0x0000000306067211 */ /* 0x000fe200078f10ff */
[----:B------:R-:W-:Y:S01]  /*0490*/  NOP ;  /* 0x0000000000007918 */ /* 0x000fe20000000000 */
[----:B0-----:R-:W-:-:S02]  /*04a0*/  ISETP.NE.OR P0, PT, R0, RZ, !P0 ;  /* 0x000000ff0000720c */ /* 0x001fc40004705670 */
[----:B-1----:R-:W-:-:S04]  /*04b0*/  ISETP.NE.AND P3, PT, R19, 0x1, PT ;  /* 0x000000011300780c */ /* 0x002fc80003f65270 */
[----:B------:R-:W-:Y:S02]  /*04c0*/  P2R R0, PR, RZ, 0x8 ;  /* 0x00000008ff007803 */ /* 0x000fe40000000000 */
[----:B------:R-:W-:-:S05]  /*04d0*/  LOP3.LUT R0, R6, 0xfffffffc, RZ, 0xc0, !PT ;  /* 0xfffffffc06007812 */ /* 0x000fca00078ec0ff */
[----:B------:R-:W-:Y:S01]  /*04e0*/  VOTEU.ALL UP0, P0 ;  /* 0x00000000003f7886 */ /* 0x000fe20000000000 */
[----:B------:R-:W-:Y:S01]  /*04f0*/  IMAD.IADD R0, R3, 0x1, -R0 ;  /* 0x0000000103007824 */ /* 0x000fe200078e0a00 */
[----:B------:R-:W2:Y:S01]  /*0500*/  @P3 LDC R17, c[0x0][0x10] ;  /* 0x00000400ff113b82 */ /* 0x000ea20000000800 */
[----:B------:R-:W-:Y:S01]  /*0510*/  VOTEU.ALL UP1, P0 ;  /* 0x00000000003f7886 */ /* 0x000fe20000020000 */
[----:B-----5:R-:W-:Y:S01]  /*0520*/  @P3 IMAD.MOV.U32 R6, RZ, RZ, R4 ;  /* 0x000000ffff063224 */ /* 0x020fe200078e0004 */
[----:B------:R-:W-:Y:S01]  /*0530*/  @!UP0 UMOV UR6, 0x400 ;  /* 0x0000040000068882 */ /* 0x000fe20000000000 */
[----:B------:R-:W-:-:S04]  /*0540*/  @!UP0 UIADD3 UR4, -UR4, 0x100000, URZ ;  /* 0x0010000004048890 */ /* 0x000fc8000fffe13f */
[----:B------:R-:W-:Y:S02]  /*0550*/  @!UP0 USHF.L.U32 UR5, UR4, 0xb, URZ ;  /* 0x0000000b04058899 */ /* 0x000fe4000800063f */
[----:B------:R-:W-:Y:S01]  /*0560*/  @!UP0 USHF.L.U32 UR4, UR4, 0x1, URZ ;  /* 0x0000000104048899 */ /* 0x000fe2000800063f */
[----:B------:R-:W-:Y:S02]  /*0570*/  @P3 IMAD.MOV.U32 R7, RZ, RZ, RZ ;  /* 0x000000ffff073224 */ /* 0x000fe400078e00ff */
[----:B------:R-:W-:Y:S01]  /*0580*/  IMAD.MOV.U32 R3, RZ, RZ, RZ ;  /* 0x000000ffff037224 */ /* 0x000fe200078e00ff */
[----:B------:R-:W0:Y:S01]  /*0590*/  @!UP0 S2UR UR7, SR_CgaCtaId ;  /* 0x00000000000789c3 */ /* 0x000e220000008800 */
[----:B------:R-:W-:-:S07]  /*05a0*/  @P3 IMAD.MOV.U32 R11, RZ, RZ, RZ ;  /* 0x000000ffff0b3224 */ /* 0x000fce00078e00ff */
[----:B------:R-:W1:Y:S01]  /*05b0*/  @!P3 LDC R9, c[0x0][0xc] ;  /* 0x00000300ff09bb82 */ /* 0x000e620000000800 */
[----:B--2---:R-:W-:-:S04]  /*05c0*/  @P3 IMAD.WIDE.U32 R16, R2, R17, R6 ;  /* 0x0000001102103225 */ /* 0x004fc800078e0006 */
[----:B------:R-:W-:Y:S01]  /*05d0*/  @P3 IMAD.IADD R17, R17, 0x1, R11 ;  /* 0x0000000111113824 */ /* 0x000fe200078e020b */
[----:B0-----:R-:W-:Y:S01]  /*05e0*/  @!UP0 ULEA UR6, UR7, UR6, 0x18 ;  /* 0x0000000607068291 */ /* 0x001fe2000f8ec03f */
[----:B------:R-:W-:Y:S01]  /*05f0*/  VOTEU.ALL UP0, P0 ;  /* 0x00000000003f7886 */ /* 0x000fe20000000000 */
[----:B------:R-:W-:-:S04]  /*0600*/  ISETP.NE.AND P0, PT, R0, 0x3, PT ;  /* 0x000000030000780c */ /* 0x000fc80003f05270 */
[----:B------:R-:W-:Y:S01]  /*0610*/  ISETP.EQ.OR P0, PT, R0, RZ, !P0 ;  /* 0x000000ff0000720c */ /* 0x000fe20004702670 */
[----:B-1----:R-:W-:-:S03]  /*0620*/  @!P3 IMAD.WIDE.U32 R6, R9, R4, R2 ;  /* 0x000000040906b225 */ /* 0x002fc600078e0002 */
[C---:B------:R-:W-:Y:S01]  /*0630*/  ISETP.EQ.AND P0, PT, R5.reuse, RZ, P0 ;  /* 0x000000ff0500720c */ /* 0x040fe20000702270 */
[----:B------:R-:W-:Y:S01]  /*0640*/  VIADD R5, R5, 0xffffffff ;  /* 0xffffffff05057836 */ /* 0x000fe20000000000 */
[----:B------:R-:W0:Y:S02]  /*0650*/  FENCE.VIEW.ASYNC.S ;  /* 0x00000000000073c6 */ /* 0x000e240000000000 */
[----:B0-----:R0:W3:Y:S01]  /*0660*/  @!UP0 SYNCS.EXCH.64 URZ, [UR6+0xd0], UR4 ;  /* 0x0000d004063f85b2 */ /* 0x0010e20008000100 */
[----:B------:R-:W-:Y:S01]  /*0670*/  @!P3 IMAD.MOV.U32 R16, RZ, RZ, R6 ;  /* 0x000000ffff10b224 */ /* 0x000fe200078e0006 */
[----:B------:R-:W-:Y:S01]  /*0680*/  SEL R18, RZ, 0x1, !P0 ;  /* 0x00000001ff127807 */ /* 0x000fe20004000000 */
[----:B------:R-:W-:Y:S01]  /*0690*/  @!P3 IMAD.MOV.U32 R17, RZ, RZ, R7 ;  /* 0x000000ffff11b224 */ /* 0x000fe200078e0007 */
[----:B------:R-:W-:-:S04]  /*06a0*/  ISETP.GE.U32.AND P1, PT, R5, 0x2, PT ;  /* 0x000000020500780c */ /* 0x000fc80003f26070 */
[----:B------:R-:W-:Y:S01]  /*06b0*/  SEL R18, R18, 0x2, P1 ;  /* 0x0000000212127807 */ /* 0x000fe20000800000 */
[----:B------:R0:W3:Y:S01]  /*06c0*/  @!UP1 SYNCS.EXCH.64 URZ, [UR6+0xd8], UR4 ;  /* 0x0000d804063f95b2 */ /* 0x0000e20008000100 */
[----:B------:R-:W-:Y:S01]  /*06d0*/  NOP ;  /* 0x0000000000007918 */ /* 0x000fe20000000000 */
[----:B---34-:R-:W-:Y:S06]  /*06e0*/  BAR.SYNC.DEFER_BLOCKING 0x0 ;  /* 0x0000000000007b1d */ /* 0x018fec0000010000 */
[----:B------:R-:W-:Y:S05]  /*06f0*/  @!P2 BRA `(.L_x_601) ;  /* 0x00000028003ca947 */ /* 0x000fea0003800000 */
[----:B------:R-:W-:-:S13]  /*0700*/  ISETP.GT.U32.AND P0, PT, R5, 0x1, PT ;  /* 0x000000010500780c */ /* 0x000fda0003f04070 */
[----:B0-----:R-:W-:Y:S05]  /*0710*/  @P0 EXIT ;  /* 0x000000000000094d */ /* 0x001fea0003800000 */
[----:B------:R-:W-:Y:S01]  /*0720*/  ULDC.64 UR4, c[0x0][0x650] ;  /* 0x0001940000047ab9 */ /* 0x000fe20000000a00 */
[----:B------:R-:W-:Y:S01]  /*0730*/  PRMT R0, RZ, 0x7610, R0 ;  /* 0x00007610ff007816 */ /* 0x000fe20000000000 */
[----:B------:R-:W-:Y:S01]  /*0740*/  IMAD.MOV.U32 R34, RZ, RZ, -0x1 ;  /* 0xffffffffff227424 */ /* 0x000fe200078e00ff */
[----:B------:R-:W-:Y:S01]  /*0750*/  ISETP.GE.U32.AND P0, PT, R16, UR4, PT ;  /* 0x0000000410007c0c */ /* 0x000fe2000bf06070 */
[----:B------:R-:W-:Y:S02]  /*0760*/  IMAD.MOV.U32 R36, RZ, RZ, -0x1 ;  /* 0xffffffffff247424 */ /* 0x000fe400078e00ff */
[----:B------:R-:W-:Y:S01]  /*0770*/  IMAD.MOV.U32 R35, RZ, RZ, -0x1 ;  /* 0xffffffffff237424 */ /* 0x000fe200078e00ff */
[----:B------:R-:W-:-:S13]  /*0780*/  ISETP.GE.U32.AND.EX P0, PT, R17, UR5, PT, P0 ;  /* 0x0000000511007c0c */ /* 0x000fda000bf06100 */
[----:B------:R-:W-:Y:S05]  /*0790*/  @P0 BRA `(.L_x_602) ;  /* 0x0000000400580947 */ /* 0x000fea0003800000 */
[----:B------:R-:W0:Y:S01]  /*07a0*/  LDC.64 R14, c[0x0][0x628] ;  /* 0x00018a00ff0e7b82 */ /* 0x000e220000000a00 */
[----:B------:R-:W-:Y:S02]  /*07b0*/  IMAD.MOV.U32 R6, RZ, RZ, R16 ;  /* 0x000000ffff067224 */ /* 0x000fe400078e0010 */
[----:B------:R-:W-:-:S05]  /*07c0*/  IMAD.MOV.U32 R7, RZ, RZ, R17 ;  /* 0x000000ffff077224 */ /* 0x000fca00078e0011 */
[----:B------:R-:W1:Y:S08]  /*07d0*/  LDC R0, c[0x0][0x630] ;  /* 0x00018c00ff007b82 */ /* 0x000e700000000800 */
[----:B------:R-:W2:Y:S01]  /*07e0*/  LDC.64 R20, c[0x0][0x620] ;  /* 0x00018800ff147b82 */ /* 0x000ea20000000a00 */
[----:B0-----:R-:W-:-:S04]  /*07f0*/  ISETP.NE.U32.AND P0, PT, R14, RZ, PT ;  /* 0x000000ff0e00720c */ /* 0x001fc80003f05070 */
[----:B------:R-:W-:-:S13]  /*0800*/  ISETP.NE.AND.EX P0, PT, R15, RZ, PT, P0 ;  /* 0x000000ff0f00720c */ /* 0x000fda0003f05300 */
[----:B-12---:R-:W-:Y:S05]  /*0810*/  @!P0 BRA `(.L_x_603) ;  /* 0x0000000000288947 */ /* 0x006fea0003800000 */
[----:B------:R-:W0:Y:S02]  /*0820*/  LDC R5, c[0x0][0x634] ;  /* 0x00018d00ff057b82 */ /* 0x000e240000000800 */
[----:B0-----:R-:W-:-:S05]  /*0830*/  IADD3 R5, P0, R16, R5, RZ ;  /* 0x0000000510057210 */ /* 0x001fca0007f1e0ff */
[----:B------:R-:W-:-:S04]  /*0840*/  IMAD.X R13, RZ, RZ, R17, P0 ;  /* 0x000000ffff0d7224 */ /* 0x000fc800000e0611 */
[----:B------:R-:W-:-:S04]  /*0850*/  IMAD.WIDE.U32 R6, R13, R14, RZ ;  /* 0x0000000e0d067225 */ /* 0x000fc800078e00ff */
[----:B------:R-:W-:-:S04]  /*0860*/  IMAD.WIDE.U32 R8, P0, R5, R15, R6 ;  /* 0x0000000f05087225 */ /* 0x000fc80007800006 */
[----:B------:R-:W-:-:S04]  /*0870*/  IMAD.WIDE.U32 R6, R5, R14, RZ ;  /* 0x0000000e05067225 */ /* 0x000fc800078e00ff */
[----:B------:R-:W-:Y:S01]  /*0880*/  IMAD.X R11, RZ, RZ, RZ, P0 ;  /* 0x000000ffff0b7224 */ /* 0x000fe200000e06ff */
[----:B------:R-:W-:Y:S01]  /*0890*/  IADD3 RZ, P0, R7, R8, RZ ;  /* 0x0000000807ff7210 */ /* 0x000fe20007f1e0ff */
[----:B------:R-:W-:-:S04]  /*08a0*/  IMAD.MOV.U32 R10, RZ, RZ, R9 ;  /* 0x000000ffff0a7224 */ /* 0x000fc800078e0009 */
[----:B------:R-:W-:-:S08]  /*08b0*/  IMAD.WIDE.U32.X R6, R13, R15, R10, P0 ;  /* 0x0000000f0d067225 */ /* 0x000fd000000e040a */
.L_x_603:
[-CC-:B------:R-:W-:Y:S01]  /*08c0*/  SHF.R.U64 R35, R6, R0.reuse, R7.reuse ;  /* 0x0000000006237219 */ /* 0x180fe20000001207 */
[----:B------:R-:W0:Y:S01]  /*08d0*/  LDC.64 R26, c[0x0][0x640] ;  /* 0x00019000ff1a7b82 */ /* 0x000e220000000a00 */
[----:B------:R-:W-:Y:S01]  /*08e0*/  SHF.R.U32.HI R3, RZ, R0, R7 ;  /* 0x00000000ff037219 */ /* 0x000fe20000011607 */
[----:B------:R-:W-:Y:S01]  /*08f0*/  ULDC UR4, c[0x0][0x150] ;  /* 0x0000540000047ab9 */ /* 0x000fe20000000800 */
[----:B------:R-:W-:Y:S02]  /*0900*/  IADD3 R5, P0, RZ, -R35, RZ ;  /* 0x80000023ff057210 */ /* 0x000fe40007f1e0ff */
[----:B------:R-:W-:-:S03]  /*0910*/  I2FP.F32.U32 R0, R2 ;  /* 0x0000000200007245 */ /* 0x000fc60000201000 */
[----:B------:R-:W-:Y:S01]  /*0920*/  IMAD.X R9, RZ, RZ, ~R3, P0 ;  /* 0x000000ffff097224 */ /* 0x000fe200000e0e03 */
[----:B------:R-:W1:Y:S01]  /*0930*/  LDC R10, c[0x0][0x618] ;  /* 0x00018600ff0a7b82 */ /* 0x000e620000000800 */
[----:B------:R-:W-:Y:S01]  /*0940*/  FMUL R0, R0, UR4 ;  /* 0x0000000400007c20 */ /* 0x000fe20008400000 */
[----:B------:R-:W-:Y:S01]  /*0950*/  IMAD.WIDE.U32 R6, R5, R20, R16 ;  /* 0x0000001405067225 */ /* 0x000fe200078e0010 */
[----:B------:R-:W-:-:S03]  /*0960*/  ULDC UR4, c[0x0][0x154] ;  /* 0x0000550000047ab9 */ /* 0x000fc60000000800 */
[----:B------:R-:W-:Y:S01]  /*0970*/  IMAD R8, R9, R20, RZ ;  /* 0x0000001409087224 */ /* 0x000fe200078e02ff */
[----:B------:R-:W2:Y:S01]  /*0980*/  F2I.U32.TRUNC.NTZ R0, R0 ;  /* 0x0000000000007305 */ /* 0x000ea2000020f000 */
[----:B------:R-:W3:Y:S02]  /*0990*/  LDC R3, c[0x0][0x144] ;  /* 0x00005100ff037b82 */ /* 0x000ee40000000800 */
[----:B------:R-:W-:-:S04]  /*09a0*/  IMAD R5, R5, R21, R8 ;  /* 0x0000001505057224 */ /* 0x000fc800078e0208 */
[----:B------:R-:W-:Y:S01]  /*09b0*/  IMAD.IADD R7, R7, 0x1, R5 ;  /* 0x0000000107077824 */ /* 0x000fe200078e0205 */
[----:B0-----:R-:W-:Y:S01]  /*09c0*/  ISETP.NE.U32.AND P0, PT, R26, RZ, PT ;  /* 0x000000ff1a00720c */ /* 0x001fe20003f05070 */
[----:B------:R-:W0:Y:S01]  /*09d0*/  LDC R9, c[0x0][0x608] ;  /* 0x00018200ff097b82 */ /* 0x000e220000000800 */
[----:B------:R-:W-:Y:S02]  /*09e0*/  I2FP.F32.U32 R5, R4 ;  /* 0x0000000400057245 */ /* 0x000fe40000201000 */
[----:B------:R-:W-:Y:S01]  /*09f0*/  ISETP.NE.AND.EX P0, PT, R27, RZ, PT, P0 ;  /* 0x000000ff1b00720c */ /* 0x000fe20003f05300 */
[----:B--2---:R-:W-:-:S04]  /*0a00*/  IMAD.MOV R8, RZ, RZ, -R0 ;  /* 0x000000ffff087224 */ /* 0x004fc800078e0a00 */
[----:B------:R-:W2:Y:S01]  /*0a10*/  LDC R14, c[0x0][0x658] ;  /* 0x00019600ff0e7b82 */ /* 0x000ea20000000800 */
[-CC-:B-1----:R-:W-:Y:S02]  /*0a20*/  SHF.R.U64 R21, R6, R10.reuse, R7.reuse ;  /* 0x0000000a06157219 */ /* 0x182fe40000001207 */
[----:B------:R-:W-:Y:S01]  /*0a30*/  SHF.R.U32.HI R6, RZ, R10, R7 ;  /* 0x0000000aff067219 */ /* 0x000fe20000011607 */
[----:B------:R-:W-:-:S04]  /*0a40*/  IMAD.MOV.U32 R7, RZ, RZ, -0x1 ;  /* 0xffffffffff077424 */ /* 0x000fc800078e00ff */
[----:B------:R-:W1:Y:S01]  /*0a50*/  LDC R13, c[0x0][0x148] ;  /* 0x00005200ff0d7b82 */ /* 0x000e620000000800 */
[----:B---3--:R-:W-:Y:S02]  /*0a60*/  IMAD R0, R3, R8, R2 ;  /* 0x0000000803007224 */ /* 0x008fe400078e0202 */
[----:B------:R-:W-:-:S04]  /*0a70*/  FMUL R3, R5, UR4 ;  /* 0x0000000405037c20 */ /* 0x000fc80008400000 */
[----:B------:R3:W4:Y:S01]  /*0a80*/  F2I.U32.TRUNC.NTZ R11, R3 ;  /* 0x00000003000b7305 */ /* 0x000722000020f000 */
[----:B------:R-:W1:Y:S01]  /*0a90*/  LDC R25, c[0x0][0x600] ;  /* 0x00018000ff197b82 */ /* 0x000e620000000800 */
[-CC-:B0-----:R-:W-:Y:S02]  /*0aa0*/  SHF.R.U64 R12, R21, R9.reuse, R6.reuse ;  /* 0x00000009150c7219 */ /* 0x181fe40000001206 */
[----:B------:R-:W-:Y:S01]  /*0ab0*/  SHF.R.U32.HI R5, RZ, R9, R6 ;  /* 0x00000009ff057219 */ /* 0x000fe20000011606 */
[----:B------:R-:W-:-:S04]  /*0ac0*/  IMAD.MOV.U32 R9, RZ, RZ, 0x1 ;  /* 0x00000001ff097424 */ /* 0x000fc800078e00ff */
[----:B------:R-:W0:Y:S01]  /*0ad0*/  LDC R20, c[0x0][0x648] ;  /* 0x00019200ff147b82 */ /* 0x000e220000000800 */
[-C--:B--2---:R-:W-:Y:S02]  /*0ae0*/  SHF.L.U32 R2, R7, R14.reuse, RZ ;  /* 0x0000000e07027219 */ /* 0x084fe400000006ff */
[-CC-:B------:R-:W-:Y:S02]  /*0af0*/  SHF.R.U64 R28, R12, R14.reuse, R5.reuse ;  /* 0x0000000e0c1c7219 */ /* 0x180fe40000001205 */
[----:B------:R-:W-:Y:S02]  /*0b00*/  SHF.R.U32.HI R15, RZ, R14, R5 ;  /* 0x0000000eff0f7219 */ /* 0x000fe40000011605 */
[----:B------:R-:W-:Y:S01]  /*0b10*/  LOP3.LUT R5, RZ, R2, RZ, 0x33, !PT ;  /* 0x00000002ff057212 */ /* 0x000fe200078e33ff */
[----:B------:R-:W2:Y:S01]  /*0b20*/  LDC R24, c[0x0][0x638] ;  /* 0x00018e00ff187b82 */ /* 0x000ea20000000800 */
[----:B------:R-:W-:Y:S01]  /*0b30*/  SHF.L.U32 R10, R9, R14, RZ ;  /* 0x0000000e090a7219 */ /* 0x000fe200000006ff */
[----:B------:R-:W-:-:S02]  /*0b40*/  IMAD.MOV.U32 R2, RZ, RZ, R28 ;  /* 0x000000ffff027224 */ /* 0x000fc400078e001c */
[----:B---3--:R-:W-:-:S04]  /*0b50*/  IMAD.MOV.U32 R3, RZ, RZ, R15 ;  /* 0x000000ffff037224 */ /* 0x008fc800078e000f */
[----:B------:R-:W3:Y:S01]  /*0b60*/  LDC R34, c[0x0][0x610] ;  /* 0x00018400ff227b82 */ /* 0x000ee20000000800 */
[----:B-1--4-:R-:W-:Y:S05]  /*0b70*/  @!P0 BRA `(.L_x_604) ;  /* 0x0000000000288947 */ /* 0x012fea0003800000 */
[----:B------:R-:W1:Y:S02]  /*0b80*/  LDC R9, c[0x0][0x64c] ;  /* 0x00019300ff097b82 */ /* 0x000e640000000800 */
[----:B-1----:R-:W-:-:S05]  /*0b90*/  IADD3 R9, P0, R28, R9, RZ ;  /* 0x000000091c097210 */ /* 0x002fca0007f1e0ff */
        /* <DEDUP_REMOVED lines=8> */
.L_x_604:
[----:B0-----:R-:W-:Y:S01]  /*0c20*/  SHF.R.U64 R3, R2, R20, R3 ;  /* 0x0000001402037219 */ /* 0x001fe20000001203 */
[----:B------:R-:W-:Y:S01]  /*0c30*/  VIADD R2, R25, 0xffffffff ;  /* 0xffffffff19027836 */ /* 0x000fe20000000000 */
[----:B------:R-:W-:Y:S01]  /*0c40*/  LOP3.LUT R12, R12, R5, RZ, 0xc0, !PT ;  /* 0x000000050c0c7212 */ /* 0x000fe200078ec0ff */
[----:B------:R-:W-:Y:S02]  /*0c50*/  IMAD.MOV R11, RZ, RZ, -R11 ;  /* 0x000000ffff0b7224 */ /* 0x000fe400078e0a0b */
[----:B------:R-:W-:Y:S01]  /*0c60*/  IMAD.MOV R5, RZ, RZ, -R3 ;  /* 0x000000ffff057224 */ /* 0x000fe200078e0a03 */
[----:B------:R-:W-:Y:S01]  /*0c70*/  LOP3.LUT R21, R21, R2, RZ, 0xc0, !PT ;  /* 0x0000000215157212 */ /* 0x000fe200078ec0ff */
[----:B------:R-:W-:Y:S02]  /*0c80*/  @P3 IMAD R0, R13, R11, R4 ;  /* 0x0000000b0d003224 */ /* 0x000fe400078e0204 */
[----:B------:R-:W-:Y:S02]  /*0c90*/  IMAD R3, R10, R3, R12 ;  /* 0x000000030a037224 */ /* 0x000fe400078e020c */
[----:B--2---:R-:W-:-:S02]  /*0ca0*/  IMAD R2, R5, R24, R28 ;  /* 0x0000001805027224 */ /* 0x004fc400078e021c */
[----:B---3--:R-:W-:Y:S02]  /*0cb0*/  IMAD R34, R3, R34, R0 ;  /* 0x0000002203227224 */ /* 0x008fe400078e0200 */
[----:B------:R-:W-:Y:S02]  /*0cc0*/  IMAD R3, R2, R25, R21 ;  /* 0x0000001902037224 */ /* 0x000fe400078e0215 */
[----:B------:R-:W-:-:S03]  /*0cd0*/  IMAD.MOV.U32 R0, RZ, RZ, 0x1 ;  /* 0x00000001ff007424 */ /* 0x000fc600078e00ff */
[----:B------:R-:W-:Y:S02]  /*0ce0*/  SEL R36, R3, R34, !P3 ;  /* 0x0000002203247207 */ /* 0x000fe40005800000 */
[----:B------:R-:W-:-:S07]  /*0cf0*/  SEL R34, R34, R3, !P3 ;  /* 0x0000000322227207 */ /* 0x000fce0005800000 */
.L_x_602:
[----:B------:R-:W-:-:S08]  /*0d00*/  NOP ;  /* 0x0000000000007918 */ /* 0x000fd00000000000 */
[----:B------:R-:W0:Y:S02]  /*0d10*/  USETMAXREG.TRY_ALLOC.CTAPOOL UP0, 0xe8 ;  /* 0x000000e8000079c8 */ /* 0x000e240008000600 */
[----:B0-----:R-:W-:-:S13]  /*0d20*/  PLOP3.LUT P0, PT, PT, PT, UP0, 0x80, 0x0 ;  /* 0x000000000000781c */ /* 0x001fda0003f0f008 */
[----:B------:R-:W-:Y:S05]  /*0d30*/  @!P0 BRA `(.L_x_602) ;  /* 0xfffffffc00f08947 */ /* 0x000fea000383ffff */
[----:B------:R-:W-:Y:S01]  /*0d40*/  ULDC.64 UR4, c[0x0][0x598] ;  /* 0x0001660000047ab9 */ /* 0x000fe20000000a00 */
[----:B------:R-:W-:Y:S01]  /*0d50*/  ULDC.64 UR36, c[0x0][0x208] ;  /* 0x0000820000247ab9 */ /* 0x000fe20000000a00 */
[----:B------:R-:W-:-:S04]  /*0d60*/  ISETP.NE.U32.AND P0, PT, RZ, UR4, PT ;  /* 0x00000004ff007c0c */ /* 0x000fc8000bf05070 */
[----:B------:R-:W-:-:S13]  /*0d70*/  ISETP.NE.AND.EX P0, PT, RZ, UR5, PT, P0 ;  /* 0x00000005ff007c0c */ /* 0x000fda000bf05300 */
[----:B------:R-:W-:Y:S05]  /*0d80*/  @!P0 BRA `(.L_x_605) ;  /* 0x00000000001c8947 */ /* 0x000fea0003800000 */
[----:B------:R-:W0:Y:S02]  /*0d90*/  LDC.64 R2, c[0x0][0x598] ;  /* 0x00016600ff027b82 */ /* 0x000e240000000a00 */
[----:B0-----:R-:W2:Y:S02]  /*0da0*/  LDG.E.64 R2, desc[UR36][R2.64] ;  /* 0x0000002402027981 */ /* 0x001ea4000c1e1b00 */
[----:B--2---:R-:W-:-:S04]  /*0db0*/  ISETP.NE.U32.AND P0, PT, R2, RZ, PT ;  /* 0x000000ff0200720c */ /* 0x004fc80003f05070 */
[----:B------:R-:W-:-:S13]  /*0dc0*/  ISETP.NE.AND.EX P0, PT, R3, RZ, PT, P0 ;  /* 0x000000ff0300720c */ /* 0x000fda0003f05300 */
[----:B------:R-:W-:Y:S05]  /*0dd0*/  @!P0 BRA `(.L_x_605) ;  /* 0x0000000000088947 */ /* 0x000fea0003800000 */
[----:B------:R0:W5:Y:S01]  /*0de0*/  LD.E R32, desc[UR36][R2.64] ;  /* 0x0000002402207980 */ /* 0x000162000c101900 */
[----:B------:R-:W-:Y:S05]  /*0df0*/  BRA `(.L_x_606) ;  /* 0x0000000000247947 */ /* 0x000fea0003800000 */
.L_x_605:
[----:B------:R-:W-:Y:S02]  /*0e00*/  ULDC.64 UR4, c[0x0][0x588] ;  /* 0x0001620000047ab9 */ /* 0x000fe40000000a00 */
[----:B------:R-:W-:-:S04]  /*0e10*/  ISETP.NE.U32.AND P0, PT, RZ, UR4, PT ;  /* 0x00000004ff007c0c */ /* 0x000fc8000bf05070 */
[----:B------:R-:W-:-:S13]  /*0e20*/  ISETP.NE.AND.EX P0, PT, RZ, UR5, PT, P0 ;  /* 0x00000005ff007c0c */ /* 0x000fda000bf05300 */
[----:B------:R-:W-:Y:S05]  /*0e30*/  @!P0 BRA `(.L_x_607) ;  /* 0x00000000000c8947 */ /* 0x000fea0003800000 */
[----:B------:R-:W0:Y:S02]  /*0e40*/  LDC.64 R32, c[0x0][0x588] ;  /* 0x00016200ff207b82 */ /* 0x000e240000000a00 */
[----:B0-----:R1:W5:Y:S01]  /*0e50*/  LDG.E R32, desc[UR36][R32.64] ;  /* 0x0000002420207981 */ /* 0x001362000c1e1900 */
[----:B------:R-:W-:Y:S05]  /*0e60*/  BRA `(.L_x_606) ;  /* 0x0000000000087947 */ /* 0x000fea0003800000 */
.L_x_607:
[----:B------:R-:W-:Y:S02]  /*0e70*/  ULDC UR4, c[0x0][0x580] ;  /* 0x0001600000047ab9 */ /* 0x000fe40000000800 */
[----:B------:R-:W-:-:S07]  /*0e80*/  IMAD.U32 R32, RZ, RZ, UR4 ;  /* 0x00000004ff207e24 */ /* 0x000fce000f8e00ff */
.L_x_606:
[----:B------:R-:W-:Y:S02]  /*0e90*/  ULDC.64 UR4, c[0x0][0x5a0] ;  /* 0x0001680000047ab9 */ /* 0x000fe40000000a00 */
[----:B------:R-:W-:-:S04]  /*0ea0*/  ISETP.NE.U32.AND P0, PT, RZ, UR4, PT ;  /* 0x00000004ff007c0c */ /* 0x000fc8000bf05070 */
[----:B------:R-:W-:-:S13]  /*0eb0*/  ISETP.NE.AND.EX P0, PT, RZ, UR5, PT, P0 ;  /* 0x00000005ff007c0c */ /* 0x000fda000bf05300 */
[----:B------:R-:W-:Y:S05]  /*0ec0*/  @!P0 BRA `(.L_x_608) ;  /* 0x00000000001c8947 */ /* 0x000fea0003800000 */
[----:B0-----:R-:W0:Y:S02]  /*0ed0*/  LDC.64 R2, c[0x0][0x5a0] ;  /* 0x00016800ff027b82 */ /* 0x001e240000000a00 */
[----:B0-----:R-:W2:Y:S02]  /*0ee0*/  LDG.E.64 R2, desc[UR36][R2.64] ;  /* 0x0000002402027981 */ /* 0x001ea4000c1e1b00 */
[----:B--2---:R-:W-:-:S04]  /*0ef0*/  ISETP.NE.U32.AND P0, PT, R2, RZ, PT ;  /* 0x000000ff0200720c */ /* 0x004fc80003f05070 */
[----:B------:R-:W-:-:S13]  /*0f00*/  ISETP.NE.AND.EX P0, PT, R3, RZ, PT, P0 ;  /* 0x000000ff0300720c */ /* 0x000fda0003f05300 */
[----:B------:R-:W-:Y:S05]  /*0f10*/  @!P0 BRA `(.L_x_608) ;  /* 0x0000000000088947 */ /* 0x000fea0003800000 */
[----:B-1----:R0:W5:Y:S01]  /*0f20*/  LD.E R33, desc[UR36][R2.64] ;  /* 0x0000002402217980 */ /* 0x002162000c101900 */
[----:B------:R-:W-:Y:S05]  /*0f30*/  BRA `(.L_x_609) ;  /* 0x0000000000247947 */ /* 0x000fea0003800000 */
.L_x_608:
[----:B------:R-:W-:Y:S02]  /*0f40*/  ULDC.64 UR4, c[0x0][0x590] ;  /* 0x0001640000047ab9 */ /* 0x000fe40000000a00 */
[----:B------:R-:W-:-:S04]  /*0f50*/  ISETP.NE.U32.AND P0, PT, RZ, UR4, PT ;  /* 0x00000004ff007c0c */ /* 0x000fc8000bf05070 */
[----:B------:R-:W-:-:S13]  /*0f60*/  ISETP.NE.AND.EX P0, PT, RZ, UR5, PT, P0 ;  /* 0x00000005ff007c0c */ /* 0x000fda000bf05300 */
[----:B------:R-:W-:Y:S05]  /*0f70*/  @!P0 BRA `(.L_x_610) ;  /* 0x00000000000c8947 */ /* 0x000fea0003800000 */
[----:B0-----:R-:W1:Y:S02]  /*0f80*/  LDC.64 R2, c[0x0][0x590] ;  /* 0x00016400ff027b82 */ /* 0x001e640000000a00 */
[----:B-1----:R1:W5:Y:S01]  /*0f90*/  LDG.E R33, desc[UR36][R2.64] ;  /* 0x0000002402217981 */ /* 0x002362000c1e1900 */
[----:B------:R-:W-:Y:S05]  /*0fa0*/  BRA `(.L_x_609) ;  /* 0x0000000000087947 */ /* 0x000fea0003800000 */
.L_x_610:
[----:B------:R-:W-:Y:S02]  /*0fb0*/  ULDC UR4, c[0x0][0x584] ;  /* 0x0001610000047ab9 */ /* 0x000fe40000000800 */
[----:B-1----:R-:W-:-:S07]  /*0fc0*/  IMAD.U32 R33, RZ, RZ, UR4 ;  /* 0x00000004ff217e24 */ /* 0x002fce000f8e00ff */
.L_x_609:
[----:B------:R-:W-:-:S13]  /*0fd0*/  LOP3.LUT P0, RZ, R0, 0xff, RZ, 0xc0, !PT ;  /* 0x000000ff00ff7812 */ /* 0x000fda000780c0ff */
[----:B------:R-:W-:Y:S05]  /*0fe0*/  @!P0 EXIT ;  /* 0x000000000000894d */ /* 0x000fea0003800000 */
[----:B------:R-:W-:Y:S01]  /*0ff0*/  ULDC UR4, c[0x0][0x28c] ;  /* 0x0000a30000047ab9 */ /* 0x000fe20000000800 */
[----:B------:R-:W-:Y:S01]  /*1000*/  LOP3.LUT R38, R18, 0x1, RZ, 0xfc, !PT ;  /* 0x0000000112267812 */ /* 0x000fe200078efcff */
[----:B------:R-:W-:Y:S01]  /*1010*/  UIADD3 UR4, UR4, 0x3f, URZ ;  /* 0x0000003f04047890 */ /* 0x000fe2000fffe03f */
[----:B------:R-:W-:Y:S01]  /*1020*/  UMOV UR38, URZ ;  /* 0x0000003f00267c82 */ /* 0x000fe20008000000 */
[----:B------:R-:W-:Y:S02]  /*1030*/  UMOV UR39, URZ ;  /* 0x0000003f00277c82 */ /* 0x000fe40008000000 */
[----:B------:R-:W-:-:S04]  /*1040*/  USHF.R.S32.HI UR5, URZ, 0x1f, UR4 ;  /* 0x0000001f3f057899 */ /* 0x000fc80008011404 */
[----:B------:R-:W-:-:S04]  /*1050*/  ULEA.HI UR5, UR5, UR4, URZ, 0x6 ;  /* 0x0000000405057291 */ /* 0x000fc8000f8f303f */
[----:B------:R-:W-:-:S12]  /*1060*/  USHF.R.S32.HI UR40, URZ, 0x6, UR5 ;  /* 0x000000063f287899 */ /* 0x000fd80008011405 */
.L_x_644:
[----:B------:R-:W-:Y:S01]  /*1070*/  LOP3.LUT R0, R23, 0x80, RZ, 0xc0, !PT ;  /* 0x0000008017007812 */ /* 0x000fe200078ec0ff */
[----:B--2---:R-:W2:Y:S01]  /*1080*/  S2UR UR7, SR_CgaCtaId ;  /* 0x00000000000779c3 */ /* 0x004ea20000008800 */
[----:B------:R-:W-:Y:S02]  /*1090*/  UMOV UR6, 0x400 ;  /* 0x0000040000067882 */ /* 0x000fe40000000000 */
[----:B------:R-:W-:-:S06]  /*10a0*/  SHF.R.U32.HI R0, RZ, 0x7, R0 ;  /* 0x00000007ff007819 */ /* 0x000fcc0000011600 */
[----:B---3--:R-:W3:Y:S01]  /*10b0*/  SHFL.IDX PT, R0, R0, RZ, 0x1f ;  /* 0x00001fff00007589 */ /* 0x008ee200000e0000 */
[----:B--2---:R-:W-:Y:S01]  /*10c0*/  ULEA UR42, UR7, UR6, 0x18 ;  /* 0x00000006072a7291 */ /* 0x004fe2000f8ec03f */
[----:B---3--:R-:W-:-:S13]  /*10d0*/  R2UR UR4, R0 ;  /* 0x00000000000472ca */ /* 0x008fda00000e0000 */
[----:B------:R-:W-:-:S04]  /*10e0*/  ULEA.HI UR5, UR4, UR4, URZ, 0x1 ;  /* 0x0000000404057291 */ /* 0x000fc8000f8f083f */
[----:B------:R-:W-:-:S04]  /*10f0*/  ULOP3.LUT UR5, UR5, 0x7fffe, URZ, 0xc0, !UPT ;  /* 0x0007fffe05057892 */ /* 0x000fc8000f8ec03f */
[----:B------:R-:W-:-:S03]  /*1100*/  UIADD3 UR5, UR4, -UR5, URZ ;  /* 0x8000000504057290 */ /* 0x000fc6000fffe03f */
[----:B------:R-:W-:Y:S01]  /*1110*/  ULDC UR4, c[0x0][0x28c] ;  /* 0x0000a30000047ab9 */ /* 0x000fe20000000800 */
[----:B------:R-:W-:Y:S01]  /*1120*/  ULEA UR5, UR5, UR42, 0xd ;  /* 0x0000002a05057291 */ /* 0x000fe2000f8e683f */
[----:B------:R-:W-:-:S03]  /*1130*/  ISETP.LT.AND P0, PT, RZ, UR4, PT ;  /* 0x00000004ff007c0c */ /* 0x000fc6000bf01270 */
[----:B------:R-:W-:-:S04]  /*1140*/  UIADD3 UR5, UR5, 0x180, URZ ;  /* 0x0000018005057890 */ /* 0x000fc8000fffe03f */
[----:B------:R-:W-:-:S04]  /*1150*/  USHF.R.U32.HI UR5, URZ, 0x4, UR5 ;  /* 0x000000043f057899 */ /* 0x000fc80008011605 */
[----:B------:R-:W-:Y:S02]  /*1160*/  ULOP3.LUT UR41, UR5, 0x3fff, URZ, 0xc0, !UPT ;  /* 0x00003fff05297892 */ /* 0x000fe4000f8ec03f */
[----:B-1--45:R-:W-:Y:S10]  /*1170*/  @P0 BRA `(.L_x_611) ;  /* 0x0000000000400947 */ /* 0x032ff40003800000 */
[----:B------:R-:W-:Y:S01]  /*1180*/  MOV R0, 0xe8 ;  /* 0x000000e800007802 */ /* 0x000fe20000000f00 */
[----:B------:R-:W-:Y:S01]  /*1190*/  ULDC.64 UR4, c[0x4][0xc8] ;  /* 0x0100320000047ab9 */ /* 0x000fe20000000a00 */
[----:B------:R-:W-:Y:S01]  /*11a0*/  ULDC.64 UR6, c[0x4][0x40] ;  /* 0x0100100000067ab9 */ /* 0x000fe20000000a00 */
[----:B------:R-:W-:Y:S01]  /*11b0*/  IMAD.U32 R4, RZ, RZ, UR4 ;  /* 0x00000004ff047e24 */ /* 0x000fe2000f8e00ff */
[----:B01----:R0:W1:Y:S01]  /*11c0*/  LDC.64 R2, c[0x4][R0] ;  /* 0x0100000000027b82 */ /* 0x0030620000000a00 */
        /* <DEDUP_REMOVED lines=8> */
[----:B0-----:R-:W-:-:S07]  /*1250*/  IMAD.MOV.U32 R13, RZ, RZ, RZ ;  /* 0x000000ffff0d7224 */ /* 0x001fce00078e00ff */
[----:B------:R-:W-:-:S07]  /*1260*/  LEPC R20, `(.L_x_611) ;  /* 0x000000001014794e */ /* 0x000fce0000000000 */
[----:B-1---5:R-:W-:Y:S05]  /*1270*/  CALL.ABS.NOINC R2 ;  /* 0x0000000002007343 */ /* 0x022fea0003c00000 */
.L_x_611:
[----:B------:R-:W-:-:S13]  /*1280*/  ISETP.NE.AND P0, PT, R38, 0x3, PT ;  /* 0x000000032600780c */ /* 0x000fda0003f05270 */
[----:B------:R-:W-:Y:S05]  /*1290*/  @!P0 BRA `(.L_x_612) ;  /* 0x0000000000048947 */ /* 0x000fea0003800000 */
[----:B------:R-:W-:Y:S01]  /*12a0*/  BPT.TRAP 0x1 ;  /* 0x000000040000795c */ /* 0x000fe20000300000 */
.L_x_612:
[----:B01----:R-:W-:Y:S02]  /*12b0*/  IMAD.U32 R3, RZ, RZ, UR39 ;  /* 0x00000027ff037e24 */ /* 0x003fe4000f8e00ff */
[----:B------:R-:W-:-:S03]  /*12c0*/  IMAD.U32 R0, RZ, RZ, UR38 ;  /* 0x00000026ff007e24 */ /* 0x000fc6000f8e00ff */
[----:B------:R-:W-:Y:S02]  /*12d0*/  LEA R3, R3, UR42, 0x3 ;  /* 0x0000002a03037c11 */ /* 0x000fe4000f8e18ff */
[----:B------:R-:W-:-:S04]  /*12e0*/  SHF.L.U32 R0, R0, 0x1f, RZ ;  /* 0x0000001f00007819 */ /* 0x000fc800000006ff */
[----:B------:R0:W1:Y:S01]  /*12f0*/  SYNCS.PHASECHK.TRANS64.TRYWAIT P1, [R3+URZ], R0 ;  /* 0x00000000030075a7 */ /* 0x000062000802017f */
[----:B------:R-:W-:Y:S05]  /*1300*/  @!P0 BRA `(.L_x_613) ;  /* 0x0000000000048947 */ /* 0x000fea0003800000 */
[----:B------:R-:W-:Y:S01]  /*1310*/  BPT.TRAP 0x1 ;  /* 0x000000040000795c */ /* 0x000fe20000300000 */
.L_x_613:
[----:B-1----:R-:W-:Y:S05]  /*1320*/  @P1 BRA `(.L_x_614) ;  /* 0x0000000000081947 */ /* 0x002fea0003800000 */
[----:B------:R-:W1:Y:S02]  /*1330*/  SYNCS.PHASECHK.TRANS64.TRYWAIT P1, [R3+URZ], R0 ;  /* 0x00000000030075a7 */ /* 0x000e64000802017f */
[----:B-1----:R-:W-:Y:S05]  /*1340*/  @!P1 BRA `(.L_x_615) ;  /* 0x0000003400cc9947 */ /* 0x002fea0003800000 */
.L_x_614:
[----:B------:R-:W-:-:S04]  /*1350*/  UISETP.LT.AND UP0, UPT, UR40, 0x1, UPT ;  /* 0x000000012800788c */ /* 0x000fc8000bf01270 */
[----:B------:R-:W-:-:S04]  /*1360*/  USEL UR4, UR40, 0x1, UP0 ;  /* 0x0000000128047887 */ /* 0x000fc80008000000 */
[----:B------:R-:W-:-:S06]  /*1370*/  UIADD3 UR4, UR40, -UR4, URZ ;  /* 0x8000000428047290 */ /* 0x000fcc000fffe03f */
[----:B01----:R-:W-:Y:S01]  /*1380*/  IMAD.U32 R0, RZ, RZ, UR4 ;  /* 0x00000004ff007e24 */ /* 0x003fe2000f8e00ff */
[----:B------:R-:W-:Y:S05]  /*1390*/  WARPSYNC.ALL ;  /* 0x0000000000007948 */ /* 0x000fea0003800000 */
[----:B------:R-:W-:Y:S01]  /*13a0*/  ISETP.GE.AND P1, PT, R0, 0x1, PT ;  /* 0x000000010000780c */ /* 0x000fe20003f26270 */
[----:B------:R-:W-:Y:S01]  /*13b0*/  UIADD3 UR4, UR42, 0x30180, URZ ;  /* 0x000301802a047890 */ /* 0x000fe2000fffe03f */
[----:B------:R-:W-:Y:S01]  /*13c0*/  WARPGROUP.ARRIVE ;  /* 0x00000000000079c5 */ /* 0x000fe20000000000 */
[----:B------:R-:W-:Y:S01]  /*13d0*/  UMOV UR9, 0x40000040 ;  /* 0x4000004000097882 */ /* 0x000fe20000000000 */
[----:B------:R-:W-:Y:S01]  /*13e0*/  UMOV UR11, 0x40000040 ;  /* 0x40000040000b7882 */ /* 0x000fe20000000000 */
[----:B------:R-:W-:-:S04]  /*13f0*/  USHF.R.U32.HI UR4, URZ, 0x4, UR4 ;  /* 0x000000043f047899 */ /* 0x000fc80008011604 */
[----:B------:R-:W-:Y:S02]  /*1400*/  ULOP3.LUT UR5, UR4, 0x3fff, URZ, 0xc0, !UPT ;  /* 0x00003fff04057892 */ /* 0x000fe4000f8ec03f */
[----:B------:R-:W-:Y:S02]  /*1410*/  ULOP3.LUT UR4, UR41, 0x10000, URZ, 0xfc, !UPT ;  /* 0x0001000029047892 */ /* 0x000fe4000f8efc3f */
[----:B------:R-:W-:Y:S02]  /*1420*/  ULOP3.LUT UR5, UR5, 0x10000, URZ, 0xfc, !UPT ;  /* 0x0001000005057892 */ /* 0x000fe4000f8efc3f */
[----:B------:R-:W-:Y:S02]  /*1430*/  ULEA UR6, UR39, UR4, 0xa ;  /* 0x0000000427067291 */ /* 0x000fe4000f8e503f */
[----:B------:R-:W-:-:S05]  /*1440*/  ULEA UR7, UR39, UR5, 0x7 ;  /* 0x0000000527077291 */ /* 0x000fca000f8e383f */
[----:B------:R-:W-:Y:S02]  /*1450*/  UMOV UR8, UR6 ;  /* 0x0000000600087c82 */ /* 0x000fe40008000000 */
[----:B------:R-:W-:Y:S02]  /*1460*/  UMOV UR10, UR7 ;  /* 0x00000007000a7c82 */ /* 0x000fe40008000000 */
[----:B------:R-:W-:Y:S01]  /*1470*/  HGMMA.64x16x16.F32.BF16 R24, gdesc[UR8], RZ, !UPT, gsb0 ;  /* 0x00200000081879f0 */ /* 0x000fe2000c0018ff */
[----:B------:R-:W-:Y:S02]  /*1480*/  UIADD3 UR8, UR6, 0x2, URZ ;  /* 0x0000000206087890 */ /* 0x000fe4000fffe03f */
[----:B------:R-:W-:Y:S01]  /*1490*/  UIADD3 UR10, UR7, 0x2, URZ ;  /* 0x00000002070a7890 */ /* 0x000fe2000fffe03f */
[----:B------:R-:W-:Y:S01]  /*14a0*/  UMOV UR9, 0x40000040 ;  /* 0x4000004000097882 */ /* 0x000fe20000000000 */
[----:B------:R-:W-:Y:S01]  /*14b0*/  UMOV UR11, 0x40000040 ;  /* 0x40000040000b7882 */ /* 0x000fe20000000000 */
[----:B------:R-:W-:-:S02]  /*14c0*/  WARPGROUP.DEPBAR.LE gsb0, 0x0 ;  /* 0x00008000000079c5 */ /* 0x000fc40000010000 */
[----:B------:R-:W-:-:S06]  /*14d0*/  WARPGROUP.ARRIVE ;  /* 0x00000000000079c5 */ /* 0x000fcc0000000000 */
[----:B------:R-:W-:Y:S01]  /*14e0*/  HGMMA.64x16x16.F32.BF16 R24, gdesc[UR8], R24, gsb0 ;  /* 0x00200000081879f0 */ /* 0x000fe20008001818 */
[----:B------:R-:W-:Y:S02]  /*14f0*/  UIADD3 UR8, UR6, 0x4, URZ ;  /* 0x0000000406087890 */ /* 0x000fe4000fffe03f */
[----:B------:R-:W-:Y:S01]  /*1500*/  UIADD3 UR10, UR7, 0x4, URZ ;  /* 0x00000004070a7890 */ /* 0x000fe2000fffe03f */
[----:B------:R-:W-:Y:S01]  /*1510*/  UMOV UR9, 0x40000040 ;  /* 0x4000004000097882 */ /* 0x000fe20000000000 */
[----:B------:R-:W-:Y:S01]  /*1520*/  UMOV UR11, 0x40000040 ;  /* 0x40000040000b7882 */ /* 0x000fe20000000000 */
[----:B------:R-:W-:Y:S02]  /*1530*/  WARPGROUP.DEPBAR.LE gsb0, 0x0 ;  /* 0x00008000000079c5 */ /* 0x000fe40000010000 */
        /* <DEDUP_REMOVED lines=8> */
[----:B------:R-:W-:Y:S03]  /*15c0*/  HGMMA.64x16x16.F32.BF16 R24, gdesc[UR8], R24, gsb0 ;  /* 0x00200000081879f0 */ /* 0x000fe60008001818 */
[----:B------:R-:W-:Y:S02]  /*15d0*/  WARPGROUP.DEPBAR.LE gsb0, 0x0 ;  /* 0x00008000000079c5 */ /* 0x000fe40000010000 */
[----:B------:R-:W-:Y:S05]  /*15e0*/  @!P1 BRA `(.L_x_616) ;  /* 0x0000000400189947 */ /* 0x000fea0003800000 */
[----:B------:R-:W-:-:S04]  /*15f0*/  UIADD3 UR6, UR39, 0x1, URZ ;  /* 0x0000000127067890 */ /* 0x000fc8000fffe03f */
[----:B------:R-:W-:-:S04]  /*1600*/  UISETP.NE.AND UP0, UPT, UR6, 0xc, UPT ;  /* 0x0000000c0600788c */ /* 0x000fc8000bf05270 */
[----:B------:R-:W-:Y:S02]  /*1610*/  USEL UR7, URZ, 0x1, UP0 ;  /* 0x000000013f077887 */ /* 0x000fe40008000000 */
[----:B------:R-:W-:Y:S02]  /*1620*/  USEL UR6, UR6, URZ, UP0 ;  /* 0x0000003f06067287 */ /* 0x000fe40008000000 */
[----:B------:R-:W-:-:S06]  /*1630*/  ULOP3.LUT UR7, UR38, UR7, URZ, 0x3c, !UPT ;  /* 0x0000000726077292 */ /* 0x000fcc000f8e3c3f */
[----:B------:R-:W-:Y:S01]  /*1640*/  IMAD.U32 R4, RZ, RZ, UR7 ;  /* 0x00000007ff047e24 */ /* 0x000fe2000f8e00ff */
[----:B------:R-:W-:-:S06]  /*1650*/  UMOV UR7, UR39 ;  /* 0x0000002700077c82 */ /* 0x000fcc0008000000 */
.L_x_623:
[----:B01----:R-:W-:Y:S05]  /*1660*/  @!P0 BRA `(.L_x_617) ;  /* 0x0000000000048947 */ /* 0x003fea0003800000 */
[----:B------:R-:W-:Y:S01]  /*1670*/  BPT.TRAP 0x1 ;  /* 0x000000040000795c */ /* 0x000fe20000300000 */
.L_x_617:
[----:B------:R-:W0:Y:S01]  /*1680*/  S2UR UR9, SR_CgaCtaId ;  /* 0x00000000000979c3 */ /* 0x000e220000008800 */
[----:B------:R-:W-:Y:S01]  /*1690*/  UMOV UR8, 0x400 ;  /* 0x0000040000087882 */ /* 0x000fe20000000000 */
[----:B------:R-:W-:Y:S01]  /*16a0*/  SHF.L.U32 R2, R4, 0x1f, RZ ;  /* 0x0000001f04027819 */ /* 0x000fe200000006ff */
[----:B0-----:R-:W-:-:S04]  /*16b0*/  ULEA UR14, UR9, UR8, 0x18 ;  /* 0x00000008090e7291 */ /* 0x001fc8000f8ec03f */
[----:B------:R-:W-:-:S09]  /*16c0*/  ULEA UR8, UR6, UR14, 0x3 ;  /* 0x0000000e06087291 */ /* 0x000fd2000f8e183f */
[----:B------:R0:W1:Y:S01]  /*16d0*/  SYNCS.PHASECHK.TRANS64.TRYWAIT P1, [UR8], R2 ;  /* 0x00000002ff0075a7 */ /* 0x0000620008020148 */
[----:B------:R-:W-:Y:S05]  /*16e0*/  @!P0 BRA `(.L_x_618) ;  /* 0x0000000000048947 */ /* 0x000fea0003800000 */
[----:B------:R-:W-:Y:S01]  /*16f0*/  BPT.TRAP 0x1 ;  /* 0x000000040000795c */ /* 0x000fe20000300000 */
.L_x_618:
[----:B-1----:R-:W-:Y:S05]  /*1700*/  @P1 BRA `(.L_x_619) ;  /* 0x0000000000081947 */ /* 0x002fea0003800000 */
[----:B------:R-:W1:Y:S02]  /*1710*/  SYNCS.PHASECHK.TRANS64.TRYWAIT P1, [UR8], R2 ;  /* 0x00000002ff0075a7 */ /* 0x000e640008020148 */
[----:B-1----:R-:W-:Y:S05]  /*1720*/  @!P1 BRA `(.L_x_620) ;  /* 0x0000003000e89947 */ /* 0x002fea0003800000 */
.L_x_619:
[----:B------:R-:W-:Y:S01]  /*1730*/  ULEA UR12, UR6, UR4, 0xa ;  /* 0x00000004060c7291 */ /* 0x000fe2000f8e503f */
[----:B------:R-:W-:Y:S01]  /*1740*/  WARPGROUP.ARRIVE ;  /* 0x00000000000079c5 */ /* 0x000fe20000000000 */
[----:B------:R-:W-:Y:S01]  /*1750*/  ULEA UR13, UR6, UR5, 0x7 ;  /* 0x00000005060d7291 */ /* 0x000fe2000f8e383f */
[----:B------:R-:W-:Y:S01]  /*1760*/  UMOV UR9, 0x40000040 ;  /* 0x4000004000097882 */ /* 0x000fe20000000000 */
[----:B------:R-:W-:-:S03]  /*1770*/  UMOV UR11, 0x40000040 ;  /* 0x40000040000b7882 */ /* 0x000fc60000000000 */
[----:B------:R-:W-:Y:S02]  /*1780*/  UMOV UR8, UR12 ;  /* 0x0000000c00087c82 */ /* 0x000fe40008000000 */
[----:B------:R-:W-:Y:S02]  /*1790*/  UMOV UR10, UR13 ;  /* 0x0000000d000a7c82 */ /* 0x000fe40008000000 */
[----:B------:R-:W-:Y:S01]  /*17a0*/  HGMMA.64x16x16.F32.BF16 R24, gdesc[UR8], R24, gsb0 ;  /* 0x00200000081879f0 */ /* 0x000fe20008001818 */
        /* <DEDUP_REMOVED lines=23> */
[----:B------:R-:W-:Y:S01]  /*1920*/  BPT.TRAP 0x1 ;  /* 0x000000040000795c */ /* 0x000fe20000300000 */
.L_x_621:
[----:B------:R-:W-:Y:S01]  /*1930*/  ULEA UR8, UR7, UR14, 0x3 ;  /* 0x0000000e07087291 */ /* 0x000fe2000f8e183f */
[----:B------:R-:W-:-:S03]  /*1940*/  ISETP.GT.U32.AND P1, PT, R18, 0x1, PT ;  /* 0x000000011200780c */ /* 0x000fc60003f24070 */
[----:B------:R-:W-:-:S04]  /*1950*/  UIADD3 UR8, UR8, 0x60, URZ ;  /* 0x0000006008087890 */ /* 0x000fc8000fffe03f */
[----:B------:R-:W-:-:S09]  /*1960*/  UPRMT UR8, URZ, 0x654, UR8 ;  /* 0x000006543f087896 */ /* 0x000fd20008000008 */
[----:B------:R-:W-:Y:S01]  /*1970*/  SYNCS.ARRIVE.TRANS64.RED.A1T0 RZ, [UR8], RZ ;  /* 0x000000ffffff79a7 */ /* 0x000fe20008100408 */
[----:B------:R-:W-:Y:S05]  /*1980*/  @P1 BRA `(.L_x_622) ;  /* 0x0000000000041947 */ /* 0x000fea0003800000 */
[----:B------:R-:W-:Y:S01]  /*1990*/  BPT.TRAP 0x1 ;  /* 0x000000040000795c */ /* 0x000fe20000300000 */
.L_x_622:
[----:B------:R-:W-:Y:S01]  /*19a0*/  UIADD3 UR6, UR6, 0x1, URZ ;  /* 0x0000000106067890 */ /* 0x000fe2000fffe03f */
[C---:B------:R-:W-:Y:S01]  /*19b0*/  ISETP.GT.AND P1, PT, R0.reuse, 0x1, PT ;  /* 0x000000010000780c */ /* 0x040fe20003f24270 */
[----:B------:R-:W-:Y:S01]  /*19c0*/  UIADD3 UR7, UR7, 0x1, URZ ;  /* 0x0000000107077890 */ /* 0x000fe2000fffe03f */
[----:B------:R-:W-:Y:S01]  /*19d0*/  VIADD R0, R0, 0xffffffff ;  /* 0xffffffff00007836 */ /* 0x000fe20000000000 */
[----:B------:R-:W-:Y:S02]  /*19e0*/  UISETP.NE.AND UP0, UPT, UR6, 0xc, UPT ;  /* 0x0000000c0600788c */ /* 0x000fe4000bf05270 */
[----:B------:R-:W-:Y:S02]  /*19f0*/  UISETP.NE.AND UP1, UPT, UR7, 0xc, UPT ;  /* 0x0000000c0700788c */ /* 0x000fe4000bf25270 */
[----:B------:R-:W-:Y:S02]  /*1a00*/  USEL UR8, URZ, 0x1, UP0 ;  /* 0x000000013f087887 */ /* 0x000fe40008000000 */
[----:B------:R-:W-:-:S02]  /*1a10*/  USEL UR6, UR6, URZ, UP0 ;  /* 0x0000003f06067287 */ /* 0x000fc40008000000 */
[----:B------:R-:W-:Y:S02]  /*1a20*/  USEL UR7, UR7, URZ, UP1 ;  /* 0x0000003f07077287 */ /* 0x000fe40008800000 */
[----:B------:R-:W-:Y:S01]  /*1a30*/  LOP3.LUT R4, R4, UR8, RZ, 0x3c, !PT ;  /* 0x0000000804047c12 */ /* 0x000fe2000f8e3cff */
[----:B------:R-:W-:Y:S09]  /*1a40*/  @P1 BRA `(.L_x_623) ;  /* 0xfffffffc00041947 */ /* 0x000ff2000383ffff */
.L_x_616:
[----:B------:R-:W2:Y:S02]  /*1a50*/  LDC R0, c[0x0][0x28c] ;  /* 0x0000a300ff007b82 */ /* 0x000ea40000000800 */
[----:B--2---:R-:W-:-:S13]  /*1a60*/  ISETP.GE.AND P1, PT, R0, 0x1, PT ;  /* 0x000000010000780c */ /* 0x004fda0003f26270 */
[----:B------:R-:W-:Y:S05]  /*1a70*/  @!P1 BRA `(.L_x_624) ;  /* 0x0000000000489947 */ /* 0x000fea0003800000 */
[----:B------:R-:W-:Y:S05]  /*1a80*/  @!P0 BRA `(.L_x_625) ;  /* 0x0000000000048947 */ /* 0x000fea0003800000 */
[----:B------:R-:W-:Y:S01]  /*1a90*/  BPT.TRAP 0x1 ;  /* 0x000000040000795c */ /* 0x000fe20000300000 */
.L_x_625:
[----:B------:R-:W2:Y:S01]  /*1aa0*/  S2UR UR7, SR_CgaCtaId ;  /* 0x00000000000779c3 */ /* 0x000ea20000008800 */
[----:B------:R-:W-:Y:S01]  /*1ab0*/  UISETP.LT.AND UP0, UPT, UR40, 0x1, UPT ;  /* 0x000000012800788c */ /* 0x000fe2000bf01270 */
[----:B------:R-:W-:-:S03]  /*1ac0*/  ISETP.GT.U32.AND P0, PT, R18, 0x1, PT ;  /* 0x000000011200780c */ /* 0x000fc60003f04070 */
[----:B------:R-:W-:-:S04]  /*1ad0*/  USEL UR6, UR40, 0x1, UP0 ;  /* 0x0000000128067887 */ /* 0x000fc80008000000 */
[----:B------:R-:W-:-:S04]  /*1ae0*/  UIADD3 UR6, UR39, UR40, -UR6 ;  /* 0x0000002827067290 */ /* 0x000fc8000fffe806 */
[----:B------:R-:W-:-:S04]  /*1af0*/  UIMAD.WIDE.U32 UR4, UR6, -0x55555555, URZ ;  /* 0xaaaaaaab060478a5 */ /* 0x000fc8000f8e003f */
[----:B------:R-:W-:-:S03]  /*1b00*/  USHF.R.U32.HI UR4, URZ, 0x3, UR5 ;  /* 0x000000033f047899 */ /* 0x000fc60008011605 */
[----:B------:R-:W-:Y:S01]  /*1b10*/  UMOV UR5, 0x400 ;  /* 0x0000040000057882 */ /* 0x000fe20000000000 */
[----:B------:R-:W-:Y:S02]  /*1b20*/  UIMAD UR6, UR4, -0xc, UR6 ;  /* 0xfffffff4040678a4 */ /* 0x000fe4000f8e0206 */
[----:B--2---:R-:W-:-:S04]  /*1b30*/  ULEA UR5, UR7, UR5, 0x18 ;  /* 0x0000000507057291 */ /* 0x004fc8000f8ec03f */
[----:B------:R-:W-:-:S04]  /*1b40*/  ULEA UR6, UR6, UR5, 0x3 ;  /* 0x0000000506067291 */ /* 0x000fc8000f8e183f */
[----:B------:R-:W-:-:S04]  /*1b50*/  UIADD3 UR6, UR6, 0x60, URZ ;  /* 0x0000006006067890 */ /* 0x000fc8000fffe03f */
[----:B------:R-:W-:-:S09]  /*1b60*/  UPRMT UR6, URZ, 0x654, UR6 ;  /* 0x000006543f067896 */ /* 0x000fd20008000006 */
[----:B------:R-:W-:Y:S01]  /*1b70*/  SYNCS.ARRIVE.TRANS64.RED.A1T0 RZ, [UR6], RZ ;  /* 0x000000ffffff79a7 */ /* 0x000fe20008100406 */
[----:B------:R-:W-:Y:S05]  /*1b80*/  @P0 BRA `(.L_x_624) ;  /* 0x0000000000040947 */ /* 0x000fea0003800000 */
[----:B------:R-:W-:Y:S01]  /*1b90*/  BPT.TRAP 0x1 ;  /* 0x000000040000795c */ /* 0x000fe20000300000 */
.L_x_624:
[----:B------:R-:W2:Y:S01]  /*1ba0*/  LDC R4, c[0x0][0x288] ;  /* 0x0000a200ff047b82 */ /* 0x000ea20000000800 */
[C---:B-1----:R-:W-:Y:S01]  /*1bb0*/  LOP3.LUT R3, R23.reuse, 0x60, RZ, 0xc0, !PT ;  /* 0x0000006017037812 */ /* 0x042fe200078ec0ff */
[----:B------:R-:W-:Y:S01]  /*1bc0*/  IMAD.SHL.U32 R13, R36, 0x10, RZ ;  /* 0x00000010240d7824 */ /* 0x000fe200078e00ff */
[----:B0-----:R-:W-:Y:S01]  /*1bd0*/  SHF.R.U32.HI R2, RZ, 0x2, R23 ;  /* 0x00000002ff027819 */ /* 0x001fe20000011617 */
[----:B------:R-:W-:Y:S01]  /*1be0*/  UIADD3 UR39, UR40, UR39, URZ ;  /* 0x0000002728277290 */ /* 0x000fe2000fffe03f */
[----:B------:R-:W-:Y:S01]  /*1bf0*/  SHF.R.U32.HI R11, RZ, 0x1, R3 ;  /* 0x00000001ff0b7819 */ /* 0x000fe20000011603 */
[----:B------:R-:W-:Y:S01]  /*1c00*/  IMAD.SHL.U32 R15, R34, 0x80, RZ ;  /* 0x00000080220f7824 */ /* 0x000fe200078e00ff */
[----:B------:R-:W-:Y:S01]  /*1c10*/  LOP3.LUT R3, R23, 0x3, RZ, 0xc0, !PT ;  /* 0x0000000317037812 */ /* 0x000fe200078ec0ff */
[----:B------:R-:W-:Y:S01]  /*1c20*/  UISETP.GT.U32.AND UP0, UPT, UR39, 0xb, UPT ;  /* 0x0000000b2700788c */ /* 0x000fe2000bf04070 */
[----:B------:R-:W-:Y:S01]  /*1c30*/  LOP3.LUT R0, R22, 0x1, RZ, 0xc0, !PT ;  /* 0x0000000116007812 */ /* 0x000fe200078ec0ff */
[----:B------:R-:W-:Y:S01]  /*1c40*/  ULDC UR7, c[0x0][0x284] ;  /* 0x0000a10000077ab9 */ /* 0x000fe20000000800 */
[----:B------:R-:W-:Y:S01]  /*1c50*/  LOP3.LUT R2, R2, 0x7, RZ, 0xc0, !PT ;  /* 0x0000000702027812 */ /* 0x000fe200078ec0ff */
[----:B------:R-:W-:Y:S01]  /*1c60*/  UISETP.LT.U32.AND UP0, UPT, UR40, 0xc, UP0 ;  /* 0x0000000c2800788c */ /* 0x000fe20008701070 */
[----:B------:R-:W-:Y:S01]  /*1c70*/  SHF.R.S32.HI R37, RZ, 0x1f, R35 ;  /* 0x0000001fff257819 */ /* 0x000fe20000011423 */
[----:B------:R-:W-:Y:S01]  /*1c80*/  IMAD.SHL.U32 R9, R0, 0x40, RZ ;  /* 0x0000004000097824 */ /* 0x000fe200078e00ff */
[--C-:B------:R-:W-:Y:S01]  /*1c90*/  IADD3 R5, RZ, -R11, -R2.reuse ;  /* 0x8000000bff057210 */ /* 0x100fe20007ffe802 */
[----:B------:R-:W-:Y:S01]  /*1ca0*/  UISETP.GE.U32.AND UP1, UPT, UR40, 0xc, UPT ;  /* 0x0000000c2800788c */ /* 0x000fe2000bf26070 */
[----:B------:R-:W-:Y:S01]  /*1cb0*/  IMAD.WIDE R6, R34, 0x80, RZ ;  /* 0x0000008022067825 */ /* 0x000fe200078e02ff */
[----:B------:R-:W-:Y:S01]  /*1cc0*/  ULDC.64 UR8, c[0x0][0x5d0] ;  /* 0x0001740000087ab9 */ /* 0x000fe20000000a00 */
[----:B------:R-:W-:Y:S01]  /*1cd0*/  UIMAD.WIDE.U32 UR4, UR39, -0x55555555, URZ ;  /* 0xaaaaaaab270478a5 */ /* 0x000fe2000f8e003f */
[----:B------:R-:W-:Y:S01]  /*1ce0*/  LOP3.LUT R9, R9, 0x40, R2, 0xe2, !PT ;  /* 0x0000004009097812 */ /* 0x000fe200078ee202 */
[----:B------:R-:W-:Y:S01]  /*1cf0*/  USEL UR6, URZ, 0x1, !UP0 ;  /* 0x000000013f067887 */ /* 0x000fe2000c000000 */
[----:B------:R-:W-:Y:S01]  /*1d00*/  IMAD R0, R0, -0x40, R5 ;  /* 0xffffffc000007824 */ /* 0x000fe200078e0205 */
[----:B------:R-:W-:Y:S01]  /*1d10*/  USHF.R.U32.HI UR4, URZ, 0x3, UR5 ;  /* 0x000000033f047899 */ /* 0x000fe20008011605 */
[----:B--2---:R-:W-:Y:S01]  /*1d20*/  IMAD R8, R3, -0x2, R4 ;  /* 0xfffffffe03087824 */ /* 0x004fe200078e0204 */
[----:B------:R-:W-:Y:S01]  /*1d30*/  ISETP.GE.AND P0, PT, R13, R4, PT ;  /* 0x000000040d00720c */ /* 0x000fe20003f06270 */
[----:B------:R-:W-:Y:S01]  /*1d40*/  IMAD.SHL.U32 R4, R23, 0x2, RZ ;  /* 0x0000000217047824 */ /* 0x000fe200078e00ff */
[----:B------:R-:W-:Y:S01]  /*1d50*/  ULOP3.LUT UR38, UR38, UR6, URZ, 0x3c, !UPT ;  /* 0x0000000626267292 */ /* 0x000fe2000f8e3c3f */
[----:B------:R-:W-:Y:S01]  /*1d60*/  IMAD R2, R37, UR8, RZ ;  /* 0x0000000825027c24 */ /* 0x000fe2000f8e02ff */
[----:B------:R-:W-:Y:S01]  /*1d70*/  ISETP.GE.OR P0, PT, R15, UR7, P0 ;  /* 0x000000070f007c0c */ /* 0x000fe20008706670 */
[----:B------:R-:W-:Y:S01]  /*1d80*/  UIMAD UR39, UR4, -0xc, UR39 ;  /* 0xfffffff4042778a4 */ /* 0x000fe2000f8e0227 */
[----:B------:R-:W-:Y:S01]  /*1d90*/  LOP3.LUT R4, R13, 0x6, R4, 0xf8, !PT ;  /* 0x000000060d047812 */ /* 0x000fe200078ef804 */
[----:B------:R-:W-:Y:S01]  /*1da0*/  IMAD R21, R35, UR9, R2 ;  /* 0x0000000923157c24 */ /* 0x000fe2000f8e0202 */
[----:B------:R-:W-:Y:S01]  /*1db0*/  @UP1 ULOP3.LUT UR38, UR38, 0x1, UR4, 0x78, !UPT ;  /* 0x0000000126261892 */ /* 0x000fe2000f8e7804 */
[----:B------:R-:W-:Y:S01]  /*1dc0*/  IADD3 R36, -R15, UR7, R0 ;  /* 0x000000070f247c10 */ /* 0x000fe2000fffe100 */
[----:B------:R-:W-:Y:S01]  /*1dd0*/  IMAD.IADD R46, R8, 0x1, -R13 ;  /* 0x00000001082e7824 */ /* 0x000fe200078e0a0d */
[--C-:B------:R-:W-:Y:S01]  /*1de0*/  SHF.R.S32.HI R5, RZ, 0x1f, R4.reuse ;  /* 0x0000001fff057819 */ /* 0x100fe20000011404 */
[----:B------:R-:W-:Y:S01]  /*1df0*/  IMAD.MOV.U32 R34, RZ, RZ, -0x1 ;  /* 0xffffffffff227424 */ /* 0x000fe200078e00ff */
[----:B------:R-:W-:Y:S01]  /*1e00*/  LOP3.LUT R39, R6, R9, R11, 0xfe, !PT ;  /* 0x0000000906277212 */ /* 0x000fe200078efe0b */
[----:B------:R-:W-:-:S04]  /*1e10*/  IMAD.WIDE.U32 R2, R35, UR8, R4 ;  /* 0x0000000823027c25 */ /* 0x000fc8000f8e0004 */
[----:B------:R-:W-:Y:S01]  /*1e20*/  IMAD.IADD R3, R3, 0x1, R21 ;  /* 0x0000000103037824 */ /* 0x000fe200078e0215 */
[----:B------:R-:W-:Y:S06]  /*1e30*/  @P0 BRA `(.L_x_626) ;  /* 0x0000000800c40947 */ /* 0x000fec0003800000 */
[----:B------:R-:W0:Y:S01]  /*1e40*/  LDC.64 R40, c[0x0][0x5c8] ;  /* 0x00017200ff287b82 */ /* 0x000e220000000a00 */
[----:B-----5:R-:W-:Y:S01]  /*1e50*/  FSETP.NEU.AND P0, PT, R33, RZ, PT ;  /* 0x000000ff2100720b */ /* 0x020fe20003f0d000 */
[----:B------:R-:W-:Y:S01]  /*1e60*/  BSSY B0, `(.L_x_626) ;  /* 0x00000ae000007945 */ /* 0x000fe20003800000 */
[-C--:B0-----:R-:W-:Y:S02]  /*1e70*/  IMAD R0, R7, R40.reuse, RZ ;  /* 0x0000002807007224 */ /* 0x081fe400078e02ff */
[----:B------:R-:W-:-:S04]  /*1e80*/  IMAD.WIDE.U32 R12, R39, R40, R2 ;  /* 0x00000028270c7225 */ /* 0x000fc800078e0002 */
[----:B------:R-:W-:-:S04]  /*1e90*/  IMAD R3, R39, R41, R0 ;  /* 0x0000002927037224 */ /* 0x000fc800078e0200 */
[----:B------:R-:W-:Y:S01]  /*1ea0*/  IMAD.IADD R47, R13, 0x1, R3 ;  /* 0x000000010d2f7824 */ /* 0x000fe200078e0203 */
[----:B------:R-:W-:Y:S06]  /*1eb0*/  @!P0 BRA `(.L_x_627) ;  /* 0x0000000400f08947 */ /* 0x000fec0003800000 */
[----:B------:R-:W0:Y:S01]  /*1ec0*/  LDC.64 R20, c[0x0][0x5b8] ;  /* 0x00016e00ff147b82 */ /* 0x000e220000000a00 */
[----:B------:R-:W-:Y:S01]  /*1ed0*/  ISETP.GT.AND P0, PT, R46, RZ, PT ;  /* 0x000000ff2e00720c */ /* 0x000fe20003f04270 */
[----:B------:R-:W-:-:S03]  /*1ee0*/  ULDC.64 UR4, c[0x0][0x5c0] ;  /* 0x0001700000047ab9 */ /* 0x000fc60000000a00 */
[----:B------:R-:W-:-:S03]  /*1ef0*/  ISETP.GT.AND P2, PT, R36, RZ, P0 ;  /* 0x000000ff2400720c */ /* 0x000fc60000744270 */
[----:B------:R-:W1:Y:S08]  /*1f00*/  LDC.64 R42, c[0x0][0x5b0] ;  /* 0x00016c00ff2a7b82 */ /* 0x000e700000000a00 */
[----:B------:R-:W2:Y:S01]  /*1f10*/  LDC.64 R44, c[0x0][0x5a8] ;  /* 0x00016a00ff2c7b82 */ /* 0x000ea20000000a00 */
[-C--:B0-----:R-:W-:Y:S02]  /*1f20*/  IMAD R0, R37, R20.reuse, RZ ;  /* 0x0000001425007224 */ /* 0x081fe400078e02ff */
[----:B------:R-:W-:-:S04]  /*1f30*/  IMAD.WIDE.U32 R14, R35, R20, R4 ;  /* 0x00000014230e7225 */ /* 0x000fc800078e0004 */
[----:B------:R-:W-:Y:S02]  /*1f40*/  IMAD R21, R35, R21, R0 ;  /* 0x0000001523157224 */ /* 0x000fe400078e0200 */
[----:B-1----:R-:W-:Y:S02]  /*1f50*/  IMAD R6, R7, R42, RZ ;  /* 0x0000002a07067224 */ /* 0x002fe400078e02ff */
[----:B------:R-:W-:Y:S02]  /*1f60*/  IMAD.IADD R7, R15, 0x1, R21 ;  /* 0x000000010f077824 */ /* 0x000fe400078e0215 */
[----:B------:R-:W-:Y:S02]  /*1f70*/  IMAD R37, R39, R43, R6 ;  /* 0x0000002b27257224 */ /* 0x000fe400078e0206 */
[----:B------:R-:W-:-:S04]  /*1f80*/  IMAD.MOV.U32 R6, RZ, RZ, R14 ;  /* 0x000000ffff067224 */ /* 0x000fc800078e000e */
[----:B------:R-:W-:-:S04]  /*1f90*/  IMAD.WIDE.U32 R2, R39, R42, R6 ;  /* 0x0000002a27027225 */ /* 0x000fc800078e0006 */
[----:B------:R-:W-:Y:S01]  /*1fa0*/  IMAD.IADD R0, R3, 0x1, R37 ;  /* 0x0000000103007824 */ /* 0x000fe200078e0225 */
[----:B--2---:R-:W-:-:S04]  /*1fb0*/  LEA R8, P1, R2, R44, 0x1 ;  /* 0x0000002c02087211 */ /* 0x004fc800078208ff */
[----:B------:R-:W-:-:S05]  /*1fc0*/  LEA.HI.X R9, R2, R45, R0, 0x1, P1 ;  /* 0x0000002d02097211 */ /* 0x000fca00008f0c00 */
[----:B------:R0:W2:Y:S01]  /*1fd0*/  @P2 LDG.E.LTC128B.U16 R0, desc[UR36][R8.64] ;  /* 0x0000002408002981 */ /* 0x0000a2000c1e1520 */
[----:B------:R-:W-:Y:S01]  /*1fe0*/  IMAD.WIDE.U32 R10, R39, R42, R4 ;  /* 0x0000002a270a7225 */ /* 0x000fe200078e0004 */
[----:B------:R-:W-:Y:S03]  /*1ff0*/  BSSY B1, `(.L_x_628) ;  /* 0x0000013000017945 */ /* 0x000fe60003800000 */
[----:B------:R-:W-:Y:S02]  /*2000*/  IMAD.IADD R11, R37, 0x1, R11 ;  /* 0x00000001250b7824 */ /* 0x000fe400078e020b */
[----:B------:R-:W-:Y:S01]  /*2010*/  IMAD.WIDE.U32 R10, R35, R20, R10 ;  /* 0x00000014230a7225 */ /* 0x000fe200078e000a */
[----:B0-----:R-:W-:-:S03]  /*2020*/  SHF.L.U64.HI R9, R42, 0x3, R43 ;  /* 0x000000032a097819 */ /* 0x001fc6000001022b */
[----:B------:R-:W-:Y:S02]  /*2030*/  IMAD.IADD R8, R21, 0x1, R11 ;  /* 0x0000000115087824 */ /* 0x000fe400078e020b */
[----:B--2---:R-:W-:-:S05]  /*2040*/  HADD2.F32 R2, -RZ, R0.H0_H0 ;  /* 0x20000000ff027230 */ /* 0x004fca0000004100 */
[----:B------:R-:W-:Y:S01]  /*2050*/  FMUL R3, R2, R33 ;  /* 0x0000002102037220 */ /* 0x000fe20000400000 */
[----:B------:R-:W-:-:S03]  /*2060*/  LEA R2, P1, R12, UR4, 0x1 ;  /* 0x000000040c027c11 */ /* 0x000fc6000f8208ff */
[----:B------:R-:W-:Y:S01]  /*2070*/  FFMA R24, R24, R32, R3 ;  /* 0x0000002018187223 */ /* 0x000fe20000000003 */
[----:B------:R-:W-:Y:S02]  /*2080*/  LEA.HI.X R3, R12, UR5, R47, 0x1, P1 ;  /* 0x000000050c037c11 */ /* 0x000fe400088f0c2f */
[----:B------:R-:W-:Y:S02]  /*2090*/  ISETP.GT.AND P1, PT, R46, 0x1, PT ;  /* 0x000000012e00780c */ /* 0x000fe40003f24270 */
[----:B------:R-:W-:Y:S02]  /*20a0*/  F2FP.F16.F32.PACK_AB R24, RZ, R24 ;  /* 0x00000018ff18723e */ /* 0x000fe400000000ff */
[----:B------:R-:W-:Y:S02]  /*20b0*/  ISETP.GT.AND P3, PT, R36, RZ, P1 ;  /* 0x000000ff2400720c */ /* 0x000fe40000f64270 */
[C---:B------:R-:W-:Y:S01]  /*20c0*/  LEA R12, P4, R10.reuse, R44, 0x1 ;  /* 0x0000002c0a0c7211 */ /* 0x040fe200078808ff */
[----:B------:R0:W-:Y:S03]  /*20d0*/  @P2 STG.E.U16 desc[UR36][R2.64], R24 ;  /* 0x0000001802002986 */ /* 0x0001e6000c101524 */
[----:B------:R-:W-:Y:S01]  /*20e0*/  LEA.HI.X R13, R10, R45, R8, 0x1, P4 ;  /* 0x0000002d0a0d7211 */ /* 0x000fe200020f0c08 */
[----:B------:R-:W-:-:S06]  /*20f0*/  IMAD.SHL.U32 R8, R42, 0x8, RZ ;  /* 0x000000082a087824 */ /* 0x000fcc00078e00ff */
[----:B------:R-:W-:Y:S05]  /*2100*/  @!P3 BRA `(.L_x_629) ;  /* 0x000000000004b947 */ /* 0x000fea0003800000 */
[----:B------:R1:W5:Y:S02]  /*2110*/  LDG.E.LTC128B.U16 R0, desc[UR36][R12.64+0x2] ;  /* 0x000002240c007981 */ /* 0x000364000c1e1520 */
.L_x_629:
[----:B------:R-:W-:Y:S05]  /*2120*/  BSYNC B1 ;  /* 0x0000000000017941 */ /* 0x000fea0003800000 */
.L_x_628:
[----:B------:R-:W-:Y:S01]  /*2130*/  IMAD.WIDE.U32 R8, R39, R42, R8 ;  /* 0x0000002a27087225 */ /* 0x000fe200078e0008 */
[----:B------:R-:W-:-:S03]  /*2140*/  ISETP.GT.AND P0, PT, R36, 0x8, P0 ;  /* 0x000000082400780c */ /* 0x000fc60000704270 */
[----:B-----5:R-:W-:Y:S01]  /*2150*/  HADD2.F32 R6, -RZ, R0.H0_H0 ;  /* 0x20000000ff067230 */ /* 0x020fe20000004100 */
[----:B------:R-:W-:Y:S01]  /*2160*/  IADD3 R14, P2, R14, R8, RZ ;  /* 0x000000080e0e7210 */ /* 0x000fe20007f5e0ff */
[----:B------:R-:W-:-:S03]  /*2170*/  IMAD.IADD R37, R37, 0x1, R9 ;  /* 0x0000000125257824 */ /* 0x000fc600078e0209 */
[----:B------:R-:W-:Y:S01]  /*2180*/  FMUL R6, R6, R33 ;  /* 0x0000002106067220 */ /* 0x000fe20000400000 */
[----:B------:R-:W-:-:S03]  /*2190*/  IMAD.X R7, R37, 0x1, R7, P2 ;  /* 0x0000000125077824 */ /* 0x000fc600010e0607 */
[----:B------:R-:W-:Y:S01]  /*21a0*/  FFMA R25, R25, R32, R6 ;  /* 0x0000002019197223 */ /* 0x000fe20000000006 */
[----:B------:R-:W-:-:S04]  /*21b0*/  LEA R6, P2, R14, R44, 0x1 ;  /* 0x0000002c0e067211 */ /* 0x000fc800078408ff */
[----:B------:R-:W-:Y:S02]  /*21c0*/  LEA.HI.X R7, R14, R45, R7, 0x1, P2 ;  /* 0x0000002d0e077211 */ /* 0x000fe400010f0c07 */
[----:B------:R-:W-:Y:S02]  /*21d0*/  F2FP.F16.F32.PACK_AB R25, RZ, R25 ;  /* 0x00000019ff19723e */ /* 0x000fe400000000ff */
[----:B------:R-:W-:-:S03]  /*21e0*/  PRMT R14, R0, 0x7610, R14 ;  /* 0x00007610000e7816 */ /* 0x000fc6000000000e */
[----:B------:R2:W-:Y:S04]  /*21f0*/  @P3 STG.E.U16 desc[UR36][R2.64+0x2], R25 ;  /* 0x0000021902003986 */ /* 0x0005e8000c101524 */
[----:B------:R-:W3:Y:S01]  /*2200*/  @P0 LDG.E.LTC128B.U16 R14, desc[UR36][R6.64] ;  /* 0x00000024060e0981 */ /* 0x000ee2000c1e1520 */
[----:B------:R-:W-:Y:S01]  /*2210*/  IADD3 R8, P2, R4, R8, RZ ;  /* 0x0000000804087210 */ /* 0x000fe20007f5e0ff */
[----:B------:R-:W-:Y:S01]  /*2220*/  BSSY B1, `(.L_x_630) ;  /* 0x0000011000017945 */ /* 0x000fe20003800000 */
[----:B------:R-:W-:Y:S02]  /*2230*/  SHF.L.U64.HI R11, R40, 0x4, R41 ;  /* 0x00000004280b7819 */ /* 0x000fe40000010229 */
[----:B------:R-:W-:Y:S01]  /*2240*/  ISETP.GT.AND P1, PT, R36, 0x8, P1 ;  /* 0x000000082400780c */ /* 0x000fe20000f24270 */
[----:B------:R-:W-:Y:S01]  /*2250*/  IMAD.X R9, R5, 0x1, R37, P2 ;  /* 0x0000000105097824 */ /* 0x000fe200010e0625 */
[----:B------:R-:W-:Y:S01]  /*2260*/  LEA R4, P2, R40, R2, 0x4 ;  /* 0x0000000228047211 */ /* 0x000fe200078420ff */
[----:B------:R-:W-:-:S03]  /*2270*/  IMAD.WIDE.U32 R8, R35, R20, R8 ;  /* 0x0000001423087225 */ /* 0x000fc600078e0008 */
[----:B------:R-:W-:Y:S01]  /*2280*/  LEA R10, P3, R8, R44, 0x1 ;  /* 0x0000002c080a7211 */ /* 0x000fe200078608ff */
[----:B---3--:R-:W-:-:S05]  /*2290*/  HADD2.F32 R0, -RZ, R14.H0_H0 ;  /* 0x2000000eff007230 */ /* 0x008fca0000004100 */
[----:B------:R-:W-:Y:S01]  /*22a0*/  FMUL R5, R0, R33 ;  /* 0x0000002100057220 */ /* 0x000fe20000400000 */
[----:B------:R-:W-:-:S03]  /*22b0*/  IMAD.IADD R0, R21, 0x1, R9 ;  /* 0x0000000115007824 */ /* 0x000fc600078e0209 */
[----:B------:R-:W-:-:S05]  /*22c0*/  FFMA R5, R26, R32, R5 ;  /* 0x000000201a057223 */ /* 0x000fca0000000005 */
[----:B------:R-:W-:Y:S01]  /*22d0*/  F2FP.F16.F32.PACK_AB R6, RZ, R5 ;  /* 0x00000005ff06723e */ /* 0x000fe200000000ff */
[----:B------:R-:W-:Y:S01]  /*22e0*/  IMAD.X R5, R11, 0x1, R3, P2 ;  /* 0x000000010b057824 */ /* 0x000fe200010e0603 */
[----:B------:R-:W-:-:S04]  /*22f0*/  LEA.HI.X R11, R8, R45, R0, 0x1, P3 ;  /* 0x0000002d080b7211 */ /* 0x000fc800018f0c00 */
[----:B------:R2:W-:Y:S01]  /*2300*/  @P0 STG.E.U16 desc[UR36][R4.64], R6 ;  /* 0x0000000604000986 */ /* 0x0005e2000c101524 */
[----:B------:R-:W-:Y:S05]  /*2310*/  @!P1 BRA `(.L_x_631) ;  /* 0x0000000000049947 */ /* 0x000fea0003800000 */
[----:B------:R3:W5:Y:S02]  /*2320*/  LDG.E.LTC128B.U16 R14, desc[UR36][R10.64+0x2] ;  /* 0x000002240a0e7981 */ /* 0x000764000c1e1520 */
.L_x_631:
[----:B------:R-:W-:Y:S05]  /*2330*/  BSYNC B1 ;  /* 0x0000000000017941 */ /* 0x000fea0003800000 */
.L_x_630:
[----:B-----5:R-:W-:Y:S01]  /*2340*/  HADD2.F32 R0, -RZ, R14.H0_H0 ;  /* 0x2000000eff007230 */ /* 0x020fe20000004100 */
[----:B------:R-:W-:Y:S01]  /*2350*/  ISETP.GT.AND P0, PT, R46, 0x8, PT ;  /* 0x000000082e00780c */ /* 0x000fe20003f04270 */
[----:B------:R-:W-:Y:S03]  /*2360*/  BSSY B1, `(.L_x_632) ;  /* 0x0000008000017945 */ /* 0x000fe60003800000 */
[----:B------:R-:W-:Y:S01]  /*2370*/  FMUL R0, R0, R33 ;  /* 0x0000002100007220 */ /* 0x000fe20000400000 */
[----:B------:R-:W-:-:S03]  /*2380*/  ISETP.GT.AND P2, PT, R36, RZ, P0 ;  /* 0x000000ff2400720c */ /* 0x000fc60000744270 */
[----:B------:R-:W-:-:S05]  /*2390*/  FFMA R0, R27, R32, R0 ;  /* 0x000000201b007223 */ /* 0x000fca0000000000 */
[----:B------:R-:W-:-:S05]  /*23a0*/  F2FP.F16.F32.PACK_AB R0, RZ, R0 ;  /* 0x00000000ff00723e */ /* 0x000fca00000000ff */
[----:B------:R4:W-:Y:S01]  /*23b0*/  @P1 STG.E.U16 desc[UR36][R4.64+0x2], R0 ;  /* 0x0000020004001986 */ /* 0x0009e2000c101524 */
[----:B------:R-:W-:Y:S05]  /*23c0*/  @!P2 BRA `(.L_x_633) ;  /* 0x000000000004a947 */ /* 0x000fea0003800000 */
[----:B------:R0:W5:Y:S02]  /*23d0*/  LDG.E.LTC128B.U16 R14, desc[UR36][R12.64+0x10] ;  /* 0x000010240c0e7981 */ /* 0x000164000c1e1520 */
.L_x_633:
[----:B------:R-:W-:Y:S05]  /*23e0*/  BSYNC B1 ;  /* 0x0000000000017941 */ /* 0x000fea0003800000 */
.L_x_632:
[----:B----45:R-:W-:Y:S01]  /*23f0*/  HADD2.F32 R0, -RZ, R14.H0_H0 ;  /* 0x2000000eff007230 */ /* 0x030fe20000004100 */
        /* <DEDUP_REMOVED lines=9> */
.L_x_635:
[----:B------:R-:W-:Y:S05]  /*2490*/  BSYNC B1 ;  /* 0x0000000000017941 */ /* 0x000fea0003800000 */
.L_x_634:
[----:B-----5:R-:W-:Y:S01]  /*24a0*/  HADD2.F32 R0, -RZ, R14.H0_H0 ;  /* 0x2000000eff007230 */ /* 0x020fe20000004100 */
[----:B------:R-:W-:Y:S01]  /*24b0*/  ISETP.GT.AND P0, PT, R36, 0x8, P0 ;  /* 0x000000082400780c */ /* 0x000fe20000704270 */
[----:B------:R-:W-:Y:S03]  /*24c0*/  BSSY B1, `(.L_x_636) ;  /* 0x0000007000017945 */ /* 0x000fe60003800000 */
[----:B------:R-:W-:-:S04]  /*24d0*/  FMUL R0, R0, R33 ;  /* 0x0000002100007220 */ /* 0x000fc80000400000 */
[----:B------:R-:W-:-:S05]  /*24e0*/  FFMA R0, R29, R32, R0 ;  /* 0x000000201d007223 */ /* 0x000fca0000000000 */
[----:B------:R-:W-:-:S05]  /*24f0*/  F2FP.F16.F32.PACK_AB R0, RZ, R0 ;  /* 0x00000000ff00723e */ /* 0x000fca00000000ff */
[----:B------:R0:W-:Y:S01]  /*2500*/  @P3 STG.E.U16 desc[UR36][R2.64+0x12], R0 ;  /* 0x0000120002003986 */ /* 0x0001e2000c101524 */
[----:B------:R-:W-:Y:S05]  /*2510*/  @!P0 BRA `(.L_x_637) ;  /* 0x0000000000048947 */ /* 0x000fea0003800000 */
[----:B------:R0:W5:Y:S02]  /*2520*/  LDG.E.LTC128B.U16 R14, desc[UR36][R10.64+0x10] ;  /* 0x000010240a0e7981 */ /* 0x000164000c1e1520 */
.L_x_637:
[----:B------:R-:W-:Y:S05]  /*2530*/  BSYNC B1 ;  /* 0x0000000000017941 */ /* 0x000fea0003800000 */
.L_x_636:
[----:B0----5:R-:W-:Y:S01]  /*2540*/  HADD2.F32 R0, -RZ, R14.H0_H0 ;  /* 0x2000000eff007230 */ /* 0x021fe20000004100 */
[----:B------:R-:W-:Y:S01]  /*2550*/  ISETP.GT.AND P1, PT, R36, 0x8, P1 ;  /* 0x000000082400780c */ /* 0x000fe20000f24270 */
[----:B--2-4-:R-:W-:Y:S01]  /*2560*/  @P0 IMAD.MOV.U32 R2, RZ, RZ, R4 ;  /* 0x000000ffff020224 */ /* 0x014fe200078e0004 */
[----:B------:R-:W-:Y:S02]  /*2570*/  BSSY B1, `(.L_x_638) ;  /* 0x0000009000017945 */ /* 0x000fe40003800000 */
[----:B------:R-:W-:-:S04]  /*2580*/  FMUL R3, R0, R33 ;  /* 0x0000002100037220 */ /* 0x000fc80000400000 */
[----:B------:R-:W-:-:S05]  /*2590*/  FFMA R3, R30, R32, R3 ;  /* 0x000000201e037223 */ /* 0x000fca0000000003 */
[----:B------:R-:W-:-:S04]  /*25a0*/  F2FP.F16.F32.PACK_AB R3, RZ, R3 ;  /* 0x00000003ff03723e */ /* 0x000fc800000000ff */
[----:B------:R-:W-:Y:S01]  /*25b0*/  PRMT R0, R3, 0x7610, R0 ;  /* 0x0000761003007816 */ /* 0x000fe20000000000 */
[----:B------:R-:W-:-:S05]  /*25c0*/  @P0 IMAD.MOV.U32 R3, RZ, RZ, R5 ;  /* 0x000000ffff030224 */ /* 0x000fca00078e0005 */
[----:B------:R0:W-:Y:S01]  /*25d0*/  @P0 STG.E.U16 desc[UR36][R2.64+0x10], R0 ;  /* 0x0000100002000986 */ /* 0x0001e2000c101524 */
[----:B------:R-:W-:Y:S05]  /*25e0*/  @!P1 BRA `(.L_x_639) ;  /* 0x0000000000049947 */ /* 0x000fea0003800000 */
[----:B------:R2:W5:Y:S02]  /*25f0*/  LDG.E.LTC128B.U16 R14, desc[UR36][R10.64+0x12] ;  /* 0x000012240a0e7981 */ /* 0x000564000c1e1520 */
.L_x_639:
[----:B------:R-:W-:Y:S05]  /*2600*/  BSYNC B1 ;  /* 0x0000000000017941 */ /* 0x000fea0003800000 */
.L_x_638:
[----:B------:R-:W-:Y:S05]  /*2610*/  @!P1 BRA `(.L_x_640) ;  /* 0x0000000000c89947 */ /* 0x000fea0003800000 */
[----:B-----5:R-:W-:-:S05]  /*2620*/  HADD2.F32 R14, -RZ, R14.H0_H0 ;  /* 0x2000000eff0e7230 */ /* 0x020fca0000004100 */
[----:B------:R-:W-:-:S04]  /*2630*/  FMUL R14, R14, R33 ;  /* 0x000000210e0e7220 */ /* 0x000fc80000400000 */
[----:B------:R-:W-:-:S05]  /*2640*/  FFMA R14, R31, R32, R14 ;  /* 0x000000201f0e7223 */ /* 0x000fca000000000e */
[----:B------:R-:W-:-:S05]  /*2650*/  F2FP.F16.F32.PACK_AB R14, RZ, R14 ;  /* 0x0000000eff0e723e */ /* 0x000fca00000000ff */
[----:B------:R4:W-:Y:S01]  /*2660*/  STG.E.U16 desc[UR36][R4.64+0x12], R14 ;  /* 0x0000120e04007986 */ /* 0x0009e2000c101524 */
[----:B------:R-:W-:Y:S05]  /*2670*/  BRA `(.L_x_640) ;  /* 0x0000000000b07947 */ /* 0x000fea0003800000 */
.L_x_627:
[----:B------:R-:W-:Y:S01]  /*2680*/  ULDC.64 UR4, c[0x0][0x5c0] ;  /* 0x0001700000047ab9 */ /* 0x000fe20000000a00 */
[----:B------:R-:W-:Y:S01]  /*2690*/  ISETP.GT.AND P0, PT, R46, RZ, PT ;  /* 0x000000ff2e00720c */ /* 0x000fe20003f04270 */
[-C--:B------:R-:W-:Y:S01]  /*26a0*/  FMUL R24, R24, R32.reuse ;  /* 0x0000002018187220 */ /* 0x080fe20000400000 */
[----:B------:R-:W-:Y:S01]  /*26b0*/  LEA R2, P5, R12, UR4, 0x1 ;  /* 0x000000040c027c11 */ /* 0x000fe2000f8a08ff */
[-C--:B------:R-:W-:Y:S01]  /*26c0*/  FMUL R25, R25, R32.reuse ;  /* 0x0000002019197220 */ /* 0x080fe20000400000 */
[----:B------:R-:W-:Y:S01]  /*26d0*/  ISETP.GT.AND P2, PT, R46, 0x1, PT ;  /* 0x000000012e00780c */ /* 0x000fe20003f44270 */
[-C--:B------:R-:W-:Y:S01]  /*26e0*/  FMUL R26, R26, R32.reuse ;  /* 0x000000201a1a7220 */ /* 0x080fe20000400000 */
[----:B------:R-:W-:Y:S01]  /*26f0*/  ISETP.GT.AND P4, PT, R36, RZ, P0 ;  /* 0x000000ff2400720c */ /* 0x000fe20000784270 */
[-C--:B------:R-:W-:Y:S01]  /*2700*/  FMUL R27, R27, R32.reuse ;  /* 0x000000201b1b7220 */ /* 0x080fe20000400000 */
[----:B------:R-:W-:Y:S01]  /*2710*/  LEA.HI.X R3, R12, UR5, R47, 0x1, P5 ;  /* 0x000000050c037c11 */ /* 0x000fe2000a8f0c2f */
[-C--:B------:R-:W-:Y:S01]  /*2720*/  FMUL R28, R28, R32.reuse ;  /* 0x000000201c1c7220 */ /* 0x080fe20000400000 */
[----:B------:R-:W-:Y:S01]  /*2730*/  ISETP.GT.AND P5, PT, R36, RZ, P2 ;  /* 0x000000ff2400720c */ /* 0x000fe200017a4270 */
[----:B------:R-:W-:Y:S01]  /*2740*/  FMUL R29, R29, R32 ;  /* 0x000000201d1d7220 */ /* 0x000fe20000400000 */
[----:B------:R-:W-:Y:S01]  /*2750*/  F2FP.F16.F32.PACK_AB R24, RZ, R24 ;  /* 0x00000018ff18723e */ /* 0x000fe200000000ff */
[-C--:B------:R-:W-:Y:S01]  /*2760*/  FMUL R30, R30, R32.reuse ;  /* 0x000000201e1e7220 */ /* 0x080fe20000400000 */
[----:B------:R-:W-:Y:S01]  /*2770*/  F2FP.F16.F32.PACK_AB R25, RZ, R25 ;  /* 0x00000019ff19723e */ /* 0x000fe200000000ff */
[----:B------:R-:W-:Y:S01]  /*2780*/  FMUL R31, R31, R32 ;  /* 0x000000201f1f7220 */ /* 0x000fe20000400000 */
[----:B------:R-:W-:-:S02]  /*2790*/  SHF.L.U64.HI R41, R40, 0x4, R41 ;  /* 0x0000000428297819 */ /* 0x000fc40000010229 */
[C---:B------:R-:W-:Y:S01]  /*27a0*/  ISETP.GT.AND P3, PT, R46.reuse, 0x8, PT ;  /* 0x000000082e00780c */ /* 0x040fe20003f64270 */
[----:B------:R-:W-:Y:S01]  /*27b0*/  @P4 STG.E.U16 desc[UR36][R2.64], R24 ;  /* 0x0000001802004986 */ /* 0x000fe2000c101524 */
[----:B------:R-:W-:Y:S02]  /*27c0*/  ISETP.GT.AND P1, PT, R46, 0x9, PT ;  /* 0x000000092e00780c */ /* 0x000fe40003f24270 */
[----:B------:R-:W-:Y:S01]  /*27d0*/  ISETP.GT.AND P0, PT, R36, 0x8, P0 ;  /* 0x000000082400780c */ /* 0x000fe20000704270 */
[----:B------:R-:W-:Y:S01]  /*27e0*/  @P5 STG.E.U16 desc[UR36][R2.64+0x2], R25 ;  /* 0x0000021902005986 */ /* 0x000fe2000c101524 */
[----:B------:R-:W-:Y:S02]  /*27f0*/  LEA R4, P5, R40, R2, 0x4 ;  /* 0x0000000228047211 */ /* 0x000fe400078a20ff */
[C---:B------:R-:W-:Y:S02]  /*2800*/  ISETP.GT.AND P2, PT, R36.reuse, 0x8, P2 ;  /* 0x000000082400780c */ /* 0x040fe40001744270 */
[C---:B------:R-:W-:Y:S01]  /*2810*/  ISETP.GT.AND P4, PT, R36.reuse, RZ, P3 ;  /* 0x000000ff2400720c */ /* 0x040fe20001f84270 */
[----:B------:R-:W-:Y:S01]  /*2820*/  IMAD.X R5, R41, 0x1, R3, P5 ;  /* 0x0000000129057824 */ /* 0x000fe200028e0603 */
[----:B------:R-:W-:-:S02]  /*2830*/  ISETP.GT.AND P5, PT, R36, RZ, P1 ;  /* 0x000000ff2400720c */ /* 0x000fc40000fa4270 */
[C---:B------:R-:W-:Y:S02]  /*2840*/  ISETP.GT.AND P3, PT, R36.reuse, 0x8, P3 ;  /* 0x000000082400780c */ /* 0x040fe40001f64270 */
[----:B------:R-:W-:Y:S02]  /*2850*/  F2FP.F16.F32.PACK_AB R26, RZ, R26 ;  /* 0x0000001aff1a723e */ /* 0x000fe400000000ff */
[----:B------:R-:W-:Y:S02]  /*2860*/  F2FP.F16.F32.PACK_AB R27, RZ, R27 ;  /* 0x0000001bff1b723e */ /* 0x000fe400000000ff */
[----:B------:R-:W-:Y:S01]  /*2870*/  ISETP.GT.AND P1, PT, R36, 0x8, P1 ;  /* 0x000000082400780c */ /* 0x000fe20000f24270 */
[----:B------:R-:W-:Y:S01]  /*2880*/  @P0 STG.E.U16 desc[UR36][R4.64], R26 ;  /* 0x0000001a04000986 */ /* 0x000fe2000c101524 */
[----:B------:R-:W-:Y:S02]  /*2890*/  F2FP.F16.F32.PACK_AB R28, RZ, R28 ;  /* 0x0000001cff1c723e */ /* 0x000fe400000000ff */
[----:B------:R-:W-:Y:S01]  /*28a0*/  F2FP.F16.F32.PACK_AB R29, RZ, R29 ;  /* 0x0000001dff1d723e */ /* 0x000fe200000000ff */
[----:B------:R-:W-:Y:S01]  /*28b0*/  @P2 STG.E.U16 desc[UR36][R4.64+0x2], R27 ;  /* 0x0000021b04002986 */ /* 0x000fe2000c101524 */
[----:B------:R-:W-:-:S02]  /*28c0*/  F2FP.F16.F32.PACK_AB R30, RZ, R30 ;  /* 0x0000001eff1e723e */ /* 0x000fc400000000ff */
[----:B------:R-:W-:Y:S01]  /*28d0*/  F2FP.F16.F32.PACK_AB R31, RZ, R31 ;  /* 0x0000001fff1f723e */ /* 0x000fe200000000ff */
[----:B------:R-:W-:Y:S04]  /*28e0*/  @P4 STG.E.U16 desc[UR36][R2.64+0x10], R28 ;  /* 0x0000101c02004986 */ /* 0x000fe8000c101524 */
[----:B------:R0:W-:Y:S02]  /*28f0*/  @P5 STG.E.U16 desc[UR36][R2.64+0x12], R29 ;  /* 0x0000121d02005986 */ /* 0x0001e4000c101524 */
[----:B0-----:R-:W-:Y:S02]  /*2900*/  @P3 IMAD.MOV.U32 R2, RZ, RZ, R4 ;  /* 0x000000ffff023224 */ /* 0x001fe400078e0004 */
[----:B------:R-:W-:-:S05]  /*2910*/  @P3 IMAD.MOV.U32 R3, RZ, RZ, R5 ;  /* 0x000000ffff033224 */ /* 0x000fca00078e0005 */
[----:B------:R0:W-:Y:S04]  /*2920*/  @P3 STG.E.U16 desc[UR36][R2.64+0x10], R30 ;  /* 0x0000101e02003986 */ /* 0x0001e8000c101524 */
[----:B------:R0:W-:Y:S02]  /*2930*/  @P1 STG.E.U16 desc[UR36][R4.64+0x12], R31 ;  /* 0x0000121f04001986 */ /* 0x0001e4000c101524 */
.L_x_640:
[----:B------:R-:W-:Y:S05]  /*2940*/  BSYNC B0 ;  /* 0x0000000000007941 */ /* 0x000fea0003800000 */
.L_x_626:
[----:B------:R-:W-:Y:S01]  /*2950*/  ULDC UR4, c[0x0][0xc] ;  /* 0x0000030000047ab9 */ /* 0x000fe20000000800 */
[----:B------:R-:W-:Y:S01]  /*2960*/  ULDC UR5, c[0x0][0x10] ;  /* 0x0000040000057ab9 */ /* 0x000fe20000000800 */
[----:B0-----:R-:W0:Y:S01]  /*2970*/  LDC R3, c[0x0][0x14] ;  /* 0x00000500ff037b82 */ /* 0x001e220000000800 */
[----:B------:R-:W-:Y:S01]  /*2980*/  UIMAD.WIDE.U32 UR4, UR4, UR5, URZ ;  /* 0x00000005040472a5 */ /* 0x000fe2000f8e003f */
[----:B------:R-:W-:Y:S01]  /*2990*/  PRMT R0, RZ, 0x7610, R0 ;  /* 0x00007610ff007816 */ /* 0x000fe20000000000 */
[----:B------:R-:W-:Y:S02]  /*29a0*/  IMAD.MOV.U32 R36, RZ, RZ, -0x1 ;  /* 0xffffffffff247424 */ /* 0x000fe400078e00ff */
[----:B------:R-:W-:Y:S02]  /*29b0*/  IMAD.MOV.U32 R35, RZ, RZ, -0x1 ;  /* 0xffffffffff237424 */ /* 0x000fe400078e00ff */
[----:B0-----:R-:W-:-:S04]  /*29c0*/  IMAD.WIDE.U32 R16, R3, UR4, R16 ;  /* 0x0000000403107c25 */ /* 0x001fc8000f8e0010 */
[----:B------:R-:W-:Y:S01]  /*29d0*/  IMAD R3, R3, UR5, RZ ;  /* 0x0000000503037c24 */ /* 0x000fe2000f8e02ff */
[----:B------:R-:W-:Y:S02]  /*29e0*/  ULDC.64 UR4, c[0x0][0x650] ;  /* 0x0001940000047ab9 */ /* 0x000fe40000000a00 */
[----:B------:R-:W-:Y:S01]  /*29f0*/  ISETP.GE.U32.AND P0, PT, R16, UR4, PT ;  /* 0x0000000410007c0c */ /* 0x000fe2000bf06070 */
[----:B------:R-:W-:-:S05]  /*2a00*/  IMAD.IADD R17, R17, 0x1, R3 ;  /* 0x0000000111117824 */ /* 0x000fca00078e0203 */
[----:B------:R-:W-:-:S13]  /*2a10*/  ISETP.GE.U32.AND.EX P0, PT, R17, UR5, PT, P0 ;  /* 0x0000000511007c0c */ /* 0x000fda000bf06100 */
[----:B------:R-:W-:Y:S05]  /*2a20*/  @P0 BRA `(.L_x_641) ;  /* 0x0000000400640947 */ /* 0x000fea0003800000 */
[----:B--23--:R-:W0:Y:S01]  /*2a30*/  S2R R10, SR_CTAID.X ;  /* 0x00000000000a7919 */ /* 0x00ce220000002500 */
[----:B------:R-:W2:Y:S01]  /*2a40*/  LDC.64 R8, c[0x0][0x628] ;  /* 0x00018a00ff087b82 */ /* 0x000ea20000000a00 */
[----:B------:R-:W-:Y:S01]  /*2a50*/  ULDC UR4, c[0x0][0x150] ;  /* 0x0000540000047ab9 */ /* 0x000fe20000000800 */
[----:B------:R-:W-:Y:S01]  /*2a60*/  IMAD.MOV.U32 R6, RZ, RZ, R16 ;  /* 0x000000ffff067224 */ /* 0x000fe200078e0010 */
[----:B------:R-:W3:Y:S01]  /*2a70*/  S2R R20, SR_CTAID.Y ;  /* 0x0000000000147919 */ /* 0x000ee20000002600 */
[----:B------:R-:W-:-:S04]  /*2a80*/  IMAD.MOV.U32 R7, RZ, RZ, R17 ;  /* 0x000000ffff077224 */ /* 0x000fc800078e0011 */
[----:B------:R-:W3:Y:S08]  /*2a90*/  LDC R15, c[0x0][0x144] ;  /* 0x00005100ff0f7b82 */ /* 0x000ef00000000800 */
[----:B------:R-:W3:Y:S08]  /*2aa0*/  LDC R0, c[0x0][0x630] ;  /* 0x00018c00ff007b82 */ /* 0x000ef00000000800 */
[----:B-1----:R-:W1:Y:S01]  /*2ab0*/  LDC.64 R12, c[0x0][0x620] ;  /* 0x00018800ff0c7b82 */ /* 0x002e620000000a00 */
[----:B--2---:R-:W-:-:S04]  /*2ac0*/  ISETP.NE.U32.AND P0, PT, R8, RZ, PT ;  /* 0x000000ff0800720c */ /* 0x004fc80003f05070 */
[----:B------:R-:W-:Y:S02]  /*2ad0*/  ISETP.NE.AND.EX P0, PT, R9, RZ, PT, P0 ;  /* 0x000000ff0900720c */ /* 0x000fe40003f05300 */
[----:B0-----:R-:W-:-:S05]  /*2ae0*/  I2FP.F32.U32 R2, R10 ;  /* 0x0000000a00027245 */ /* 0x001fca0000201000 */
[----:B------:R-:W-:-:S04]  /*2af0*/  FMUL R2, R2, UR4 ;  /* 0x0000000402027c20 */ /* 0x000fc80008400000 */
[----:B----45:R0:W2:Y:S02]  /*2b00*/  F2I.U32.TRUNC.NTZ R14, R2 ;  /* 0x00000002000e7305 */ /* 0x0300a4000020f000 */
[----:B---3--:R-:W-:Y:S05]  /*2b10*/  @!P0 BRA `(.L_x_642) ;  /* 0x0000000000288947 */ /* 0x008fea0003800000 */
[----:B------:R-:W3:Y:S02]  /*2b20*/  LDC R3, c[0x0][0x634] ;  /* 0x00018d00ff037b82 */ /* 0x000ee40000000800 */
[----:B---3--:R-:W-:-:S05]  /*2b30*/  IADD3 R7, P0, R16, R3, RZ ;  /* 0x0000000310077210 */ /* 0x008fca0007f1e0ff */
[----:B------:R-:W-:-:S04]  /*2b40*/  IMAD.X R11, RZ, RZ, R17, P0 ;  /* 0x000000ffff0b7224 */ /* 0x000fc800000e0611 */
[----:B0-----:R-:W-:-:S04]  /*2b50*/  IMAD.WIDE.U32 R2, R11, R8, RZ ;  /* 0x000000080b027225 */ /* 0x001fc800078e00ff */
[----:B------:R-:W-:-:S04]  /*2b60*/  IMAD.WIDE.U32 R4, P0, R7, R9, R2 ;  /* 0x0000000907047225 */ /* 0x000fc80007800002 */
[----:B------:R-:W-:-:S04]  /*2b70*/  IMAD.WIDE.U32 R2, R7, R8, RZ ;  /* 0x0000000807027225 */ /* 0x000fc800078e00ff */
[----:B------:R-:W-:Y:S01]  /*2b80*/  IMAD.X R7, RZ, RZ, RZ, P0 ;  /* 0x000000ffff077224 */ /* 0x000fe200000e06ff */
[----:B------:R-:W-:Y:S01]  /*2b90*/  IADD3 RZ, P0, R3, R4, RZ ;  /* 0x0000000403ff7210 */ /* 0x000fe20007f1e0ff */
[----:B------:R-:W-:-:S04]  /*2ba0*/  IMAD.MOV.U32 R6, RZ, RZ, R5 ;  /* 0x000000ffff067224 */ /* 0x000fc800078e0005 */
[----:B------:R-:W-:-:S08]  /*2bb0*/  IMAD.WIDE.U32.X R6, R11, R9, R6, P0 ;  /* 0x000000090b067225 */ /* 0x000fd000000e0406 */
.L_x_642:
[----:B------:R-:W3:Y:S01]  /*2bc0*/  LDC.64 R26, c[0x0][0x640] ;  /* 0x00019000ff1a7b82 */ /* 0x000ee20000000a00 */
[-CC-:B------:R-:W-:Y:S01]  /*2bd0*/  SHF.R.U64 R35, R6, R0.reuse, R7.reuse ;  /* 0x0000000006237219 */ /* 0x180fe20000001207 */
[----:B--2---:R-:W-:Y:S01]  /*2be0*/  IMAD.MOV R14, RZ, RZ, -R14 ;  /* 0x000000ffff0e7224 */ /* 0x004fe200078e0a0e */
[----:B------:R-:W-:Y:S01]  /*2bf0*/  SHF.R.U32.HI R0, RZ, R0, R7 ;  /* 0x00000000ff007219 */ /* 0x000fe20000011607 */
[----:B------:R-:W-:Y:S01]  /*2c00*/  ULDC UR4, c[0x0][0x154] ;  /* 0x0000550000047ab9 */ /* 0x000fe20000000800 */
[----:B------:R-:W-:Y:S01]  /*2c10*/  IADD3 R5, P0, RZ, -R35, RZ ;  /* 0x80000023ff057210 */ /* 0x000fe20007f1e0ff */
[----:B------:R-:W-:Y:S02]  /*2c20*/  IMAD R15, R15, R14, R10 ;  /* 0x0000000e0f0f7224 */ /* 0x000fe400078e020a */
[----:B------:R-:W2:Y:S01]  /*2c30*/  LDC R4, c[0x0][0x618] ;  /* 0x00018600ff047b82 */ /* 0x000ea20000000800 */
[----:B------:R-:W-:Y:S02]  /*2c40*/  IMAD.MOV.U32 R7, RZ, RZ, 0x1 ;  /* 0x00000001ff077424 */ /* 0x000fe400078e00ff */
[----:B------:R-:W-:-:S04]  /*2c50*/  IMAD.X R3, RZ, RZ, ~R0, P0 ;  /* 0x000000ffff037224 */ /* 0x000fc800000e0e00 */
[-C--:B-1----:R-:W-:Y:S01]  /*2c60*/  IMAD R0, R3, R12.reuse, RZ ;  /* 0x0000000c03007224 */ /* 0x082fe200078e02ff */
[----:B------:R-:W1:Y:S01]  /*2c70*/  LDC R6, c[0x0][0x608] ;  /* 0x00018200ff067b82 */ /* 0x000e620000000800 */
[----:B0-----:R-:W-:-:S04]  /*2c80*/  IMAD.WIDE.U32 R2, R5, R12, R16 ;  /* 0x0000000c05027225 */ /* 0x001fc800078e0010 */
[----:B------:R-:W-:Y:S01]  /*2c90*/  IMAD R5, R5, R13, R0 ;  /* 0x0000000d05057224 */ /* 0x000fe200078e0200 */
[----:B------:R-:W-:Y:S02]  /*2ca0*/  I2FP.F32.U32 R0, R20 ;  /* 0x0000001400007245 */ /* 0x000fe40000201000 */
[----:B------:R-:W0:Y:S01]  /*2cb0*/  LDC R24, c[0x0][0x658] ;  /* 0x00019600ff187b82 */ /* 0x000e220000000800 */
[----:B------:R-:W-:Y:S01]  /*2cc0*/  IMAD.IADD R3, R3, 0x1, R5 ;  /* 0x0000000103037824 */ /* 0x000fe200078e0205 */
[----:B---3--:R-:W-:Y:S01]  /*2cd0*/  ISETP.NE.U32.AND P0, PT, R26, RZ, PT ;  /* 0x000000ff1a00720c */ /* 0x008fe20003f05070 */
[----:B------:R-:W-:Y:S01]  /*2ce0*/  FMUL R0, R0, UR4 ;  /* 0x0000000400007c20 */ /* 0x000fe20008400000 */
[----:B------:R-:W-:Y:S02]  /*2cf0*/  IMAD.MOV.U32 R5, RZ, RZ, -0x1 ;  /* 0xffffffffff057424 */ /* 0x000fe400078e00ff */
[----:B------:R-:W-:Y:S01]  /*2d00*/  ISETP.NE.AND.EX P0, PT, R27, RZ, PT, P0 ;  /* 0x000000ff1b00720c */ /* 0x000fe20003f05300 */
[----:B------:R3:W4:Y:S01]  /*2d10*/  F2I.U32.TRUNC.NTZ R12, R0 ;  /* 0x00000000000c7305 */ /* 0x000722000020f000 */
[----:B------:R-:W3:Y:S01]  /*2d20*/  LDC R13, c[0x0][0x148] ;  /* 0x00005200ff0d7b82 */ /* 0x000ee20000000800 */
[----:B--2---:R-:W-:-:S02]  /*2d30*/  SHF.R.U64 R10, R2, R4, R3 ;  /* 0x00000004020a7219 */ /* 0x004fc40000001203 */
[----:B------:R-:W-:-:S05]  /*2d40*/  SHF.R.U32.HI R3, RZ, R4, R3 ;  /* 0x00000004ff037219 */ /* 0x000fca0000011603 */
[----:B------:R-:W2:Y:S01]  /*2d50*/  LDC R14, c[0x0][0x600] ;  /* 0x00018000ff0e7b82 */ /* 0x000ea20000000800 */
[-CC-:B-1----:R-:W-:Y:S02]  /*2d60*/  SHF.R.U64 R8, R10, R6.reuse, R3.reuse ;  /* 0x000000060a087219 */ /* 0x182fe40000001203 */
[----:B------:R-:W-:-:S05]  /*2d70*/  SHF.R.U32.HI R3, RZ, R6, R3 ;  /* 0x00000006ff037219 */ /* 0x000fca0000011603 */
[----:B------:R-:W1:Y:S01]  /*2d80*/  LDC R25, c[0x0][0x648] ;  /* 0x00019200ff197b82 */ /* 0x000e620000000800 */
[-CC-:B0-----:R-:W-:Y:S02]  /*2d90*/  SHF.R.U64 R11, R8, R24.reuse, R3.reuse ;  /* 0x00000018080b7219 */ /* 0x181fe40000001203 */
[-C--:B------:R-:W-:Y:S02]  /*2da0*/  SHF.L.U32 R5, R5, R24.reuse, RZ ;  /* 0x0000001805057219 */ /* 0x080fe400000006ff */
[-C--:B------:R-:W-:Y:S01]  /*2db0*/  SHF.R.U32.HI R3, RZ, R24.reuse, R3 ;  /* 0x00000018ff037219 */ /* 0x080fe20000011603 */
[----:B------:R-:W-:Y:S01]  /*2dc0*/  IMAD.MOV.U32 R2, RZ, RZ, R11 ;  /* 0x000000ffff027224 */ /* 0x000fe200078e000b */
[----:B------:R-:W-:Y:S01]  /*2dd0*/  SHF.L.U32 R34, R7, R24, RZ ;  /* 0x0000001807227219 */ /* 0x000fe200000006ff */
[----:B------:R-:W0:Y:S01]  /*2de0*/  LDC R28, c[0x0][0x638] ;  /* 0x00018e00ff1c7b82 */ /* 0x000e220000000800 */
[----:B------:R-:W-:-:S07]  /*2df0*/  LOP3.LUT R21, RZ, R5, RZ, 0x33, !PT ;  /* 0x00000005ff157212 */ /* 0x000fce00078e33ff */
[----:B------:R-:W0:Y:S01]  /*2e00*/  LDC R29, c[0x0][0x610] ;  /* 0x00018400ff1d7b82 */ /* 0x000e220000000800 */
[----:B----4-:R-:W-:Y:S05]  /*2e10*/  @!P0 BRA `(.L_x_643) ;  /* 0x0000000000288947 */ /* 0x010fea0003800000 */
[----:B---3--:R-:W3:Y:S02]  /*2e20*/  LDC R0, c[0x0][0x64c] ;  /* 0x00019300ff007b82 */ /* 0x008ee40000000800 */
[----:B---3--:R-:W-:-:S05]  /*2e30*/  IADD3 R7, P0, R11, R0, RZ ;  /* 0x000000000b077210 */ /* 0x008fca0007f1e0ff */
        /* <DEDUP_REMOVED lines=8> */
.L_x_643:
[----:B------:R-:W-:Y:S01]  /*2ec0*/  ISETP.NE.AND P0, PT, R19, 0x1, PT ;  /* 0x000000011300780c */ /* 0x000fe20003f05270 */
[----:B--2---:R-:W-:Y:S01]  /*2ed0*/  VIADD R5, R14, 0xffffffff ;  /* 0xffffffff0e057836 */ /* 0x004fe20000000000 */
[----:B-1-3--:R-:W-:Y:S01]  /*2ee0*/  SHF.R.U64 R0, R2, R25, R3 ;  /* 0x0000001902007219 */ /* 0x00afe20000001203 */
[----:B------:R-:W-:Y:S01]  /*2ef0*/  IMAD.MOV R12, RZ, RZ, -R12 ;  /* 0x000000ffff0c7224 */ /* 0x000fe200078e0a0c */
[----:B------:R-:W-:-:S03]  /*2f00*/  LOP3.LUT R3, R8, R21, RZ, 0xc0, !PT ;  /* 0x0000001508037212 */ /* 0x000fc600078ec0ff */
[----:B------:R-:W-:Y:S02]  /*2f10*/  IMAD.MOV R2, RZ, RZ, -R0 ;  /* 0x000000ffff027224 */ /* 0x000fe400078e0a00 */
[----:B------:R-:W-:Y:S01]  /*2f20*/  IMAD R34, R34, R0, R3 ;  /* 0x0000000022227224 */ /* 0x000fe200078e0203 */
[----:B------:R-:W-:Y:S01]  /*2f30*/  LOP3.LUT R3, R10, R5, RZ, 0xc0, !PT ;  /* 0x000000050a037212 */ /* 0x000fe200078ec0ff */
[----:B0-----:R-:W-:Y:S02]  /*2f40*/  IMAD R0, R2, R28, R11 ;  /* 0x0000001c02007224 */ /* 0x001fe400078e020b */
[----:B------:R-:W-:Y:S02]  /*2f50*/  @P0 IMAD R15, R13, R12, R20 ;  /* 0x0000000c0d0f0224 */ /* 0x000fe400078e0214 */
[----:B------:R-:W-:Y:S02]  /*2f60*/  IMAD R3, R0, R14, R3 ;  /* 0x0000000e00037224 */ /* 0x000fe400078e0203 */
[----:B------:R-:W-:-:S02]  /*2f70*/  IMAD R34, R34, R29, R15 ;  /* 0x0000001d22227224 */ /* 0x000fc400078e020f */
[----:B------:R-:W-:-:S03]  /*2f80*/  IMAD.MOV.U32 R2, RZ, RZ, 0x1 ;  /* 0x00000001ff027424 */ /* 0x000fc600078e00ff */
[----:B------:R-:W-:Y:S02]  /*2f90*/  SEL R36, R3, R34, !P0 ;  /* 0x0000002203247207 */ /* 0x000fe40004000000 */
[----:B------:R-:W-:Y:S02]  /*2fa0*/  PRMT R0, R2, 0x7610, R0 ;  /* 0x0000761002007816 */ /* 0x000fe40000000000 */
[----:B------:R-:W-:-:S07]  /*2fb0*/  SEL R34, R34, R3, !P0 ;  /* 0x0000000322227207 */ /* 0x000fce0004000000 */
.L_x_641:
[----:B------:R-:W-:-:S13]  /*2fc0*/  LOP3.LUT P0, RZ, R0, 0xff, RZ, 0xc0, !PT ;  /* 0x000000ff00ff7812 */ /* 0x000fda000780c0ff */
[----:B------:R-:W-:Y:S05]  /*2fd0*/  @P0 BRA `(.L_x_644) ;  /* 0xffffffe000240947 */ /* 0x000fea000383ffff */
[----:B------:R-:W-:Y:S05]  /*2fe0*/  EXIT ;  /* 0x000000000000794d */ /* 0x000fea0003800000 */
.L_x_601:
[----:B0-----:R-:W-:Y:S01]  /*2ff0*/  ULDC.64 UR4, c[0x0][0x650] ;  /* 0x0001940000047ab9 */ /* 0x001fe20000000a00 */
        /* <DEDUP_REMOVED lines=25> */
.L_x_646:
[-CC-:B------:R-:W-:Y:S01]  /*3190*/  SHF.R.U64 R13, R10, R14.reuse, R11.reuse ;  /* 0x0000000e0a0d7219 */ /* 0x180fe2000000120b */
[----:B------:R-:W0:Y:S01]  /*31a0*/  LDC R12, c[0x0][0x618] ;  /* 0x00018600ff0c7b82 */ /* 0x000e220000000800 */
[----:B------:R-:W-:Y:S01]  /*31b0*/  SHF.R.U32.HI R3, RZ, R14, R11 ;  /* 0x0000000eff037219 */ /* 0x000fe2000001160b */
[----:B------:R-:W-:Y:S01]  /*31c0*/  ULDC UR4, c[0x0][0x150] ;  /* 0x0000540000047ab9 */ /* 0x000fe20000000800 */
[----:B------:R-:W-:Y:S02]  /*31d0*/  IADD3 R5, P0, RZ, -R13, RZ ;  /* 0x8000000dff057210 */ /* 0x000fe40007f1e0ff */
[----:B------:R-:W-:-:S03]  /*31e0*/  I2FP.F32.U32 R6, R2 ;  /* 0x0000000200067245 */ /* 0x000fc60000201000 */
[----:B------:R-:W1:Y:S01]  /*31f0*/  LDC.64 R26, c[0x0][0x640] ;  /* 0x00019000ff1a7b82 */ /* 0x000e620000000a00 */
[----:B------:R-:W-:Y:S02]  /*3200*/  IMAD.X R3, RZ, RZ, ~R3, P0 ;  /* 0x000000ffff037224 */ /* 0x000fe400000e0e03 */
[----:B------:R-:W-:Y:S01]  /*3210*/  FMUL R9, R6, UR4 ;  /* 0x0000000406097c20 */ /* 0x000fe20008400000 */
[----:B------:R-:W-:Y:S01]  /*3220*/  IMAD.WIDE.U32 R6, R5, R20, R16 ;  /* 0x0000001405067225 */ /* 0x000fe200078e0010 */
[----:B------:R-:W-:-:S03]  /*3230*/  ULDC UR4, c[0x0][0x154] ;  /* 0x0000550000047ab9 */ /* 0x000fc60000000800 */
[----:B------:R-:W-:Y:S01]  /*3240*/  IMAD R8, R3, R20, RZ ;  /* 0x0000001403087224 */ /* 0x000fe200078e02ff */
[----:B------:R-:W2:Y:S01]  /*3250*/  LDC R11, c[0x0][0x144] ;  /* 0x00005100ff0b7b82 */ /* 0x000ea20000000800 */
[----:B------:R-:W3:Y:S02]  /*3260*/  F2I.U32.TRUNC.NTZ R9, R9 ;  /* 0x0000000900097305 */ /* 0x000ee4000020f000 */
[----:B------:R-:W-:Y:S02]  /*3270*/  IMAD R3, R5, R21, R8 ;  /* 0x0000001505037224 */ /* 0x000fe400078e0208 */
[----:B------:R-:W-:Y:S02]  /*3280*/  IMAD.MOV.U32 R8, RZ, RZ, 0x1 ;  /* 0x00000001ff087424 */ /* 0x000fe400078e00ff */
[----:B------:R-:W-:Y:S01]  /*3290*/  IMAD.IADD R3, R7, 0x1, R3 ;  /* 0x0000000107037824 */ /* 0x000fe200078e0203 */
[----:B------:R-:W4:Y:S04]  /*32a0*/  LDC R14, c[0x0][0x608] ;  /* 0x00018200ff0e7b82 */ /* 0x000f280000000800 */
[----:B0-----:R-:W-:-:S02]  /*32b0*/  SHF.R.U64 R10, R6, R12, R3 ;  /* 0x0000000c060a7219 */ /* 0x001fc40000001203 */
[----:B------:R-:W-:Y:S02]  /*32c0*/  I2FP.F32.U32 R6, R4 ;  /* 0x0000000400067245 */ /* 0x000fe40000201000 */
[----:B------:R-:W0:Y:S01]  /*32d0*/  LDC R25, c[0x0][0x658] ;  /* 0x00019600ff197b82 */ /* 0x000e220000000800 */
[----:B-1----:R-:W-:Y:S01]  /*32e0*/  ISETP.NE.U32.AND P0, PT, R26, RZ, PT ;  /* 0x000000ff1a00720c */ /* 0x002fe20003f05070 */
[----:B---3--:R-:W-:Y:S01]  /*32f0*/  IMAD.MOV R5, RZ, RZ, -R9 ;  /* 0x000000ffff057224 */ /* 0x008fe200078e0a09 */
[----:B------:R-:W-:Y:S01]  /*3300*/  SHF.R.U32.HI R3, RZ, R12, R3 ;  /* 0x0000000cff037219 */ /* 0x000fe20000011603 */
[----:B------:R-:W-:Y:S01]  /*3310*/  FMUL R6, R6, UR4 ;  /* 0x0000000406067c20 */ /* 0x000fe20008400000 */
[----:B------:R-:W-:Y:S01]  /*3320*/  ISETP.NE.AND.EX P0, PT, R27, RZ, PT, P0 ;  /* 0x000000ff1b00720c */ /* 0x000fe20003f05300 */
[----:B------:R-:W-:Y:S02]  /*3330*/  IMAD.MOV.U32 R12, RZ, RZ, -0x1 ;  /* 0xffffffffff0c7424 */ /* 0x000fe400078e00ff */
[----:B------:R-:W1:Y:S01]  /*3340*/  LDC R21, c[0x0][0x148] ;  /* 0x00005200ff157b82 */ /* 0x000e620000000800 */
[----:B--2---:R-:W-:-:S07]  /*3350*/  IMAD R22, R11, R5, R2 ;  /* 0x000000050b167224 */ /* 0x004fce00078e0202 */
[----:B------:R-:W2:Y:S01]  /*3360*/  LDC R20, c[0x0][0x600] ;  /* 0x00018000ff147b82 */ /* 0x000ea20000000800 */
[-CC-:B----4-:R-:W-:Y:S02]  /*3370*/  SHF.R.U64 R15, R10, R14.reuse, R3.reuse ;  /* 0x0000000e0a0f7219 */ /* 0x190fe40000001203 */
[----:B------:R-:W-:Y:S02]  /*3380*/  SHF.R.U32.HI R2, RZ, R14, R3 ;  /* 0x0000000eff027219 */ /* 0x000fe40000011603 */
[----:B------:R3:W4:Y:S03]  /*3390*/  F2I.U32.TRUNC.NTZ R14, R6 ;  /* 0x00000006000e7305 */ /* 0x000726000020f000 */
[----:B------:R-:W1:Y:S01]  /*33a0*/  LDC R24, c[0x0][0x648] ;  /* 0x00019200ff187b82 */ /* 0x000e620000000800 */
[-C--:B0-----:R-:W-:Y:S02]  /*33b0*/  SHF.L.U32 R5, R12, R25.reuse, RZ ;  /* 0x000000190c057219 */ /* 0x081fe400000006ff */
[----:B------:R-:W-:-:S02]  /*33c0*/  SHF.R.U64 R12, R15, R25, R2 ;  /* 0x000000190f0c7219 */ /* 0x000fc40000001202 */
[-C--:B------:R-:W-:Y:S02]  /*33d0*/  SHF.R.U32.HI R3, RZ, R25.reuse, R2 ;  /* 0x00000019ff037219 */ /* 0x080fe40000011602 */
[----:B------:R-:W-:Y:S01]  /*33e0*/  SHF.L.U32 R25, R8, R25, RZ ;  /* 0x0000001908197219 */ /* 0x000fe200000006ff */
[----:B------:R-:W0:Y:S01]  /*33f0*/  LDC R28, c[0x0][0x638] ;  /* 0x00018e00ff1c7b82 */ /* 0x000e220000000800 */
[----:B------:R-:W-:Y:S01]  /*3400*/  LOP3.LUT R30, RZ, R5, RZ, 0x33, !PT ;  /* 0x00000005ff1e7212 */ /* 0x000fe200078e33ff */
[----:B------:R-:W-:-:S06]  /*3410*/  IMAD.MOV.U32 R2, RZ, RZ, R12 ;  /* 0x000000ffff027224 */ /* 0x000fcc00078e000c */
[----:B------:R-:W0:Y:S01]  /*3420*/  LDC R29, c[0x0][0x610] ;  /* 0x00018400ff1d7b82 */ /* 0x000e220000000800 */
[----:B---34-:R-:W-:Y:S05]  /*3430*/  @!P0 BRA `(.L_x_647) ;  /* 0x0000000000288947 */ /* 0x018fea0003800000 */
[----:B------:R-:W3:Y:S02]  /*3440*/  LDC R5, c[0x0][0x64c] ;  /* 0x00019300ff057b82 */ /* 0x000ee40000000800 */
        /* <DEDUP_REMOVED lines=9> */
.L_x_647:
[----:B------:R-:W-:Y:S01]  /*34e0*/  ISETP.NE.AND P0, PT, R19, 0x1, PT ;  /* 0x000000011300780c */ /* 0x000fe20003f05270 */
[----:B--2---:R-:W-:Y:S01]  /*34f0*/  VIADD R9, R20, 0xffffffff ;  /* 0xffffffff14097836 */ /* 0x004fe20000000000 */
[----:B-1----:R-:W-:Y:S01]  /*3500*/  SHF.R.U64 R3, R2, R24, R3 ;  /* 0x0000001802037219 */ /* 0x002fe20000001203 */
[----:B------:R-:W-:Y:S01]  /*3510*/  IMAD.MOV R14, RZ, RZ, -R14 ;  /* 0x000000ffff0e7224 */ /* 0x000fe200078e0a0e */
[----:B------:R-:W-:Y:S01]  /*3520*/  LOP3.LUT R2, R15, R30, RZ, 0xc0, !PT ;  /* 0x0000001e0f027212 */ /* 0x000fe200078ec0ff */
[----:B------:R-:W-:Y:S02]  /*3530*/  IMAD.MOV.U32 R6, RZ, RZ, R13 ;  /* 0x000000ffff067224 */ /* 0x000fe400078e000d */
[----:B------:R-:W-:Y:S02]  /*3540*/  IMAD.MOV R5, RZ, RZ, -R3 ;  /* 0x000000ffff057224 */ /* 0x000fe400078e0a03 */
[----:B------:R-:W-:Y:S01]  /*3550*/  IMAD R7, R25, R3, R2 ;  /* 0x0000000319077224 */ /* 0x000fe200078e0202 */
[----:B------:R-:W-:Y:S01]  /*3560*/  LOP3.LUT R3, R10, R9, RZ, 0xc0, !PT ;  /* 0x000000090a037212 */ /* 0x000fe200078ec0ff */
[----:B0-----:R-:W-:-:S02]  /*3570*/  IMAD R2, R5, R28, R12 ;  /* 0x0000001c05027224 */ /* 0x001fc400078e020c */
[----:B------:R-:W-:Y:S02]  /*3580*/  @P0 IMAD R22, R21, R14, R4 ;  /* 0x0000000e15160224 */ /* 0x000fe400078e0204 */
[----:B------:R-:W-:Y:S02]  /*3590*/  IMAD R2, R2, R20, R3 ;  /* 0x0000001402027224 */ /* 0x000fe400078e0203 */
[----:B------:R-:W-:Y:S02]  /*35a0*/  IMAD R7, R7, R29, R22 ;  /* 0x0000001d07077224 */ /* 0x000fe400078e0216 */
[----:B------:R-:W-:-:S03]  /*35b0*/  IMAD.MOV.U32 R5, RZ, RZ, 0x1 ;  /* 0x00000001ff057424 */ /* 0x000fc600078e00ff */
[----:B------:R-:W-:Y:S02]  /*35c0*/  SEL R12, R2, R7, !P0 ;  /* 0x00000007020c7207 */ /* 0x000fe40004000000 */
[----:B------:R-:W-:-:S07]  /*35d0*/  SEL R7, R7, R2, !P0 ;  /* 0x0000000207077207 */ /* 0x000fce0004000000 */
.L_x_645:
[----:B------:R-:W-:-:S08]  /*35e0*/  NOP ;  /* 0x0000000000007918 */ /* 0x000fd00000000000 */
[----:B------:R-:W0:-:S00]  /*35f0*/  USETMAXREG.DEALLOC.CTAPOOL 0x28 ;  /* 0x00000028000079c8 */ /* 0x000e0000080e0500 */
[----:B0-----:R-:W-:-:S13]  /*3600*/  ISETP.NE.AND P0, PT, R0, RZ, PT ;  /* 0x000000ff0000720c */ /* 0x001fda0003f05270 */
[----:B------:R-:W-:Y:S05]  /*3610*/  @P0 EXIT ;  /* 0x000000000000094d */ /* 0x000fea0003800000 */
[----:B------:R-:W-:Y:S01]  /*3620*/  LOP3.LUT P0, RZ, R5, 0xff, RZ, 0xc0, !PT ;  /* 0x000000ff05ff7812 */ /* 0x000fe2000780c0ff */
[----:B------:R-:W-:Y:S02]  /*3630*/  IMAD.MOV.U32 R8, RZ, RZ, 0x1 ;  /* 0x00000001ff087424 */ /* 0x000fe400078e00ff */
[----:B------:R-:W-:-:S10]  /*3640*/  IMAD.MOV.U32 R9, RZ, RZ, RZ ;  /* 0x000000ffff097224 */ /* 0x000fd400078e00ff */
[----:B------:R-:W-:Y:S05]  /*3650*/  @!P0 BRA `(.L_x_648) ;  /* 0x0000000c00288947 */ /* 0x000fea0003800000 */
[----:B------:R-:W0:Y:S01]  /*3660*/  LDC R0, c[0x0][0x28c] ;  /* 0x0000a300ff007b82 */ /* 0x000e220000000800 */
[----:B------:R-:W-:Y:S01]  /*3670*/  ULDC UR5, c[0x0][0x658] ;  /* 0x0001960000057ab9 */ /* 0x000fe20000000800 */
[----:B------:R-:W-:Y:S01]  /*3680*/  UMOV UR6, 0xffffffff ;  /* 0xffffffff00067882 */ /* 0x000fe20000000000 */
[----:B------:R-:W-:Y:S01]  /*3690*/  UMOV UR8, 0x1 ;  /* 0x0000000100087882 */ /* 0x000fe20000000000 */
[----:B------:R-:W-:Y:S01]  /*36a0*/  ULDC UR4, c[0x0][0xc] ;  /* 0x0000030000047ab9 */ /* 0x000fe20000000800 */
[----:B------:R-:W-:Y:S01]  /*36b0*/  USHF.L.U32 UR7, UR6, UR5, URZ ;  /* 0x0000000506077299 */ /* 0x000fe2000800063f */
[C---:B------:R-:W-:Y:S01]  /*36c0*/  LOP3.LUT P2, RZ, R23.reuse, 0x7f, RZ, 0xc0, !PT ;  /* 0x0000007f17ff7812 */ /* 0x040fe2000784c0ff */
[----:B------:R-:W-:Y:S01]  /*36d0*/  USHF.L.U32 UR17, UR8, UR5, URZ ;  /* 0x0000000508117299 */ /* 0x000fe2000800063f */
[----:B------:R-:W-:Y:S01]  /*36e0*/  LOP3.LUT P0, RZ, R23, 0x1f, RZ, 0xc0, !PT ;  /* 0x0000001f17ff7812 */ /* 0x000fe2000780c0ff */
[----:B------:R-:W-:Y:S01]  /*36f0*/  BSSY B0, `(.L_x_648) ;  /* 0x00000c0000007945 */ /* 0x000fe20003800000 */
[----:B------:R-:W-:Y:S01]  /*3700*/  ULDC UR5, c[0x0][0x10] ;  /* 0x0000040000057ab9 */ /* 0x000fe20000000800 */
[----:B------:R-:W-:Y:S01]  /*3710*/  ULDC UR6, c[0x0][0x14] ;  /* 0x0000050000067ab9 */ /* 0x000fe20000000800 */
[----:B------:R-:W-:Y:S01]  /*3720*/  UIMAD.WIDE.U32 UR4, UR4, UR5, URZ ;  /* 0x00000005040472a5 */ /* 0x000fe2000f8e003f */
[----:B------:R-:W-:Y:S01]  /*3730*/  IMAD.MOV.U32 R10, RZ, RZ, 0x1 ;  /* 0x00000001ff0a7424 */ /* 0x000fe200078e00ff */
[----:B------:R-:W-:Y:S01]  /*3740*/  PLOP3.LUT P0, PT, P0, P2, PT, 0x8a, 0x0 ;  /* 0x000000000000781c */ /* 0x000fe20000705172 */
[----:B------:R-:W-:Y:S01]  /*3750*/  IMAD.MOV.U32 R8, RZ, RZ, 0x1 ;  /* 0x00000001ff087424 */ /* 0x000fe200078e00ff */
[----:B------:R-:W-:Y:S01]  /*3760*/  UIMAD.WIDE.U32 UR20, UR4, UR6, URZ ;  /* 0x00000006041472a5 */ /* 0x000fe2000f8e003f */
[----:B------:R-:W-:Y:S01]  /*3770*/  LOP3.LUT R11, R18, 0x2, RZ, 0xfc, !PT ;  /* 0x00000002120b7812 */ /* 0x000fe200078efcff */
[----:B------:R-:W-:Y:S01]  /*3780*/  UIMAD UR13, UR5, UR6, URZ ;  /* 0x00000006050d72a4 */ /* 0x000fe2000f8e023f */
[----:B------:R-:W-:Y:S01]  /*3790*/  IMAD.MOV.U32 R9, RZ, RZ, RZ ;  /* 0x000000ffff097224 */ /* 0x000fe200078e00ff */
[----:B------:R-:W-:-:S02]  /*37a0*/  ULOP3.LUT UR16, URZ, UR7, URZ, 0x33, !UPT ;  /* 0x000000073f107292 */ /* 0x000fc4000f8e333f */
[----:B------:R-:W-:Y:S01]  /*37b0*/  UIADD3 UR13, UR21, UR13, URZ ;  /* 0x0000000d150d7290 */ /* 0x000fe2000fffe03f */
[----:B0-----:R-:W-:Y:S01]  /*37c0*/  VIADD R0, R0, 0x3f ;  /* 0x0000003f00007836 */ /* 0x001fe20000000000 */
[----:B------:R-:W-:-:S04]  /*37d0*/  ULDC.64 UR22, c[0x0][0x198] ;  /* 0x0000660000167ab9 */ /* 0x000fc80000000a00 */
[----:B------:R-:W-:-:S04]  /*37e0*/  SHF.R.S32.HI R3, RZ, 0x1f, R0 ;  /* 0x0000001fff037819 */ /* 0x000fc80000011400 */
[----:B------:R-:W-:-:S04]  /*37f0*/  LEA.HI R0, R3, R0, RZ, 0x6 ;  /* 0x0000000003007211 */ /* 0x000fc800078f30ff */
[----:B------:R-:W-:-:S07]  /*3800*/  SHF.R.S32.HI R0, RZ, 0x6, R0 ;  /* 0x00000006ff007819 */ /* 0x000fce0000011400 */
.L_x_660:
[----:B------:R-:W-:-:S03]  /*3810*/  UMOV UR4, 0xffffffff ;  /* 0xffffffff00047882 */ /* 0x000fc60000000000 */
[----:B------:R-:W-:Y:S05]  /*3820*/  BRA.DIV UR4, `(.L_x_649) ;  /* 0x0000001204c07947 */ /* 0x000fea000b800000 */
[----:B------:R-:W-:-:S13]  /*3830*/  ELECT P6, URZ, PT ;  /* 0x00000000003f782f */ /* 0x000fda00038c0000 */
.L_x_679:
[----:B------:R-:W0:Y:S01]  /*3840*/  LDC R2, c[0x0][0x28c] ;  /* 0x0000a300ff027b82 */ /* 0x000e220000000800 */
[----:B------:R-:W-:Y:S01]  /*3850*/  BSSY B1, `(.L_x_650) ;  /* 0x0000037000017945 */ /* 0x000fe20003800000 */
[----:B0-----:R-:W-:-:S13]  /*3860*/  ISETP.LT.OR P6, PT, R2, 0x1, !P6 ;  /* 0x000000010200780c */ /* 0x001fda00077c1670 */
[----:B------:R-:W-:Y:S05]  /*3870*/  @P6 BRA `(.L_x_651) ;  /* 0x0000000000d06947 */ /* 0x000fea0003800000 */
[----:B------:R-:W-:Y:S02]  /*3880*/  IMAD.SHL.U32 R12, R12, 0x10, RZ ;  /* 0x000000100c0c7824 */ /* 0x000fe400078e00ff */
[----:B------:R-:W-:Y:S02]  /*3890*/  IMAD.SHL.U32 R7, R7, 0x80, RZ ;  /* 0x0000008007077824 */ /* 0x000fe400078e00ff */
[----:B------:R-:W-:Y:S02]  /*38a0*/  VIADD R15, R0, 0x1 ;  /* 0x00000001000f7836 */ /* 0x000fe40000000000 */
[----:B------:R-:W-:Y:S02]  /*38b0*/  IMAD.MOV.U32 R20, RZ, RZ, RZ ;  /* 0x000000ffff147224 */ /* 0x000fe400078e00ff */
[----:B------:R-:W-:Y:S02]  /*38c0*/  IMAD.MOV.U32 R2, RZ, RZ, R8 ;  /* 0x000000ffff027224 */ /* 0x000fe400078e0008 */
[----:B------:R-:W-:-:S07]  /*38d0*/  IMAD.MOV.U32 R3, RZ, RZ, R9 ;  /* 0x000000ffff037224 */ /* 0x000fce00078e0009 */
.L_x_655:
[----:B------:R-:W0:Y:S01]  /*38e0*/  S2R R5, SR_CgaCtaId ;  /* 0x0000000000057919 */ /* 0x000e220000008800 */
[----:B------:R-:W-:-:S04]  /*38f0*/  MOV R4, 0x400 ;  /* 0x0000040000047802 */ /* 0x000fc80000000f00 */
[----:B0-----:R-:W-:Y:S02]  /*3900*/  LEA R14, R5, R4, 0x18 ;  /* 0x00000004050e7211 */ /* 0x001fe400078ec0ff */
[----:B------:R-:W-:Y:S01]  /*3910*/  SHF.L.U32 R4, R2, 0x1f, RZ ;  /* 0x0000001f02047819 */ /* 0x000fe200000006ff */
[----:B------:R-:W0:Y:S02]  /*3920*/  @!P2 LDC R5, c[0x0][0x500] ;  /* 0x00014000ff05ab82 */ /* 0x000e240000000800 */
[----:B------:R-:W-:-:S04]  /*3930*/  IMAD R13, R3, 0x8, R14 ;  /* 0x00000008030d7824 */ /* 0x000fc800078e020e */
[----:B------:R-:W1:Y:S02]  /*3940*/  SYNCS.PHASECHK.TRANS64.TRYWAIT P1, [R13+URZ+0x60], R4 ;  /* 0x000060040d0075a7 */ /* 0x000e64000802017f */
[----:B-1----:R-:W-:Y:S05]  /*3950*/  @!P1 BRA `(.L_x_652) ;  /* 0x0000001000949947 */ /* 0x002fea0003800000 */
.L_x_680:
[----:B-1----:R-:W-:Y:S01]  /*3960*/  PRMT R4, R11, 0x9910, RZ ;  /* 0x000099100b047816 */ /* 0x002fe200000000ff */
[----:B0-----:R0:W-:Y:S03]  /*3970*/  @!P2 SYNCS.ARRIVE.TRANS64 RZ, [R13+URZ], R5 ;  /* 0x000000050dffa9a7 */ /* 0x0011e6000800003f */
[----:B------:R-:W-:-:S13]  /*3980*/  ISETP.NE.AND P1, PT, R4, 0x2, PT ;  /* 0x000000020400780c */ /* 0x000fda0003f25270 */
[----:B0-----:R-:W-:Y:S05]  /*3990*/  @P1 BRA `(.L_x_653) ;  /* 0x0000000000041947 */ /* 0x001fea0003800000 */
[----:B------:R-:W-:Y:S01]  /*39a0*/  BPT.TRAP 0x1 ;  /* 0x000000040000795c */ /* 0x000fe20000300000 */
.L_x_653:
[----:B------:R-:W-:Y:S05]  /*39b0*/  @P0 BRA `(.L_x_654) ;  /* 0x0000000000040947 */ /* 0x000fea0003800000 */
[----:B------:R-:W-:Y:S01]  /*39c0*/  BPT.TRAP 0x1 ;  /* 0x000000040000795c */ /* 0x000fe20000300000 */
.L_x_654:
[--C-:B------:R-:W-:Y:S01]  /*39d0*/  IMAD R4, R3, 0x4000, R14.reuse ;  /* 0x0000400003047824 */ /* 0x100fe200078e020e */
[----:B------:R-:W-:Y:S01]  /*39e0*/  R2UR UR9, R13 ;  /* 0x000000000d0972ca */ /* 0x000fe200000e0000 */
[----:B------:R-:W-:Y:S01]  /*39f0*/  IMAD R14, R3, 0x800, R14 ;  /* 0x00000800030e7824 */ /* 0x000fe200078e020e */
[----:B------:R-:W-:Y:S01]  /*3a00*/  UIADD3 UR4, UP0, UR22, 0xf0, URZ ;  /* 0x000000f016047890 */ /* 0x000fe2000ff1e03f */
[----:B------:R-:W-:Y:S01]  /*3a10*/  VIADD R15, R15, 0xffffffff ;  /* 0xffffffff0f0f7836 */ /* 0x000fe20000000000 */
[----:B------:R-:W-:Y:S01]  /*3a20*/  R2UR UR5, R4 ;  /* 0x00000000040572ca */ /* 0x000fe200000e0000 */
[----:B------:R-:W-:Y:S01]  /*3a30*/  UIADD3 UR24, UP1, UR22, 0x1f0, URZ ;  /* 0x000001f016187890 */ /* 0x000fe2000ff3e03f */
[----:B------:R-:W-:Y:S01]  /*3a40*/  R2UR UR8, R14 ;  /* 0x000000000e0872ca */ /* 0x000fe200000e0000 */
[----:B------:R-:W-:Y:S01]  /*3a50*/  VIADD R3, R3, 0x1 ;  /* 0x0000000103037836 */ /* 0x000fe20000000000 */
[----:B------:R-:W-:Y:S01]  /*3a60*/  R2UR UR11, R7 ;  /* 0x00000000070b72ca */ /* 0x000fe200000e0000 */
[----:B------:R-:W-:Y:S01]  /*3a70*/  UIADD3.X UR25, URZ, UR23, URZ, UP1, !UPT ;  /* 0x000000173f197290 */ /* 0x000fe20008ffe43f */
[----:B------:R-:W-:Y:S01]  /*3a80*/  R2UR UR10, R20 ;  /* 0x00000000140a72ca */ /* 0x000fe200000e0000 */
[----:B------:R-:W-:Y:S01]  /*3a90*/  UMOV UR6, 0x0 ;  /* 0x0000000000067882 */ /* 0x000fe20000000000 */
[----:B------:R-:W-:Y:S01]  /*3aa0*/  R2UR UR12, R6 ;  /* 0x00000000060c72ca */ /* 0x000fe200000e0000 */
[----:B------:R-:W-:Y:S01]  /*3ab0*/  UMOV UR7, 0x10000000 ;  /* 0x1000000000077882 */ /* 0x000fe20000000000 */
[----:B------:R-:W-:Y:S01]  /*3ac0*/  R2UR UR18, R12 ;  /* 0x000000000c1272ca */ /* 0x000fe200000e0000 */
[----:B------:R-:W-:Y:S01]  /*3ad0*/  VIADD R20, R20, 0x40 ;  /* 0x0000004014147836 */ /* 0x000fe20000000000 */
[----:B------:R-:W-:Y:S01]  /*3ae0*/  ISETP.GT.AND P3, PT, R15, 0x1, PT ;  /* 0x000000010f00780c */ /* 0x000fe20003f64270 */
[----:B------:R-:W-:Y:S01]  /*3af0*/  UIADD3 UR14, UR5, 0x180, URZ ;  /* 0x00000180050e7890 */ /* 0x000fe2000fffe03f */
[----:B------:R-:W-:Y:S01]  /*3b00*/  ISETP.NE.AND P1, PT, R3, 0xc, PT ;  /* 0x0000000c0300780c */ /* 0x000fe20003f25270 */
[----:B------:R-:W-:-:S02]  /*3b10*/  UIADD3.X UR5, URZ, UR23, URZ, UP0, !UPT ;  /* 0x000000173f057290 */ /* 0x000fc400087fe43f */
[----:B------:R-:W-:Y:S01]  /*3b20*/  UIADD3 UR15, UR8, 0x30180, URZ ;  /* 0x00030180080f7890 */ /* 0x000fe2000fffe03f */
[----:B------:R-:W-:Y:S02]  /*3b30*/  SEL R5, RZ, 0x1, P1 ;  /* 0x00000001ff057807 */ /* 0x000fe40000800000 */
[----:B------:R-:W-:Y:S01]  /*3b40*/  UMOV UR8, UR14 ;  /* 0x0000000e00087c82 */ /* 0x000fe20008000000 */
[----:B------:R-:W-:Y:S02]  /*3b50*/  SEL R3, R3, RZ, P1 ;  /* 0x000000ff03037207 */ /* 0x000fe40000800000 */
[----:B------:R-:W-:Y:S01]  /*3b60*/  LOP3.LUT R2, R2, R5, RZ, 0x3c, !PT ;  /* 0x0000000502027212 */ /* 0x000fe200078e3cff */
[----:B------:R0:W-:Y:S02]  /*3b70*/  UTMALDG.3D [UR8], [UR4], desc[UR6] ;  /* 0x00000608040075b4 */ /* 0x0001e40008011000 */
[----:B0-----:R-:W-:Y:S01]  /*3b80*/  UMOV UR8, UR15 ;  /* 0x0000000f00087c82 */ /* 0x001fe20008000000 */
[----:B------:R-:W-:-:S02]  /*3b90*/  UMOV UR11, UR18 ;  /* 0x00000012000b7c82 */ /* 0x000fc40008000000 */
[----:B------:R0:W-:Y:S02]  /*3ba0*/  UTMALDG.3D [UR8], [UR24], desc[UR6] ;  /* 0x00000608180075b4 */ /* 0x0001e40008011000 */
[----:B0-----:R-:W-:Y:S05]  /*3bb0*/  @P3 BRA `(.L_x_655) ;  /* 0xfffffffc00483947 */ /* 0x001fea000383ffff */
.L_x_651:
[----:B------:R-:W-:Y:S05]  /*3bc0*/  BSYNC B1 ;  /* 0x0000000000017941 */ /* 0x000fea0003800000 */
.L_x_650:
[----:B------:R-:W-:Y:S01]  /*3bd0*/  LOP3.LUT P3, RZ, R10, 0xff, RZ, 0xc0, !PT ;  /* 0x000000ff0aff7812 */ /* 0x000fe2000786c0ff */
[----:B------:R-:W-:Y:S01]  /*3be0*/  IMAD.IADD R4, R0, 0x1, R9 ;  /* 0x0000000100047824 */ /* 0x000fe200078e0209 */
[----:B------:R-:W-:Y:S01]  /*3bf0*/  IADD3 R16, P4, R16, UR20, RZ ;  /* 0x0000001410107c10 */ /* 0x000fe2000ff9e0ff */
[----:B------:R-:W-:Y:S01]  /*3c00*/  ULDC.64 UR4, c[0x0][0x650] ;  /* 0x0001940000047ab9 */ /* 0x000fe20000000a00 */
[----:B------:R-:W-:Y:S01]  /*3c10*/  BSSY B1, `(.L_x_656) ;  /* 0x000006b000017945 */ /* 0x000fe20003800000 */
[----:B------:R-:W-:Y:S01]  /*3c20*/  IMAD.MOV.U32 R7, RZ, RZ, -0x1 ;  /* 0xffffffffff077424 */ /* 0x000fe200078e00ff */
[----:B------:R-:W-:Y:S01]  /*3c30*/  ISETP.GT.U32.AND P1, PT, R4, 0xb, PT ;  /* 0x0000000b0400780c */ /* 0x000fe20003f24070 */
[----:B------:R-:W-:Y:S01]  /*3c40*/  IMAD.MOV.U32 R12, RZ, RZ, -0x1 ;  /* 0xffffffffff0c7424 */ /* 0x000fe200078e00ff */
[----:B------:R-:W-:Y:S01]  /*3c50*/  IADD3.X R17, R17, UR13, RZ, P4, !PT ;  /* 0x0000000d11117c10 */ /* 0x000fe2000a7fe4ff */
[----:B------:R-:W-:Y:S01]  /*3c60*/  IMAD.MOV.U32 R6, RZ, RZ, -0x1 ;  /* 0xffffffffff067424 */ /* 0x000fe200078e00ff */
[----:B------:R-:W-:-:S02]  /*3c70*/  ISETP.LT.U32.AND P1, PT, R0, 0xc, P1 ;  /* 0x0000000c0000780c */ /* 0x000fc40000f21070 */
[----:B------:R-:W-:Y:S01]  /*3c80*/  PRMT R10, RZ, 0x7610, R10 ;  /* 0x00007610ff0a7816 */ /* 0x000fe2000000000a */
[----:B------:R-:W0:Y:S01]  /*3c90*/  @P3 S2R R3, SR_CgaCtaId ;  /* 0x0000000000033919 */ /* 0x000e220000008800 */
[----:B------:R-:W-:-:S04]  /*3ca0*/  @P3 MOV R2, 0x400 ;  /* 0x0000040000023802 */ /* 0x000fc80000000f00 */
[----:B0-----:R-:W-:Y:S01]  /*3cb0*/  @P3 LEA R5, R3, R2, 0x18 ;  /* 0x0000000203053211 */ /* 0x001fe200078ec0ff */
[----:B------:R-:W-:-:S03]  /*3cc0*/  IMAD.WIDE.U32 R2, R4, -0x55555555, RZ ;  /* 0xaaaaaaab04027825 */ /* 0x000fc600078e00ff */
[----:B------:R0:W-:Y:S01]  /*3cd0*/  @P3 SYNCS.ARRIVE.TRANS64.A1T0 RZ, [R5+URZ+0xd8], RZ ;  /* 0x0000d8ff05ff39a7 */ /* 0x0001e2000810003f */
[----:B------:R-:W-:Y:S02]  /*3ce0*/  ISETP.GE.U32.AND P3, PT, R0, 0xc, PT ;  /* 0x0000000c0000780c */ /* 0x000fe40003f66070 */
[----:B------:R-:W-:Y:S02]  /*3cf0*/  PRMT R2, RZ, 0x7610, R2 ;  /* 0x00007610ff027816 */ /* 0x000fe40000000002 */
[----:B0-----:R-:W-:Y:S02]  /*3d00*/  SHF.R.U32.HI R5, RZ, 0x3, R3 ;  /* 0x00000003ff057819 */ /* 0x001fe40000011603 */
[----:B------:R-:W-:Y:S02]  /*3d10*/  SEL R3, RZ, 0x1, !P1 ;  /* 0x00000001ff037807 */ /* 0x000fe40004800000 */
[----:B------:R-:W-:Y:S01]  /*3d20*/  ISETP.GE.U32.AND P1, PT, R16, UR4, PT ;  /* 0x0000000410007c0c */ /* 0x000fe2000bf26070 */
[----:B------:R-:W-:Y:S01]  /*3d30*/  IMAD R9, R5, -0xc, R4 ;  /* 0xfffffff405097824 */ /* 0x000fe200078e0204 */
[----:B------:R-:W-:-:S02]  /*3d40*/  LOP3.LUT R8, R8, R3, RZ, 0x3c, !PT ;  /* 0x0000000308087212 */ /* 0x000fc400078e3cff */
[----:B------:R-:W-:Y:S02]  /*3d50*/  ISETP.GE.U32.AND.EX P1, PT, R17, UR5, PT, P1 ;  /* 0x0000000511007c0c */ /* 0x000fe4000bf26110 */
[----:B------:R-:W-:-:S11]  /*3d60*/  @P3 LOP3.LUT R8, R8, 0x1, R5, 0x78, !PT ;  /* 0x0000000108083812 */ /* 0x000fd600078e7805 */
[----:B------:R-:W-:Y:S05]  /*3d70*/  @P1 BRA `(.L_x_657) ;  /* 0x0000000400501947 */ /* 0x000fea0003800000 */
[----:B------:R-:W-:Y:S01]  /*3d80*/  ULDC.64 UR4, c[0x0][0x628] ;  /* 0x00018a0000047ab9 */ /* 0x000fe20000000a00 */
[----:B------:R-:W0:Y:S01]  /*3d90*/  S2R R13, SR_CTAID.X ;  /* 0x00000000000d7919 */ /* 0x000e220000002500 */
[----:B------:R-:W-:Y:S01]  /*3da0*/  ISETP.NE.U32.AND P1, PT, RZ, UR4, PT ;  /* 0x00000004ff007c0c */ /* 0x000fe2000bf25070 */
[----:B------:R-:W-:Y:S01]  /*3db0*/  ULDC UR7, c[0x0][0x630] ;  /* 0x00018c0000077ab9 */ /* 0x000fe20000000800 */
[----:B------:R-:W-:Y:S01]  /*3dc0*/  IMAD.MOV.U32 R2, RZ, RZ, R16 ;  /* 0x000000ffff027224 */ /* 0x000fe200078e0010 */
[----:B------:R-:W1:Y:S01]  /*3dd0*/  S2R R12, SR_CTAID.Y ;  /* 0x00000000000c7919 */ /* 0x000e620000002600 */
[----:B------:R-:W-:Y:S01]  /*3de0*/  ISETP.NE.AND.EX P1, PT, RZ, UR5, PT, P1 ;  /* 0x00000005ff007c0c */ /* 0x000fe2000bf25310 */
[----:B------:R-:W-:-:S12]  /*3df0*/  IMAD.MOV.U32 R3, RZ, RZ, R17 ;  /* 0x000000ffff037224 */ /* 0x000fd800078e0011 */
[----:B------:R-:W-:Y:S05]  /*3e00*/  @!P1 BRA `(.L_x_658) ;  /* 0x0000000000289947 */ /* 0x000fea0003800000 */
        /* <DEDUP_REMOVED lines=10> */
.L_x_658:
[--C-:B------:R-:W-:Y:S01]  /*3eb0*/  SHF.R.U64 R6, R2, UR7, R3.reuse ;  /* 0x0000000702067c19 */ /* 0x100fe20008001203 */
[----:B------:R-:W-:Y:S01]  /*3ec0*/  ULDC.64 UR4, c[0x0][0x620] ;  /* 0x0001880000047ab9 */ /* 0x000fe20000000a00 */
[----:B------:R-:W-:Y:S01]  /*3ed0*/  SHF.R.U32.HI R2, RZ, UR7, R3 ;  /* 0x00000007ff027c19 */ /* 0x000fe20008011603 */
[----:B------:R-:W2:Y:S01]  /*3ee0*/  LDC R22, c[0x0][0x144] ;  /* 0x00005100ff167b82 */ /* 0x000ea20000000800 */
[----:B------:R-:W-:Y:S01]  /*3ef0*/  IADD3 R5, P1, RZ, -R6, RZ ;  /* 0x80000006ff057210 */ /* 0x000fe20007f3e0ff */
[----:B------:R-:W-:Y:S01]  /*3f00*/  ULDC.64 UR6, c[0x0][0x640] ;  /* 0x0001900000067ab9 */ /* 0x000fe20000000a00 */
[----:B0-----:R-:W-:-:S03]  /*3f10*/  I2FP.F32.U32 R7, R13 ;  /* 0x0000000d00077245 */ /* 0x001fc60000201000 */
[----:B------:R-:W-:Y:S01]  /*3f20*/  IMAD.X R2, RZ, RZ, ~R2, P1 ;  /* 0x000000ffff027224 */ /* 0x000fe200008e0e02 */
[----:B------:R-:W-:Y:S01]  /*3f30*/  ISETP.NE.U32.AND P1, PT, RZ, UR6, PT ;  /* 0x00000006ff007c0c */ /* 0x000fe2000bf25070 */
[----:B------:R-:W0:Y:S02]  /*3f40*/  LDC R15, c[0x0][0x148] ;  /* 0x00005200ff0f7b82 */ /* 0x000e240000000800 */
[----:B------:R-:W-:Y:S01]  /*3f50*/  IMAD R4, R2, UR4, RZ ;  /* 0x0000000402047c24 */ /* 0x000fe2000f8e02ff */
[----:B------:R-:W-:Y:S01]  /*3f60*/  ISETP.NE.AND.EX P1, PT, RZ, UR7, PT, P1 ;  /* 0x00000007ff007c0c */ /* 0x000fe2000bf25310 */
[----:B------:R-:W-:Y:S01]  /*3f70*/  IMAD.WIDE.U32 R2, R5, UR4, R16 ;  /* 0x0000000405027c25 */ /* 0x000fe2000f8e0010 */
[----:B------:R-:W-:-:S03]  /*3f80*/  ULDC UR4, c[0x0][0x150] ;  /* 0x0000540000047ab9 */ /* 0x000fc60000000800 */
[----:B------:R-:W-:Y:S02]  /*3f90*/  IMAD R5, R5, UR5, R4 ;  /* 0x0000000505057c24 */ /* 0x000fe4000f8e0204 */
[----:B------:R-:W-:Y:S01]  /*3fa0*/  FMUL R4, R7, UR4 ;  /* 0x0000000407047c20 */ /* 0x000fe20008400000 */
[----:B------:R-:W-:Y:S01]  /*3fb0*/  ULDC UR4, c[0x0][0x618] ;  /* 0x0001860000047ab9 */ /* 0x000fe20000000800 */
[----:B------:R-:W-:Y:S01]  /*3fc0*/  ULDC UR5, c[0x0][0x154] ;  /* 0x0000550000057ab9 */ /* 0x000fe20000000800 */
[----:B------:R-:W-:-:S03]  /*3fd0*/  IMAD.IADD R3, R3, 0x1, R5 ;  /* 0x0000000103037824 */ /* 0x000fc600078e0205 */
[----:B------:R-:W3:Y:S02]  /*3fe0*/  F2I.U32.TRUNC.NTZ R4, R4 ;  /* 0x0000000400047305 */ /* 0x000ee4000020f000 */
[----:B------:R-:W-:Y:S02]  /*3ff0*/  SHF.R.U64 R7, R2, UR4, R3 ;  /* 0x0000000402077c19 */ /* 0x000fe40008001203 */
[----:B-1----:R-:W-:-:S05]  /*4000*/  I2FP.F32.U32 R2, R12 ;  /* 0x0000000c00027245 */ /* 0x002fca0000201000 */
[----:B------:R-:W-:Y:S01]  /*4010*/  FMUL R21, R2, UR5 ;  /* 0x0000000502157c20 */ /* 0x000fe20008400000 */
[----:B------:R-:W-:Y:S01]  /*4020*/  SHF.R.U32.HI R2, RZ, UR4, R3 ;  /* 0x00000004ff027c19 */ /* 0x000fe20008011603 */
[----:B------:R-:W-:Y:S01]  /*4030*/  ULDC UR4, c[0x0][0x608] ;  /* 0x0001820000047ab9 */ /* 0x000fe20000000800 */
[----:B------:R-:W-:Y:S02]  /*4040*/  ULDC UR5, c[0x0][0x648] ;  /* 0x0001920000057ab9 */ /* 0x000fe40000000800 */
[--C-:B------:R-:W-:Y:S01]  /*4050*/  SHF.R.U64 R20, R7, UR4, R2.reuse ;  /* 0x0000000407147c19 */ /* 0x100fe20008001202 */
[----:B------:R-:W1:Y:S01]  /*4060*/  F2I.U32.TRUNC.NTZ R21, R21 ;  /* 0x0000001500157305 */ /* 0x000e62000020f000 */
[----:B------:R-:W-:Y:S01]  /*4070*/  SHF.R.U32.HI R3, RZ, UR4, R2 ;  /* 0x00000004ff037c19 */ /* 0x000fe20008011602 */
[----:B------:R-:W-:Y:S01]  /*4080*/  ULDC UR4, c[0x0][0x658] ;  /* 0x0001960000047ab9 */ /* 0x000fe20000000800 */
[----:B---3--:R-:W-:Y:S02]  /*4090*/  IMAD.MOV R4, RZ, RZ, -R4 ;  /* 0x000000ffff047224 */ /* 0x008fe400078e0a04 */
[----:B------:R-:W-:-:S02]  /*40a0*/  SHF.R.U64 R14, R20, UR4, R3 ;  /* 0x00000004140e7c19 */ /* 0x000fc40008001203 */
[----:B------:R-:W-:Y:S01]  /*40b0*/  SHF.R.U32.HI R23, RZ, UR4, R3 ;  /* 0x00000004ff177c19 */ /* 0x000fe20008011603 */
[----:B--2---:R-:W-:Y:S02]  /*40c0*/  IMAD R13, R22, R4, R13 ;  /* 0x00000004160d7224 */ /* 0x004fe400078e020d */
[----:B------:R-:W-:Y:S02]  /*40d0*/  IMAD.MOV.U32 R2, RZ, RZ, R14 ;  /* 0x000000ffff027224 */ /* 0x000fe400078e000e */
[----:B------:R-:W-:Y:S01]  /*40e0*/  IMAD.MOV.U32 R3, RZ, RZ, R23 ;  /* 0x000000ffff037224 */ /* 0x000fe200078e0017 */
[----:B------:R-:W-:Y:S06]  /*40f0*/  @!P1 BRA `(.L_x_659) ;  /* 0x0000000000289947 */ /* 0x000fec0003800000 */
[----:B------:R-:W-:Y:S02]  /*4100*/  ULDC UR4, c[0x0][0x64c] ;  /* 0x0001930000047ab9 */ /* 0x000fe40000000800 */
[----:B------:R-:W-:-:S05]  /*4110*/  IADD3 R3, P1, R14, UR4, RZ ;  /* 0x000000040e037c10 */ /* 0x000fca000ff3e0ff */
[----:B------:R-:W-:-:S04]  /*4120*/  IMAD.X R23, RZ, RZ, R23, P1 ;  /* 0x000000ffff177224 */ /* 0x000fc800008e0617 */
[----:B------:R-:W-:-:S04]  /*4130*/  IMAD.WIDE.U32 R4, R23, UR6, RZ ;  /* 0x0000000617047c25 */ /* 0x000fc8000f8e00ff */
[----:B------:R-:W-:-:S04]  /*4140*/  IMAD.WIDE.U32 R4, P1, R3, UR7, R4 ;  /* 0x0000000703047c25 */ /* 0x000fc8000f820004 */
[----:B------:R-:W-:-:S04]  /*4150*/  IMAD.WIDE.U32 R2, R3, UR6, RZ ;  /* 0x0000000603027c25 */ /* 0x000fc8000f8e00ff */
[----:B------:R-:W-:Y:S01]  /*4160*/  IMAD.MOV.U32 R2, RZ, RZ, R5 ;  /* 0x000000ffff027224 */ /* 0x000fe200078e0005 */
[----:B------:R-:W-:Y:S01]  /*4170*/  IADD3 RZ, P3, R3, R4, RZ ;  /* 0x0000000403ff7210 */ /* 0x000fe20007f7e0ff */
[----:B------:R-:W-:-:S04]  /*4180*/  IMAD.X R3, RZ, RZ, RZ, P1 ;  /* 0x000000ffff037224 */ /* 0x000fc800008e06ff */
[----:B------:R-:W-:-:S08]  /*4190*/  IMAD.WIDE.U32.X R2, R23, UR7, R2, P3 ;  /* 0x0000000717027c25 */ /* 0x000fd000098e0402 */
.L_x_659:
[----:B------:R-:W-:Y:S01]  /*41a0*/  ISETP.NE.AND P1, PT, R19, 0x1, PT ;  /* 0x000000011300780c */ /* 0x000fe20003f25270 */
[----:B------:R-:W-:Y:S01]  /*41b0*/  ULDC UR4, c[0x0][0x600] ;  /* 0x0001800000047ab9 */ /* 0x000fe20000000800 */
[----:B------:R-:W-:Y:S01]  /*41c0*/  SHF.R.U64 R3, R2, UR5, R3 ;  /* 0x0000000502037c19 */ /* 0x000fe20008001203 */
[----:B------:R-:W-:Y:S01]  /*41d0*/  UIADD3 UR5, UR4, -0x1, URZ ;  /* 0xffffffff04057890 */ /* 0x000fe2000fffe03f */
[----:B------:R-:W-:Y:S01]  /*41e0*/  LOP3.LUT R20, R20, UR16, RZ, 0xc0, !PT ;  /* 0x0000001014147c12 */ /* 0x000fe2000f8ec0ff */
[----:B-1----:R-:W-:Y:S01]  /*41f0*/  IMAD.MOV R21, RZ, RZ, -R21 ;  /* 0x000000ffff157224 */ /* 0x002fe200078e0a15 */
[----:B------:R-:W-:Y:S01]  /*4200*/  ULDC UR6, c[0x0][0x638] ;  /* 0x00018e0000067ab9 */ /* 0x000fe20000000800 */
[----:B------:R-:W-:Y:S02]  /*4210*/  IMAD.MOV R5, RZ, RZ, -R3 ;  /* 0x000000ffff057224 */ /* 0x000fe400078e0a03 */
[----:B------:R-:W-:Y:S01]  /*4220*/  LOP3.LUT R7, R7, UR5, RZ, 0xc0, !PT ;  /* 0x0000000507077c12 */ /* 0x000fe2000f8ec0ff */
[----:B------:R-:W-:Y:S01]  /*4230*/  IMAD R20, R3, UR17, R20 ;  /* 0x0000001103147c24 */ /* 0x000fe2000f8e0214 */
[----:B------:R-:W-:Y:S01]  /*4240*/  ULDC UR5, c[0x0][0x610] ;  /* 0x0001840000057ab9 */ /* 0x000fe20000000800 */
[----:B------:R-:W-:-:S02]  /*4250*/  IMAD R14, R5, UR6, R14 ;  /* 0x00000006050e7c24 */ /* 0x000fc4000f8e020e */
[----:B0-----:R-:W-:Y:S02]  /*4260*/  @P1 IMAD R13, R15, R21, R12 ;  /* 0x000000150f0d1224 */ /* 0x001fe400078e020c */
[----:B------:R-:W-:Y:S02]  /*4270*/  IMAD R14, R14, UR4, R7 ;  /* 0x000000040e0e7c24 */ /* 0x000fe4000f8e0207 */
[----:B------:R-:W-:Y:S02]  /*4280*/  IMAD R13, R20, UR5, R13 ;  /* 0x00000005140d7c24 */ /* 0x000fe4000f8e020d */
[----:B------:R-:W-:-:S03]  /*4290*/  IMAD.MOV.U32 R2, RZ, RZ, 0x1 ;  /* 0x00000001ff027424 */ /* 0x000fc600078e00ff */
[----:B------:R-:W-:Y:S02]  /*42a0*/  SEL R12, R14, R13, !P1 ;  /* 0x0000000d0e0c7207 */ /* 0x000fe40004800000 */
[----:B------:R-:W-:-:S07]  /*42b0*/  SEL R7, R13, R14, !P1 ;  /* 0x0000000e0d077207 */ /* 0x000fce0004800000 */
.L_x_657:
[----:B------:R-:W-:Y:S05]  /*42c0*/  BSYNC B1 ;  /* 0x0000000000017941 */ /* 0x000fea0003800000 */
.L_x_656:
[----:B------:R-:W-:-:S13]  /*42d0*/  LOP3.LUT P1, RZ, R2, 0xff, RZ, 0xc0, !PT ;  /* 0x000000ff02ff7812 */ /* 0x000fda000782c0ff */
[----:B------:R-:W-:Y:S05]  /*42e0*/  @P1 BRA `(.L_x_660) ;  /* 0xfffffff400481947 */ /* 0x000fea000383ffff */
[----:B------:R-:W-:Y:S05]  /*42f0*/  BSYNC B0 ;  /* 0x0000000000007941 */ /* 0x000fea0003800000 */
.L_x_648:
[----:B------:R-:W-:-:S03]  /*4300*/  UMOV UR4, 0xffffffff ;  /* 0xffffffff00047882 */ /* 0x000fc60000000000 */
[----:B------:R-:W-:Y:S05]  /*4310*/  BRA.DIV UR4, `(.L_x_661) ;  /* 0x0000000a04387947 */ /* 0x000fea000b800000 */
[----:B------:R-:W-:-:S13]  /*4320*/  ELECT P6, URZ, PT ;  /* 0x00000000003f782f */ /* 0x000fda00038c0000 */
.L_x_683:
[----:B------:R-:W-:Y:S04]  /*4330*/  BSSY B0, `(.L_x_662) ;  /* 0x0000073000007945 */ /* 0x000fe80003800000 */
[----:B------:R-:W-:Y:S05]  /*4340*/  @!P6 BRA `(.L_x_663) ;  /* 0x0000000400c4e947 */ /* 0x000fea0003800000 */
[----:B------:R-:W-:-:S04]  /*4350*/  LOP3.LUT R18, R18, 0x2, RZ, 0xfc, !PT ;  /* 0x0000000212127812 */ /* 0x000fc800078efcff */
[----:B------:R-:W-:-:S13]  /*4360*/  ISETP.NE.AND P0, PT, R18, 0x3, PT ;  /* 0x000000031200780c */ /* 0x000fda0003f05270 */
[----:B------:R-:W-:Y:S05]  /*4370*/  @!P0 BRA `(.L_x_664) ;  /* 0x0000000000048947 */ /* 0x000fea0003800000 */
[----:B------:R-:W-:Y:S01]  /*4380*/  BPT.TRAP 0x1 ;  /* 0x000000040000795c */ /* 0x000fe20000300000 */
.L_x_664:
[----:B------:R-:W0:Y:S01]  /*4390*/  S2R R3, SR_CgaCtaId ;  /* 0x0000000000037919 */ /* 0x000e220000008800 */
[----:B------:R-:W-:Y:S02]  /*43a0*/  MOV R0, 0x400 ;  /* 0x0000040000007802 */ /* 0x000fe40000000f00 */
[----:B------:R-:W-:Y:S02]  /*43b0*/  SHF.L.U32 R2, R8, 0x1f, RZ ;  /* 0x0000001f08027819 */ /* 0x000fe400000006ff */
[----:B0-----:R-:W-:-:S05]  /*43c0*/  LEA R0, R3, R0, 0x18 ;  /* 0x0000000003007211 */ /* 0x001fca00078ec0ff */
[----:B------:R-:W-:-:S04]  /*43d0*/  VIADD R0, R0, 0x60 ;  /* 0x0000006000007836 */ /* 0x000fc80000000000 */
[C---:B------:R-:W-:Y:S02]  /*43e0*/  IMAD R5, R9.reuse, 0x8, R0 ;  /* 0x0000000809057824 */ /* 0x040fe400078e0200 */
[----:B------:R-:W-:Y:S02]  /*43f0*/  VIADD R9, R9, 0x1 ;  /* 0x0000000109097836 */ /* 0x000fe40000000000 */
[----:B------:R-:W0:Y:S03]  /*4400*/  SYNCS.PHASECHK.TRANS64.TRYWAIT P0, [R5+URZ], R2 ;  /* 0x00000002050075a7 */ /* 0x000e26000800017f */
[----:B------:R-:W-:-:S04]  /*4410*/  ISETP.NE.AND P1, PT, R9, 0xc, PT ;  /* 0x0000000c0900780c */ /* 0x000fc80003f25270 */
[----:B------:R-:W-:Y:S02]  /*4420*/  SEL R3, RZ, 0x1, P1 ;  /* 0x00000001ff037807 */ /* 0x000fe40000800000 */
[----:B------:R-:W-:Y:S02]  /*4430*/  SEL R9, R9, RZ, P1 ;  /* 0x000000ff09097207 */ /* 0x000fe40000800000 */
[----:B------:R-:W-:-:S03]  /*4440*/  LOP3.LUT R8, R8, R3, RZ, 0x3c, !PT ;  /* 0x0000000308087212 */ /* 0x000fc600078e3cff */
[----:B------:R-:W-:Y:S01]  /*4450*/  IMAD R7, R9, 0x8, R0 ;  /* 0x0000000809077824 */ /* 0x000fe200078e0200 */
[----:B------:R-:W-:Y:S01]  /*4460*/  SHF.L.U32 R4, R8, 0x1f, RZ ;  /* 0x0000001f08047819 */ /* 0x000fe200000006ff */
[----:B0-----:R-:W-:Y:S06]  /*4470*/  @!P0 BRA `(.L_x_665) ;  /* 0x0000000800008947 */ /* 0x001fec0003800000 */
.L_x_684:
[----:B------:R-:W1:Y:S01]  /*4480*/  SYNCS.PHASECHK.TRANS64.TRYWAIT P0, [R7+URZ], R4 ;  /* 0x00000004070075a7 */ /* 0x000e62000800017f */
[----:B0-----:R-:W-:-:S05]  /*4490*/  VIADD R2, R9, 0x1 ;  /* 0x0000000109027836 */ /* 0x001fca0000000000 */
[----:B------:R-:W-:-:S04]  /*44a0*/  ISETP.NE.AND P1, PT, R2, 0xc, PT ;  /* 0x0000000c0200780c */ /* 0x000fc80003f25270 */
[----:B------:R-:W-:Y:S02]  /*44b0*/  SEL R3, RZ, 0x1, P1 ;  /* 0x00000001ff037807 */ /* 0x000fe40000800000 */
[----:B------:R-:W-:Y:S02]  /*44c0*/  SEL R9, R2, RZ, P1 ;  /* 0x000000ff02097207 */ /* 0x000fe40000800000 */
[----:B------:R-:W-:-:S03]  /*44d0*/  LOP3.LUT R8, R8, R3, RZ, 0x3c, !PT ;  /* 0x0000000308087212 */ /* 0x000fc600078e3cff */
[----:B------:R-:W-:Y:S01]  /*44e0*/  IMAD R6, R9, 0x8, R0 ;  /* 0x0000000809067824 */ /* 0x000fe200078e0200 */
[----:B------:R-:W-:Y:S01]  /*44f0*/  SHF.L.U32 R5, R8, 0x1f, RZ ;  /* 0x0000001f08057819 */ /* 0x000fe200000006ff */
[----:B-1----:R-:W-:Y:S06]  /*4500*/  @!P0 BRA `(.L_x_666) ;  /* 0x0000000400f08947 */ /* 0x002fec0003800000 */
.L_x_685:
[----:B------:R-:W1:Y:S01]  /*4510*/  SYNCS.PHASECHK.TRANS64.TRYWAIT P0, [R6+URZ], R5 ;  /* 0x00000005060075a7 */ /* 0x000e62000800017f */
[----:B------:R-:W-:-:S05]  /*4520*/  VIADD R2, R9, 0x1 ;  /* 0x0000000109027836 */ /* 0x000fca0000000000 */
[----:B------:R-:W-:-:S04]  /*4530*/  ISETP.NE.AND P1, PT, R2, 0xc, PT ;  /* 0x0000000c0200780c */ /* 0x000fc80003f25270 */
[----:B------:R-:W-:Y:S02]  /*4540*/  SEL R3, RZ, 0x1, P1 ;  /* 0x00000001ff037807 */ /* 0x000fe40000800000 */
[----:B0-----:R-:W-:Y:S02]  /*4550*/  SEL R7, R2, RZ, P1 ;  /* 0x000000ff02077207 */ /* 0x001fe40000800000 */
[----:B------:R-:W-:-:S03]  /*4560*/  LOP3.LUT R8, R8, R3, RZ, 0x3c, !PT ;  /* 0x0000000308087212 */ /* 0x000fc600078e3cff */
[----:B------:R-:W-:Y:S01]  /*4570*/  IMAD R9, R7, 0x8, R0 ;  /* 0x0000000807097824 */ /* 0x000fe200078e0200 */
[----:B------:R-:W-:Y:S01]  /*4580*/  SHF.L.U32 R4, R8, 0x1f, RZ ;  /* 0x0000001f08047819 */ /* 0x000fe200000006ff */
[----:B-1----:R-:W-:Y:S06]  /*4590*/  @!P0 BRA `(.L_x_667) ;  /* 0x0000000400e08947 */ /* 0x002fec0003800000 */
.L_x_686:
[----:B------:R-:W1:Y:S01]  /*45a0*/  SYNCS.PHASECHK.TRANS64.TRYWAIT P0, [R9+URZ], R4 ;  /* 0x00000004090075a7 */ /* 0x000e62000800017f */
[----:B------:R-:W-:-:S05]  /*45b0*/  VIADD R2, R7, 0x1 ;  /* 0x0000000107027836 */ /* 0x000fca0000000000 */
[----:B------:R-:W-:-:S04]  /*45c0*/  ISETP.NE.AND P1, PT, R2, 0xc, PT ;  /* 0x0000000c0200780c */ /* 0x000fc80003f25270 */
[----:B------:R-:W-:Y:S02]  /*45d0*/  SEL R3, RZ, 0x1, P1 ;  /* 0x00000001ff037807 */ /* 0x000fe40000800000 */
[----:B------:R-:W-:Y:S02]  /*45e0*/  SEL R7, R2, RZ, P1 ;  /* 0x000000ff02077207 */ /* 0x000fe40000800000 */
[----:B------:R-:W-:-:S03]  /*45f0*/  LOP3.LUT R8, R8, R3, RZ, 0x3c, !PT ;  /* 0x0000000308087212 */ /* 0x000fc600078e3cff */
[----:B0-----:R-:W-:Y:S01]  /*4600*/  IMAD R6, R7, 0x8, R0 ;  /* 0x0000000807067824 */ /* 0x001fe200078e0200 */
[----:B------:R-:W-:Y:S01]  /*4610*/  SHF.L.U32 R5, R8, 0x1f, RZ ;  /* 0x0000001f08057819 */ /* 0x000fe200000006ff */
[----:B-1----:R-:W-:Y:S06]  /*4620*/  @!P0 BRA `(.L_x_668) ;  /* 0x0000000400d08947 */ /* 0x002fec0003800000 */
.L_x_687:
        /* <DEDUP_REMOVED lines=9> */
.L_x_688:
        /* <DEDUP_REMOVED lines=9> */
.L_x_689:
        /* <DEDUP_REMOVED lines=9> */
.L_x_690:
        /* <DEDUP_REMOVED lines=9> */
.L_x_691:
        /* <DEDUP_REMOVED lines=9> */
.L_x_692:
        /* <DEDUP_REMOVED lines=9> */
.L_x_693:
[----:B------:R-:W1:Y:S01]  /*4990*/  SYNCS.PHASECHK.TRANS64.TRYWAIT P0, [R6+URZ], R5 ;  /* 0x00000005060075a7 */ /* 0x000e62000800017f */
[----:B------:R-:W-:-:S05]  /*49a0*/  VIADD R2, R7, 0x1 ;  /* 0x0000000107027836 */ /* 0x000fca0000000000 */
[----:B------:R-:W-:-:S04]  /*49b0*/  ISETP.NE.AND P1, PT, R2, 0xc, PT ;  /* 0x0000000c0200780c */ /* 0x000fc80003f25270 */
[----:B0-----:R-:W-:Y:S02]  /*49c0*/  SEL R4, RZ, 0x1, P1 ;  /* 0x00000001ff047807 */ /* 0x001fe40000800000 */
[----:B------:R-:W-:Y:S02]  /*49d0*/  SEL R3, R2, RZ, P1 ;  /* 0x000000ff02037207 */ /* 0x000fe40000800000 */
[----:B------:R-:W-:Y:S01]  /*49e0*/  LOP3.LUT R4, R11, R4, RZ, 0x3c, !PT ;  /* 0x000000040b047212 */ /* 0x000fe200078e3cff */
[----:B-1----:R-:W-:Y:S06]  /*49f0*/  @!P0 BRA `(.L_x_675) ;  /* 0x0000000400688947 */ /* 0x002fec0003800000 */
.L_x_694:
[----:B------:R-:W-:Y:S01]  /*4a00*/  IMAD R3, R3, 0x8, R0 ;  /* 0x0000000803037824 */ /* 0x000fe200078e0200 */
[----:B------:R-:W-:-:S07]  /*4a10*/  SHF.L.U32 R0, R4, 0x1f, RZ ;  /* 0x0000001f04007819 */ /* 0x000fce00000006ff */
.L_x_676:
[----:B-1----:R1:W2:Y:S02]  /*4a20*/  SYNCS.PHASECHK.TRANS64.TRYWAIT P0, [R3+URZ], R0 ;  /* 0x00000000030075a7 */ /* 0x0022a4000800017f */
[----:B--2---:R-:W-:Y:S05]  /*4a30*/  @!P0 NANOSLEEP.SYNCS 0x989680 ;  /* 0x009896800000895d */ /* 0x004fea0003900000 */
[----:B------:R-:W2:Y:S02]  /*4a40*/  @!P0 SYNCS.PHASECHK.TRANS64 P0, [R3+URZ], R0 ;  /* 0x00000000030085a7 */ /* 0x000ea4000800007f */
[----:B--2---:R-:W-:Y:S05]  /*4a50*/  @!P0 BRA `(.L_x_676) ;  /* 0xfffffffc00f08947 */ /* 0x004fea000383ffff */
.L_x_663:
[----:B------:R-:W-:Y:S05]  /*4a60*/  BSYNC B0 ;  /* 0x0000000000007941 */ /* 0x000fea0003800000 */
.L_x_662:
[----:B------:R-:W-:Y:S05]  /*4a70*/  EXIT ;  /* 0x000000000000794d */ /* 0x000fea0003800000 */
.L_x_615:
[----:B-1----:R1:W2:Y:S02]  /*4a80*/  SYNCS.PHASECHK.TRANS64.TRYWAIT P1, [R3+URZ], R0 ;  /* 0x00000000030075a7 */ /* 0x0022a4000802017f */
[----:B--2---:R-:W-:Y:S05]  /*4a90*/  @!P1 NANOSLEEP.SYNCS 0x989680 ;  /* 0x009896800000995d */ /* 0x004fea0003900000 */
[----:B------:R-:W2:Y:S02]  /*4aa0*/  @!P1 SYNCS.PHASECHK.TRANS64 P1, [R3+URZ], R0 ;  /* 0x00000000030095a7 */ /* 0x000ea4000802007f */
[----:B--2---:R-:W-:Y:S05]  /*4ab0*/  @!P1 BRA `(.L_x_615) ;  /* 0xfffffffc00f09947 */ /* 0x004fea000383ffff */
[----:B------:R-:W-:Y:S05]  /*4ac0*/  BRA `(.L_x_614) ;  /* 0xffffffc800207947 */ /* 0x000fea000383ffff */
.L_x_620:
[----:B-1----:R-:W-:-:S04]  /*4ad0*/  IMAD.U32 R3, RZ, RZ, UR8 ;  /* 0x00000008ff037e24 */ /* 0x002fc8000f8e00ff */
[----:B------:R1:W2:Y:S03]  /*4ae0*/  SYNCS.PHASECHK.TRANS64.TRYWAIT P1, [R3+URZ], R2 ;  /* 0x00000002030075a7 */ /* 0x0002a6000802017f */
[----:B--2---:R-:W-:Y:S05]  /*4af0*/  @!P1 NANOSLEEP.SYNCS 0x989680 ;  /* 0x009896800000995d */ /* 0x004fea0003900000 */
[----:B------:R-:W2:Y:S02]  /*4b00*/  @!P1 SYNCS.PHASECHK.TRANS64 P1, [R3+URZ], R2 ;  /* 0x00000002030095a7 */ /* 0x000ea4000802007f */
[----:B--2---:R-:W-:Y:S05]  /*4b10*/  @!P1 BRA `(.L_x_620) ;  /* 0xfffffffc00ec9947 */ /* 0x004fea000383ffff */
[----:B------:R-:W-:Y:S05]  /*4b20*/  BRA `(.L_x_619) ;  /* 0xffffffcc00007947 */ /* 0x000fea000383ffff */
.L_x_649:
[----:B------:R-:W-:Y:S01]  /*4b30*/  BSSY B1, `(.L_x_677) ;  /* 0x0000006000017945 */ /* 0x000fe20003800000 */
[----:B------:R-:W-:-:S07]  /*4b40*/  IMAD.MOV.U32 R15, RZ, RZ, -0x1 ;  /* 0xffffffffff0f7424 */ /* 0x000fce00078e00ff */
[----:B------:R-:W-:Y:S05]  /*4b50*/  WARPSYNC.COLLECTIVE R15, `(.L_x_678) ;  /* 0x000000000f0c7348 */ /* 0x000fea0003c00000 */
[----:B------:R-:W-:Y:S02]  /*4b60*/  ELECT P6, UR62, PT ;  /* 0x00000000003e782f */ /* 0x000fe400038c0000 */
[----:B------:R-:W-:Y:S01]  /*4b70*/  MOV R14, UR62 ;  /* 0x0000003e000e7c02 */ /* 0x000fe20008000f00 */
[----:B------:R-:W-:Y:S10]  /*4b80*/  ENDCOLLECTIVE ;  /* 0x000000000000791b */ /* 0x000ff40003800000 */
.L_x_678:
[----:B------:R-:W-:Y:S05]  /*4b90*/  BSYNC B1 ;  /* 0x0000000000017941 */ /* 0x000fea0003800000 */
.L_x_677:
[----:B------:R-:W-:Y:S05]  /*4ba0*/  BRA `(.L_x_679) ;  /* 0xffffffec00247947 */ /* 0x000fea000383ffff */
.L_x_652:
[----:B-1----:R1:W2:Y:S02]  /*4bb0*/  SYNCS.PHASECHK.TRANS64.TRYWAIT P1, [R13+URZ+0x60], R4 ;  /* 0x000060040d0075a7 */ /* 0x0022a4000802017f */
[----:B--2---:R-:W-:Y:S05]  /*4bc0*/  @!P1 NANOSLEEP.SYNCS 0x989680 ;  /* 0x009896800000995d */ /* 0x004fea0003900000 */
[----:B------:R-:W2:Y:S02]  /*4bd0*/  @!P1 SYNCS.PHASECHK.TRANS64 P1, [R13+URZ+0x60], R4 ;  /* 0x000060040d0095a7 */ /* 0x000ea4000802007f */
[----:B--2---:R-:W-:Y:S05]  /*4be0*/  @!P1 BRA `(.L_x_652) ;  /* 0xfffffffc00f09947 */ /* 0x004fea000383ffff */
[----:B------:R-:W-:Y:S05]  /*4bf0*/  BRA `(.L_x_680) ;  /* 0xffffffec00587947 */ /* 0x000fea000383ffff */
.L_x_661:
[----:B------:R-:W-:Y:S01]  /*4c00*/  BSSY B0, `(.L_x_681) ;  /* 0x0000006000007945 */ /* 0x000fe20003800000 */
[----:B------:R-:W-:-:S07]  /*4c10*/  IMAD.MOV.U32 R15, RZ, RZ, -0x1 ;  /* 0xffffffffff0f7424 */ /* 0x000fce00078e00ff */
[----:B------:R-:W-:Y:S05]  /*4c20*/  WARPSYNC.COLLECTIVE R15, `(.L_x_682) ;  /* 0x000000000f0c7348 */ /* 0x000fea0003c00000 */
[----:B------:R-:W-:Y:S02]  /*4c30*/  ELECT P6, UR62, PT ;  /* 0x00000000003e782f */ /* 0x000fe400038c0000 */
[----:B------:R-:W-:Y:S01]  /*4c40*/  MOV R14, UR62 ;  /* 0x0000003e000e7c02 */ /* 0x000fe20008000f00 */
[----:B------:R-:W-:Y:S10]  /*4c50*/  ENDCOLLECTIVE ;  /* 0x000000000000791b */ /* 0x000ff40003800000 */
.L_x_682:
[----:B------:R-:W-:Y:S05]  /*4c60*/  BSYNC B0 ;  /* 0x0000000000007941 */ /* 0x000fea0003800000 */
.L_x_681:
[----:B------:R-:W-:Y:S05]  /*4c70*/  BRA `(.L_x_683) ;  /* 0xfffffff400ac7947 */ /* 0x000fea000383ffff */
.L_x_665:
[----:B0-----:R0:W1:Y:S02]  /*4c80*/  SYNCS.PHASECHK.TRANS64.TRYWAIT P0, [R5+URZ], R2 ;  /* 0x00000002050075a7 */ /* 0x001064000800017f */
[----:B-1----:R-:W-:Y:S05]  /*4c90*/  @!P0 NANOSLEEP.SYNCS 0x989680 ;  /* 0x009896800000895d */ /* 0x002fea0003900000 */
[----:B------:R-:W1:Y:S02]  /*4ca0*/  @!P0 SYNCS.PHASECHK.TRANS64 P0, [R5+URZ], R2 ;  /* 0x00000002050085a7 */ /* 0x000e64000800007f */
[----:B-1----:R-:W-:Y:S05]  /*4cb0*/  @!P0 BRA `(.L_x_665) ;  /* 0xfffffffc00f08947 */ /* 0x002fea000383ffff */
[----:B------:R-:W-:Y:S05]  /*4cc0*/  BRA `(.L_x_684) ;  /* 0xfffffff400ec7947 */ /* 0x000fea000383ffff */
.L_x_666:
[----:B0-----:R0:W1:Y:S02]  /*4cd0*/  SYNCS.PHASECHK.TRANS64.TRYWAIT P0, [R7+URZ], R4 ;  /* 0x00000004070075a7 */ /* 0x001064000800017f */
[----:B-1----:R-:W-:Y:S05]  /*4ce0*/  @!P0 NANOSLEEP.SYNCS 0x989680 ;  /* 0x009896800000895d */ /* 0x002fea0003900000 */
[----:B------:R-:W1:Y:S02]  /*4cf0*/  @!P0 SYNCS.PHASECHK.TRANS64 P0, [R7+URZ], R4 ;  /* 0x00000004070085a7 */ /* 0x000e64000800007f */
[----:B-1----:R-:W-:Y:S05]  /*4d00*/  @!P0 BRA `(.L_x_666) ;  /* 0xfffffffc00f08947 */ /* 0x002fea000383ffff */
[----:B------:R-:W-:Y:S05]  /*4d10*/  BRA `(.L_x_685) ;  /* 0xfffffff400fc7947 */ /* 0x000fea000383ffff */
.L_x_667:
[----:B0-----:R0:W1:Y:S02]  /*4d20*/  SYNCS.PHASECHK.TRANS64.TRYWAIT P0, [R6+URZ], R5 ;  /* 0x00000005060075a7 */ /* 0x001064000800017f */
[----:B-1----:R-:W-:Y:S05]  /*4d30*/  @!P0 NANOSLEEP.SYNCS 0x989680 ;  /* 0x009896800000895d */ /* 0x002fea0003900000 */
[----:B------:R-:W1:Y:S02]  /*4d40*/  @!P0 SYNCS.PHASECHK.TRANS64 P0, [R6+URZ], R5 ;  /* 0x00000005060085a7 */ /* 0x000e64000800007f */
[----:B-1----:R-:W-:Y:S05]  /*4d50*/  @!P0 BRA `(.L_x_667) ;  /* 0xfffffffc00f08947 */ /* 0x002fea000383ffff */
[----:B------:R-:W-:Y:S05]  /*4d60*/  BRA `(.L_x_686) ;  /* 0xfffffff8000c7947 */ /* 0x000fea000383ffff */
.L_x_668:
[----:B0-----:R0:W1:Y:S02]  /*4d70*/  SYNCS.PHASECHK.TRANS64.TRYWAIT P0, [R9+URZ], R4 ;  /* 0x00000004090075a7 */ /* 0x001064000800017f */
[----:B-1----:R-:W-:Y:S05]  /*4d80*/  @!P0 NANOSLEEP.SYNCS 0x989680 ;  /* 0x009896800000895d */ /* 0x002fea0003900000 */
[----:B------:R-:W1:Y:S02]  /*4d90*/  @!P0 SYNCS.PHASECHK.TRANS64 P0, [R9+URZ], R4 ;  /* 0x00000004090085a7 */ /* 0x000e64000800007f */
[----:B-1----:R-:W-:Y:S05]  /*4da0*/  @!P0 BRA `(.L_x_668) ;  /* 0xfffffffc00f08947 */ /* 0x002fea000383ffff */
[----:B------:R-:W-:Y:S05]  /*4db0*/  BRA `(.L_x_687) ;  /* 0xfffffff8001c7947 */ /* 0x000fea000383ffff */
.L_x_669:
[----:B0-----:R0:W1:Y:S02]  /*4dc0*/  SYNCS.PHASECHK.TRANS64.TRYWAIT P0, [R6+URZ], R5 ;  /* 0x00000005060075a7 */ /* 0x001064000800017f */
[----:B-1----:R-:W-:Y:S05]  /*4dd0*/  @!P0 NANOSLEEP.SYNCS 0x989680 ;  /* 0x009896800000895d */ /* 0x002fea0003900000 */
[----:B------:R-:W1:Y:S02]  /*4de0*/  @!P0 SYNCS.PHASECHK.TRANS64 P0, [R6+URZ], R5 ;  /* 0x00000005060085a7 */ /* 0x000e64000800007f */
[----:B-1----:R-:W-:Y:S05]  /*4df0*/  @!P0 BRA `(.L_x_669) ;  /* 0xfffffffc00f08947 */ /* 0x002fea000383ffff */
[----:B------:R-:W-:Y:S05]  /*4e00*/  BRA `(.L_x_688) ;  /* 0xfffffff8002c7947 */ /* 0x000fea000383ffff */
.L_x_670:
[----:B0-----:R0:W1:Y:S02]  /*4e10*/  SYNCS.PHASECHK.TRANS64.TRYWAIT P0, [R9+URZ], R4 ;  /* 0x00000004090075a7 */ /* 0x001064000800017f */
[----:B-1----:R-:W-:Y:S05]  /*4e20*/  @!P0 NANOSLEEP.SYNCS 0x989680 ;  /* 0x009896800000895d */ /* 0x002fea0003900000 */
[----:B------:R-:W1:Y:S02]  /*4e30*/  @!P0 SYNCS.PHASECHK.TRANS64 P0, [R9+URZ], R4 ;  /* 0x00000004090085a7 */ /* 0x000e64000800007f */
[----:B-1----:R-:W-:Y:S05]  /*4e40*/  @!P0 BRA `(.L_x_670) ;  /* 0xfffffffc00f08947 */ /* 0x002fea000383ffff */
[----:B------:R-:W-:Y:S05]  /*4e50*/  BRA `(.L_x_689) ;  /* 0xfffffff8003c7947 */ /* 0x000fea000383ffff */
.L_x_671:
[----:B0-----:R0:W1:Y:S02]  /*4e60*/  SYNCS.PHASECHK.TRANS64.TRYWAIT P0, [R6+URZ], R5 ;  /* 0x00000005060075a7 */ /* 0x001064000800017f */
[----:B-1----:R-:W-:Y:S05]  /*4e70*/  @!P0 NANOSLEEP.SYNCS 0x989680 ;  /* 0x009896800000895d */ /* 0x002fea0003900000 */
[----:B------:R-:W1:Y:S02]  /*4e80*/  @!P0 SYNCS.PHASECHK.TRANS64 P0, [R6+URZ], R5 ;  /* 0x00000005060085a7 */ /* 0x000e64000800007f */
[----:B-1----:R-:W-:Y:S05]  /*4e90*/  @!P0 BRA `(.L_x_671) ;  /* 0xfffffffc00f08947 */ /* 0x002fea000383ffff */
[----:B------:R-:W-:Y:S05]  /*4ea0*/  BRA `(.L_x_690) ;  /* 0xfffffff8004c7947 */ /* 0x000fea000383ffff */
.L_x_672:
[----:B0-----:R0:W1:Y:S02]  /*4eb0*/  SYNCS.PHASECHK.TRANS64.TRYWAIT P0, [R9+URZ], R4 ;  /* 0x00000004090075a7 */ /* 0x001064000800017f */
[----:B-1----:R-:W-:Y:S05]  /*4ec0*/  @!P0 NANOSLEEP.SYNCS 0x989680 ;  /* 0x009896800000895d */ /* 0x002fea0003900000 */
[----:B------:R-:W1:Y:S02]  /*4ed0*/  @!P0 SYNCS.PHASECHK.TRANS64 P0, [R9+URZ], R4 ;  /* 0x00000004090085a7 */ /* 0x000e64000800007f */
[----:B-1----:R-:W-:Y:S05]  /*4ee0*/  @!P0 BRA `(.L_x_672) ;  /* 0xfffffffc00f08947 */ /* 0x002fea000383ffff */
[----:B------:R-:W-:Y:S05]  /*4ef0*/  BRA `(.L_x_691) ;  /* 0xfffffff8005c7947 */ /* 0x000fea000383ffff */
.L_x_673:
[----:B0-----:R0:W1:Y:S02]  /*4f00*/  SYNCS.PHASECHK.TRANS64.TRYWAIT P0, [R6+URZ], R5 ;  /* 0x00000005060075a7 */ /* 0x001064000800017f */
[----:B-1----:R-:W-:Y:S05]  /*4f10*/  @!P0 NANOSLEEP.SYNCS 0x989680 ;  /* 0x009896800000895d */ /* 0x002fea0003900000 */
[----:B------:R-:W1:Y:S02]  /*4f20*/  @!P0 SYNCS.PHASECHK.TRANS64 P0, [R6+URZ], R5 ;  /* 0x00000005060085a7 */ /* 0x000e64000800007f */
[----:B-1----:R-:W-:Y:S05]  /*4f30*/  @!P0 BRA `(.L_x_673) ;  /* 0xfffffffc00f08947 */ /* 0x002fea000383ffff */
[----:B------:R-:W-:Y:S05]  /*4f40*/  BRA `(.L_x_692) ;  /* 0xfffffff8006c7947 */ /* 0x000fea000383ffff */
.L_x_674:
[----:B0-----:R0:W1:Y:S02]  /*4f50*/  SYNCS.PHASECHK.TRANS64.TRYWAIT P0, [R9+URZ], R4 ;  /* 0x00000004090075a7 */ /* 0x001064000800017f */
[----:B-1----:R-:W-:Y:S05]  /*4f60*/  @!P0 NANOSLEEP.SYNCS 0x989680 ;  /* 0x009896800000895d */ /* 0x002fea0003900000 */
[----:B------:R-:W1:Y:S02]  /*4f70*/  @!P0 SYNCS.PHASECHK.TRANS64 P0, [R9+URZ], R4 ;  /* 0x00000004090085a7 */ /* 0x000e64000800007f */
[----:B-1----:R-:W-:Y:S05]  /*4f80*/  @!P0 BRA `(.L_x_674) ;  /* 0xfffffffc00f08947 */ /* 0x002fea000383ffff */
[----:B------:R-:W-:Y:S05]  /*4f90*/  BRA `(.L_x_693) ;  /* 0xfffffff8007c7947 */ /* 0x000fea000383ffff */
.L_x_675:
[----:B0-----:R0:W1:Y:S02]  /*4fa0*/  SYNCS.PHASECHK.TRANS64.TRYWAIT P0, [R6+URZ], R5 ;  /* 0x00000005060075a7 */ /* 0x001064000800017f */
[----:B-1----:R-:W-:Y:S05]  /*4fb0*/  @!P0 NANOSLEEP.SYNCS 0x989680 ;  /* 0x009896800000895d */ /* 0x002fea0003900000 */
[----:B------:R-:W1:Y:S02]  /*4fc0*/  @!P0 SYNCS.PHASECHK.TRANS64 P0, [R6+URZ], R5 ;  /* 0x00000005060085a7 */ /* 0x000e64000800007f */
[----:B-1----:R-:W-:Y:S05]  /*4fd0*/  @!P0 BRA `(.L_x_675) ;  /* 0xfffffffc00f08947 */ /* 0x002fea000383ffff */
[----:B------:R-:W-:Y:S05]  /*4fe0*/  BRA `(.L_x_694) ;  /* 0xfffffff800847947 */ /* 0x000fea000383ffff */
.L_x_695:
        /* <DEDUP_REMOVED lines=9> */
.L_x_700:


//--------------------- .nv.global.init           --------------------------
	.section	.nv.global.init,"aw",@progbits
	.align	4
.nv.global.init:
	.type		mrg32k3aM1SubSeq,@object
	.size		mrg32k3aM1SubSeq,(mrg32k3aM2SubSeq - mrg32k3aM1SubSeq)
mrg32k3aM1SubSeq:
        /*0000*/ 	.byte	0x0b, 0xcc, 0xee, 0x04, 0x73, 0x29, 0x8b, 0x6f, 0xf6, 0x53, 0x03, 0xf6, 0x23, 0xf6, 0xea, 0xda
        /* <DEDUP_REMOVED lines=125> */
	.type		mrg32k3aM2SubSeq,@object
	.size		mrg32k3aM2SubSeq,(mrg32k3aM1 - mrg32k3aM2SubSeq)
mrg32k3aM2SubSeq:
        /* <DEDUP_REMOVED lines=126> */
	.type		mrg32k3aM1,@object
	.size		mrg32k3aM1,(mrg32k3aM1Seq - mrg32k3aM1)
mrg32k3aM1:
        /* <DEDUP_REMOVED lines=144> */
	.type		mrg32k3aM1Seq,@object
	.size		mrg32k3aM1Seq,(mrg32k3aM2 - mrg32k3aM1Seq)
mrg32k3aM1Seq:
        /* <DEDUP_REMOVED lines=144> */
	.type		mrg32k3aM2,@object
	.size		mrg32k3aM2,(mrg32k3aM2Seq - mrg32k3aM2)
mrg32k3aM2:
        /* <DEDUP_REMOVED lines=144> */
	.type		mrg32k3aM2Seq,@object
	.size		mrg32k3aM2Seq,(precalc_xorwow_matrix - mrg32k3aM2Seq)
mrg32k3aM2Seq:
        /* <DEDUP_REMOVED lines=144> */
	.type		precalc_xorwow_matrix,@object
	.size		precalc_xorwow_matrix,(precalc_xorwow_offset_matrix - precalc_xorwow_matrix)
precalc_xorwow_matrix:
        /* <DEDUP_REMOVED lines=6400> */
	.type		precalc_xorwow_offset_matrix,@object
	.size		precalc_xorwow_offset_matrix,($str$24 - precalc_xorwow_offset_matrix)
precalc_xorwow_offset_matrix:
        /* <DEDUP_REMOVED lines=6400> */
	.type		$str$24,@object
	.size		$str$24,($str$38 - $str$24)
$str$24:
        /*353c0*/ 	.byte	0x6b, 0x5f, 0x74, 0x69, 0x6c, 0x65, 0x5f, 0x63, 0x6f, 0x75, 0x6e, 0x74, 0x20, 0x3e, 0x3d, 0x20
        /*353d0*/ 	.byte	0x31, 0x00
	.type		$str$38,@object
	.size		$str$38,($str$39 - $str$38)
$str$38:
        /*353d2*/ 	.byte	0x28, 0x61, 0x64, 0x64, 0x72, 0x65, 0x73, 0x73, 0x20, 0x26, 0x20, 0x6d, 0x61, 0x73, 0x6b, 0x29
        /*353e2*/ 	.byte	0x20, 0x3d, 0x3d, 0x20, 0x30, 0x00
	.type		$str$39,@object
	.size		$str$39,($str$25 - $str$39)
$str$39:
        /*353e8*/ 	.byte	0x2f, 0x74, 0x6d, 0x70, 0x2f, 0x63, 0x75, 0x74, 0x6c, 0x61, 0x73, 0x73, 0x5f, 0x73, 0x77, 0x65
        /*353f8*/ 	.byte	0x65, 0x70, 0x5f, 0x73, 0x72, 0x63, 0x2f, 0x69, 0x6e, 0x63, 0x6c, 0x75, 0x64, 0x65, 0x2f, 0x63
        /*35408*/ 	.byte	0x75, 0x74, 0x65, 0x2f, 0x70, 0x6f, 0x69, 0x6e, 0x74, 0x65, 0x72, 0x5f, 0x66, 0x6c, 0x61, 0x67
        /*35418*/ 	.byte	0x67, 0x65, 0x64, 0x2e, 0x68, 0x70, 0x70, 0x00
	.type		$str$25,@object
	.size		$str$25,(__unnamed_4 - $str$25)
$str$25:
        /*35420*/ 	.byte	0x2f, 0x74, 0x6d, 0x70, 0x2f, 0x63, 0x75, 0x74, 0x6c, 0x61, 0x73, 0x73, 0x5f, 0x73, 0x77, 0x65
        /*35430*/ 	.byte	0x65, 0x70, 0x5f, 0x73, 0x72, 0x63, 0x2f, 0x69, 0x6e, 0x63, 0x6c, 0x75, 0x64, 0x65, 0x2f, 0x63
        /*35440*/ 	.byte	0x75, 0x74, 0x6c, 0x61, 0x73, 0x73, 0x2f, 0x67, 0x65, 0x6d, 0x6d, 0x2f, 0x63, 0x6f, 0x6c, 0x6c
        /*35450*/ 	.byte	0x65, 0x63, 0x74, 0x69, 0x76, 0x65, 0x2f, 0x73, 0x6d, 0x39, 0x30, 0x5f, 0x6d, 0x6d, 0x61, 0x5f
        /*35460*/ 	.byte	0x74, 0x6d, 0x61, 0x5f, 0x67, 0x6d, 0x6d, 0x61, 0x5f, 0x73, 0x73, 0x5f, 0x77, 0x61, 0x72, 0x70
        /*35470*/ 	.byte	0x73, 0x70, 0x65, 0x63, 0x69, 0x61, 0x6c, 0x69, 0x7a, 0x65, 0x64, 0x2e, 0x68, 0x70, 0x70, 0x00
	.type		__unnamed_4,@object
	.size		__unnamed_4,(__unnamed_3 - __unnamed_4)
__unnamed_4:
        /* <DEDUP_REMOVED lines=28> */
        /*35640*/ 	.byte	0x30, 0x34, 0x38, 0x3e, 0x3e, 0x3e, 0x3e, 0x3e, 0x5d, 0x00
	.type		__unnamed_3,@object
	.size		__unnamed_3,(__unnamed_6 - __unnamed_3)
__unnamed_3:
        /* <DEDUP_REMOVED lines=28> */
        /*3580a*/ 	.byte	0x3c, 0x31, 0x30, 0x32, 0x34, 0x3e, 0x3e, 0x3e, 0x3e, 0x3e, 0x20, 0x26, 0x5d, 0x00
	.type		__unnamed_6,@object
	.size		__unnamed_6,(__unnamed_5 - __unnamed_6)
__unnamed_6:
        /* <DEDUP_REMOVED lines=29> */
	.type		__unnamed_5,@object
	.size		__unnamed_5,(__unnamed_2 - __unnamed_5)
__unnamed_5:
        /* <DEDUP_REMOVED lines=29> */
        /*35bb6*/ 	.byte	0x00
	.type		__unnamed_2,@object
	.size		__unnamed_2,(__unnamed_1 - __unnamed_2)
__unnamed_2:
        /* <DEDUP_REMOVED lines=30> */
	.type		__unnamed_1,@object
	.size		__unnamed_1,(.L_9 - __unnamed_1)
__unnamed_1:
        /* <DEDUP_REMOVED lines=181> */
        /*368d8*/ 	.byte	0x5d, 0x00
.L_9:


//--------------------- .nv.shared._ZN7cutlass9reference6device6kernel27BlockCompareRelativelyEqualINS_6half_tEEEvPiPKT_S8_mS6_S6_ --------------------------
	.section	.nv.shared._ZN7cutlass9reference6device6kernel27BlockCompareRelativelyEqualINS_6half_tEEEvPiPKT_S8_mS6_S6_,"aw",@nobits
	.sectionflags	@""
	.align	16
	.zero		1024


//--------------------- .nv.shared.reserved.0     --------------------------
	.section	.nv.shared.reserved.0,"aw",@nobits
	.weak		__nv_reservedSMEM_offset_0_alias
	.size		__nv_reservedSMEM_offset_0_alias, 0, 0
	.other		__nv_reservedSMEM_offset_0_alias,@"STO_CUDA_RESERVED_SHARED STV_DEFAULT"
__nv_reservedSMEM_offset_0_alias:
	.zero		0


//--------------------- .nv.global                --------------------------
	.section	.nv.global,"aw",@nobits
.nv.global:
	.type		_ZN34_INTERNAL_cd6b2b7b_4_k_cu_offset_A4cute1_E,@object
	.size		_ZN34_INTERNAL_cd6b2b7b_4_k_cu_offset_A4cute1_E,(_ZN34_INTERNAL_cd6b2b7b_4_k_cu_offset_A4cuda3std3__45__cpo6cbeginE - _ZN34_INTERNAL_cd6b2b7b_4_k_cu_offset_A4cute1_E)
_ZN34_INTERNAL_cd6b2b7b_4_k_cu_offset_A4cute1_E:
	.zero		1
	.type		_ZN34_INTERNAL_cd6b2b7b_4_k_cu_offset_A4cuda3std3__45__cpo6cbeginE,@object
	.size		_ZN34_INTERNAL_cd6b2b7b_4_k_cu_offset_A4cuda3std3__45__cpo6cbeginE,(_ZN34_INTERNAL_cd6b2b7b_4_k_cu_offset_A4cuda3std3__48in_placeE - _ZN34_INTERNAL_cd6b2b7b_4_k_cu_offset_A4cuda3std3__45__cpo6cbeginE)
_ZN34_INTERNAL_cd6b2b7b_4_k_cu_offset_A4cuda3std3__45__cpo6cbeginE:
	.zero		1
	.type		_ZN34_INTERNAL_cd6b2b7b_4_k_cu_offset_A4cuda3std3__48in_placeE,@object
	.size		_ZN34_INTERNAL_cd6b2b7b_4_k_cu_offset_A4cuda3std3__48in_placeE,(_ZN34_INTERNAL_cd6b2b7b_4_k_cu_offset_A4cuda3std6ranges3__45__cpo9iter_moveE - _ZN34_INTERNAL_cd6b2b7b_4_k_cu_offset_A4cuda3std3__48in_placeE)
_ZN34_INTERNAL_cd6b2b7b_4_k_cu_offset_A4cuda3std3__48in_placeE:
	.zero		1
	.type		_ZN34_INTERNAL_cd6b2b7b_4_k_cu_offset_A4cuda3std6ranges3__45__cpo9iter_moveE,@object
	.size		_ZN34_INTERNAL_cd6b2b7b_4_k_cu_offset_A4cuda3std6ranges3__45__cpo9iter_moveE,(_ZN34_INTERNAL_cd6b2b7b_4_k_cu_offset_A4cuda3std3__45__cpo5beginE - _ZN34_INTERNAL_cd6b2b7b_4_k_cu_offset_A4cuda3std6ranges3__45__cpo9iter_moveE)
_ZN34_INTERNAL_cd6b2b7b_4_k_cu_offset_A4cuda3std6ranges3__45__cpo9iter_moveE:
	.zero		1
	.type		_ZN34_INTERNAL_cd6b2b7b_4_k_cu_offset_A4cuda3std3__45__cpo5beginE,@object
	.size		_ZN34_INTERNAL_cd6b2b7b_4_k_cu_offset_A4cuda3std3__45__cpo5beginE,(_ZN34_INTERNAL_cd6b2b7b_4_k_cu_offset_A4cuda3std3__436_GLOBAL__N__cd6b2b7b_4_k_cu_offset_A6ignoreE - _ZN34_INTERNAL_cd6b2b7b_4_k_cu_offset_A4cuda3std3__45__cpo5beginE)
_ZN34_INTERNAL_cd6b2b7b_4_k_cu_offset_A4cuda3std3__45__cpo5beginE:
	.zero		1
	.type		_ZN34_INTERNAL_cd6b2b7b_4_k_cu_offset_A4cuda3std3__436_GLOBAL__N__cd6b2b7b_4_k_cu_offset_A6ignoreE,@object
	.size		_ZN34_INTERNAL_cd6b2b7b_4_k_cu_offset_A4cuda3std3__436_GLOBAL__N__cd6b2b7b_4_k_cu_offset_A6ignoreE,(_ZN34_INTERNAL_cd6b2b7b_4_k_cu_offset_A4cute7productE - _ZN34_INTERNAL_cd6b2b7b_4_k_cu_offset_A4cuda3std3__436_GLOBAL__N__cd6b2b7b_4_k_cu_offset_A6ignoreE)
_ZN34_INTERNAL_cd6b2b7b_4_k_cu_offset_A4cuda3std3__436_GLOBAL__N__cd6b2b7b_4_k_cu_offset_A6ignoreE:
	.zero		1
	.type		_ZN34_INTERNAL_cd6b2b7b_4_k_cu_offset_A4cute7productE,@object
	.size		_ZN34_INTERNAL_cd6b2b7b_4_k_cu_offset_A4cute7productE,(_ZN34_INTERNAL_cd6b2b7b_4_k_cu_offset_A4cuda3std3__45__cpo3endE - _ZN34_INTERNAL_cd6b2b7b_4_k_cu_offset_A4cute7productE)
_ZN34_INTERNAL_cd6b2b7b_4_k_cu_offset_A4cute7productE:
	.zero		1
	.type		_ZN34_INTERNAL_cd6b2b7b_4_k_cu_offset_A4cuda3std3__45__cpo3endE,@object
	.size		_ZN34_INTERNAL_cd6b2b7b_4_k_cu_offset_A4cuda3std3__45__cpo3endE,(_ZN34_INTERNAL_cd6b2b7b_4_k_cu_offset_A4cuda3std3__419piecewise_constructE - _ZN34_INTERNAL_cd6b2b7b_4_k_cu_offset_A4cuda3std3__45__cpo3endE)
_ZN34_INTERNAL_cd6b2b7b_4_k_cu_offset_A4cuda3std3__45__cpo3endE:
	.zero		1
	.type		_ZN34_INTERNAL_cd6b2b7b_4_k_cu_offset_A4cuda3std3__419piecewise_constructE,@object
	.size		_ZN34_INTERNAL_cd6b2b7b_4_k_cu_offset_A4cuda3std3__419piecewise_constructE,(_ZN34_INTERNAL_cd6b2b7b_4_k_cu_offset_A4cuda3std3__45__cpo4cendE - _ZN34_INTERNAL_cd6b2b7b_4_k_cu_offset_A4cuda3std3__419piecewise_constructE)
_ZN34_INTERNAL_cd6b2b7b_4_k_cu_offset_A4cuda3std3__419piecewise_constructE:
	.zero		1
	.type		_ZN34_INTERNAL_cd6b2b7b_4_k_cu_offset_A4cuda3std3__45__cpo4cendE,@object
	.size		_ZN34_INTERNAL_cd6b2b7b_4_k_cu_offset_A4cuda3std3__45__cpo4cendE,(_ZN34_INTERNAL_cd6b2b7b_4_k_cu_offset_A4cuda3std6ranges3__45__cpo4swapE - _ZN34_INTERNAL_cd6b2b7b_4_k_cu_offset_A4cuda3std3__45__cpo4cendE)
_ZN34_INTERNAL_cd6b2b7b_4_k_cu_offset_A4cuda3std3__45__cpo4cendE:
	.zero		1
	.type		_ZN34_INTERNAL_cd6b2b7b_4_k_cu_offset_A4cuda3std6ranges3__45__cpo4swapE,@object
	.size		_ZN34_INTERNAL_cd6b2b7b_4_k_cu_offset_A4cuda3std6ranges3__45__cpo4swapE,(.L_22 - _ZN34_INTERNAL_cd6b2b7b_4_k_cu_offset_A4cuda3std6ranges3__45__cpo4swapE)
_ZN34_INTERNAL_cd6b2b7b_4_k_cu_offset_A4cuda3std6ranges3__45__cpo4swapE:
	.zero		1
.L_22:


//--------------------- .nv.shared._ZN7cutlass9reference6device6kernel12BlockForEachINS_6half_tENS1_6detail17RandomUniformFuncIS4_EEEEvPT_mNT0_6ParamsE --------------------------
	.section	.nv.shared._ZN7cutlass9reference6device6kernel12BlockForEachINS_6half_tENS1_6detail17RandomUniformFuncIS4_EEEEvPT_mNT0_6ParamsE,"aw",@nobits
	.sectionflags	@""
	.align	16
	.zero		1024


//--------------------- .nv.shared._ZN7cutlass9reference6device6kernel12BlockForEachINS_12float_e5m2_tENS1_6detail17RandomUniformFuncIS4_EEEEvPT_mNT0_6ParamsE --------------------------
	.section	.nv.shared._ZN7cutlass9reference6device6kernel12BlockForEachINS_12float_e5m2_tENS1_6detail17RandomUniformFuncIS4_EEEEvPT_mNT0_6ParamsE,"aw",@nobits
	.sectionflags	@""
	.align	16
	.zero		1024


//--------------------- .nv.shared._ZN7cutlass9reference6device6kernel12BlockForEachINS_10bfloat16_tENS1_6detail17RandomUniformFuncIS4_EEEEvPT_mNT0_6ParamsE --------------------------
	.section	.nv.shared._ZN7cutlass9reference6device6kernel12BlockForEachINS_10bfloat16_tENS1_6detail17RandomUniformFuncIS4_EEEEvPT_mNT0_6ParamsE,"aw",@nobits
	.sectionflags	@""
	.align	16
	.zero		1024


//--------------------- .nv.shared._ZN7cutlass13device_kernelINS_4gemm6kernel13GemmUniversalINS1_17GroupProblemShapeIN4cute5tupleIJiiiEEEEENS1_10collective13CollectiveMmaINS1_49MainloopSm90ArrayTmaGmmaWarpSpecializedMixedInputILi19ENS6_IJNS5_1CILi1EEESD_SD_EEENS1_43KernelPtrArrayTmaWarpSpecializedCooperativeEEENS6_IJNSC_ILi128EEENSC_ILi16EEENSC_ILi64EEEEEENS6_IJNS_12float_e5m2_tENS_10bfloat16_tEEEEPNS6_IJlSD_NSC_ILi0EEEEEESM_SQ_NS5_8TiledMMAINS5_8MMA_AtomIJNS5_4SM904GMMA27MMA_64x16x16_F32BF16BF16_RSILNSU_5MajorE0ELSW_0ELNSU_7ScaleInE1ELSX_1EEEEEENS5_6LayoutINS6_IJNSC_ILi2EEESD_SD_EEENS6_IJSD_SO_SO_EEEEENS6_IJNS5_10UnderscoreES15_S15_EEEEENS5_13SM90_TMA_LOADENS5_14ComposedLayoutINS5_7SwizzleILi2ELi4ELi3EEENS5_18smem_ptr_flag_bitsILi8EEENS10_INS6_IJNSC_ILi8EEESJ_EEENS6_IJSJ_SD_EEEEEEENS5_9Copy_AtomIJNS5_39AutoVectorizingCopyWithAssumedAlignmentILi128EEESL_EEENS5_8identityES18_NS19_INS1A_ILi3ELi4ELi3EEENS1C_ILi16EEES1H_EEvS1N_EENS_8epilogue10collective18CollectiveEpilogueINS1S_30Sm90PtrArrayTmaWarpSpecializedILi2ELi1ELi8ELb1ELb0ELi2EEEJSK_NS6_IJSH_SI_EEENS_6half_tEPNS6_IJSD_lSO_EEES1Y_S20_NS1S_6fusion15FusionCallbacksIS1W_NS21_17LinearCombinationIS1Y_fS1Y_fLNS_15FloatRoundStyleE2EEESK_S1X_JEEES18_NS19_IS1O_S1P_NS10_INS6_IJSJ_S1E_EEENS6_IJSD_SJ_EEEEEEENS5_17SM75_U16x8_LDSM_TENS5_14SM90_TMA_STOREES2A_NS5_17SM90_U16x8_STSM_TENS1J_IJNS5_17SM90_U32x4_STSM_NES1Y_EEEvEEEvvEEEEvNT_6ParamsE --------------------------
	.section	.nv.shared._ZN7cutlass13device_kernelINS_4gemm6kernel13GemmUniversalINS1_17GroupProblemShapeIN4cute5tupleIJiiiEEEEENS1_10collective13CollectiveMmaINS1_49MainloopSm90ArrayTmaGmmaWarpSpecializedMixedInputILi19ENS6_IJNS5_1CILi1EEESD_SD_EEENS1_43KernelPtrArrayTmaWarpSpecializedCooperativeEEENS6_IJNSC_ILi128EEENSC_ILi16EEENSC_ILi64EEEEEENS6_IJNS_12float_e5m2_tENS_10bfloat16_tEEEEPNS6_IJlSD_NSC_ILi0EEEEEESM_SQ_NS5_8TiledMMAINS5_8MMA_AtomIJNS5_4SM904GMMA27MMA_64x16x16_F32BF16BF16_RSILNSU_5MajorE0ELSW_0ELNSU_7ScaleInE1ELSX_1EEEEEENS5_6LayoutINS6_IJNSC_ILi2EEESD_SD_EEENS6_IJSD_SO_SO_EEEEENS6_IJNS5_10UnderscoreES15_S15_EEEEENS5_13SM90_TMA_LOADENS5_14ComposedLayoutINS5_7SwizzleILi2ELi4ELi3EEENS5_18smem_ptr_flag_bitsILi8EEENS10_INS6_IJNSC_ILi8EEESJ_EEENS6_IJSJ_SD_EEEEEEENS5_9Copy_AtomIJNS5_39AutoVectorizingCopyWithAssumedAlignmentILi128EEESL_EEENS5_8identityES18_NS19_INS1A_ILi3ELi4ELi3EEENS1C_ILi16EEES1H_EEvS1N_EENS_8epilogue10collective18CollectiveEpilogueINS1S_30Sm90PtrArrayTmaWarpSpecializedILi2ELi1ELi8ELb1ELb0ELi2EEEJSK_NS6_IJSH_SI_EEENS_6half_tEPNS6_IJSD_lSO_EEES1Y_S20_NS1S_6fusion15FusionCallbacksIS1W_NS21_17LinearCombinationIS1Y_fS1Y_fLNS_15FloatRoundStyleE2EEESK_S1X_JEEES18_NS19_IS1O_S1P_NS10_INS6_IJSJ_S1E_EEENS6_IJSD_SJ_EEEEEEENS5_17SM75_U16x8_LDSM_TENS5_14SM90_TMA_STOREES2A_NS5_17SM90_U16x8_STSM_TENS1J_IJNS5_17SM90_U32x4_STSM_NES1Y_EEEvEEEvvEEEEvNT_6ParamsE,"aw",@nobits
	.sectionflags	@""
	.align	16
	.zero		1024


//--------------------- .nv.shared._ZN7cutlass13device_kernelINS_4gemm6kernel13GemmUniversalINS1_17GroupProblemShapeIN4cute5tupleIJiiiEEEEENS1_10collective13CollectiveMmaINS1_49MainloopSm90ArrayTmaGmmaWarpSpecializedMixedInputILi21ENS6_IJNS5_1CILi1EEESD_SD_EEENS1_43KernelPtrArrayTmaWarpSpecializedCooperativeEEENS6_IJNSC_ILi128EEENSC_ILi16EEENSC_ILi64EEEEEENS6_IJNS_12float_e5m2_tEEEEPNS6_IJlSD_NSC_ILi0EEEEEENS_10bfloat16_tESP_NS5_8TiledMMAINS5_8MMA_AtomIJNS5_4SM904GMMA27MMA_64x16x16_F32BF16BF16_RSILNSU_5MajorE0ELSW_0ELNSU_7ScaleInE1ELSX_1EEEEEENS5_6LayoutINS6_IJNSC_ILi2EEESD_SD_EEENS6_IJSD_SN_SN_EEEEENS6_IJNS5_10UnderscoreES15_S15_EEEEENS5_13SM90_TMA_LOADENS5_14ComposedLayoutINS5_7SwizzleILi2ELi4ELi3EEENS5_18smem_ptr_flag_bitsILi8EEENS10_INS6_IJNSC_ILi8EEESJ_EEENS6_IJSJ_SD_EEEEEEENS5_9Copy_AtomIJNS5_39AutoVectorizingCopyWithAssumedAlignmentILi128EEESL_EEENS5_8identityES18_NS19_INS1A_ILi3ELi4ELi3EEENS1C_ILi16EEES1H_EEvS1N_EENS_8epilogue10collective18CollectiveEpilogueINS1S_30Sm90PtrArrayTmaWarpSpecializedILi2ELi1ELi8ELb1ELb0ELi2EEEJSK_NS6_IJSH_SI_EEENS_6half_tEPNS6_IJSD_lSN_EEES1Y_S20_NS1S_6fusion15FusionCallbacksIS1W_NS21_17LinearCombinationIS1Y_fS1Y_fLNS_15FloatRoundStyleE2EEESK_S1X_JEEES18_NS19_IS1O_S1P_NS10_INS6_IJSJ_S1E_EEENS6_IJSD_SJ_EEEEEEENS5_17SM75_U16x8_LDSM_TENS5_14SM90_TMA_STOREES2A_NS5_17SM90_U16x8_STSM_TENS1J_IJNS5_17SM90_U32x4_STSM_NES1Y_EEEvEEEvvEEEEvNT_6ParamsE --------------------------
	.section	.nv.shared._ZN7cutlass13device_kernelINS_4gemm6kernel13GemmUniversalINS1_17GroupProblemShapeIN4cute5tupleIJiiiEEEEENS1_10collective13CollectiveMmaINS1_49MainloopSm90ArrayTmaGmmaWarpSpecializedMixedInputILi21ENS6_IJNS5_1CILi1EEESD_SD_EEENS1_43KernelPtrArrayTmaWarpSpecializedCooperativeEEENS6_IJNSC_ILi128EEENSC_ILi16EEENSC_ILi64EEEEEENS6_IJNS_12float_e5m2_tEEEEPNS6_IJlSD_NSC_ILi0EEEEEENS_10bfloat16_tESP_NS5_8TiledMMAINS5_8MMA_AtomIJNS5_4SM904GMMA27MMA_64x16x16_F32BF16BF16_RSILNSU_5MajorE0ELSW_0ELNSU_7ScaleInE1ELSX_1EEEEEENS5_6LayoutINS6_IJNSC_ILi2EEESD_SD_EEENS6_IJSD_SN_SN_EEEEENS6_IJNS5_10UnderscoreES15_S15_EEEEENS5_13SM90_TMA_LOADENS5_14ComposedLayoutINS5_7SwizzleILi2ELi4ELi3EEENS5_18smem_ptr_flag_bitsILi8EEENS10_INS6_IJNSC_ILi8EEESJ_EEENS6_IJSJ_SD_EEEEEEENS5_9Copy_AtomIJNS5_39AutoVectorizingCopyWithAssumedAlignmentILi128EEESL_EEENS5_8identityES18_NS19_INS1A_ILi3ELi4ELi3EEENS1C_ILi16EEES1H_EEvS1N_EENS_8epilogue10collective18CollectiveEpilogueINS1S_30Sm90PtrArrayTmaWarpSpecializedILi2ELi1ELi8ELb1ELb0ELi2EEEJSK_NS6_IJSH_SI_EEENS_6half_tEPNS6_IJSD_lSN_EEES1Y_S20_NS1S_6fusion15FusionCallbacksIS1W_NS21_17LinearCombinationIS1Y_fS1Y_fLNS_15FloatRoundStyleE2EEESK_S1X_JEEES18_NS19_IS1O_S1P_NS10_INS6_IJSJ_S1E_EEENS6_IJSD_SJ_EEEEEEENS5_17SM75_U16x8_LDSM_TENS5_14SM90_TMA_STOREES2A_NS5_17SM90_U16x8_STSM_TENS1J_IJNS5_17SM90_U32x4_STSM_NES1Y_EEEvEEEvvEEEEvNT_6ParamsE,"aw",@nobits
	.sectionflags	@""
	.align	16
	.zero		1024


//--------------------- .nv.shared._ZN7cutlass17dequantize_kernelINS_12float_e5m2_tENS_10bfloat16_tEN4cute6LayoutINS3_5tupleIJiiNS3_1CILi1EEEEEENS5_IJlS7_NS6_ILi0EEEEEEEES2_S2_NS4_INS5_IJiNS5_IJiiEEES7_EEENS5_IJS7_NS5_IJilEEElEEEEENS4_INS5_IJNS6_ILi128EEEEEENS5_IJS7_EEEEEEEvPT0_PKT_T1_PKT2_PKT3_T4_T5_ --------------------------
	.section	.nv.shared._ZN7cutlass17dequantize_kernelINS_12float_e5m2_tENS_10bfloat16_tEN4cute6LayoutINS3_5tupleIJiiNS3_1CILi1EEEEEENS5_IJlS7_NS6_ILi0EEEEEEEES2_S2_NS4_INS5_IJiNS5_IJiiEEES7_EEENS5_IJS7_NS5_IJilEEElEEEEENS4_INS5_IJNS6_ILi128EEEEEENS5_IJS7_EEEEEEEvPT0_PKT_T1_PKT2_PKT3_T4_T5_,"aw",@nobits
	.sectionflags	@""
	.align	16
	.zero		1024


//--------------------- .nv.shared._ZN7cutlass13device_kernelINS_4gemm6kernel13GemmUniversalIN4cute5tupleIJiiiEEENS1_10collective13CollectiveMmaINS1_34MainloopSm90TmaGmmaWarpSpecializedILi12ENS5_IJNS4_1CILi1EEESB_SB_EEENS1_35KernelTmaWarpSpecializedCooperativeEEENS5_IJNSA_ILi128EEENSA_ILi16EEENSA_ILi64EEEEEENS_10bfloat16_tENS5_IJlSB_lEEESJ_SK_NS4_8TiledMMAINS4_8MMA_AtomIJNS4_4SM904GMMA27MMA_64x16x16_F32BF16BF16_SSILNSO_5MajorE0ELSQ_0ELNSO_7ScaleInE1ELSR_1EEEEEENS4_6LayoutINS5_IJNSA_ILi2EEESB_SB_EEENS5_IJSB_NSA_ILi0EEESX_EEEEENS5_IJNS4_10UnderscoreES10_S10_EEEEENS4_13SM90_TMA_LOADENS4_14ComposedLayoutINS4_7SwizzleILi3ELi4ELi3EEENS4_18smem_ptr_flag_bitsILi16EEENSU_INS5_IJNSA_ILi8EEESH_EEENS5_IJSH_SB_EEEEEEEvNS4_8identityES13_S1D_vS1E_EENS_8epilogue10collective6detail29Sm90TmaWarpSpecializedAdapterINS1H_15DefaultEpilogueINS_6half_tESK_SK_NS1G_6thread17LinearCombinationIS1L_Li1EffLNS1M_9ScaleType4KindE0ELNS_15FloatRoundStyleE2ES1L_EENS1_15EpilogueDefaultEEEEEvvEEEEvNT_6ParamsE --------------------------
	.section	.nv.shared._ZN7cutlass13device_kernelINS_4gemm6kernel13GemmUniversalIN4cute5tupleIJiiiEEENS1_10collective13CollectiveMmaINS1_34MainloopSm90TmaGmmaWarpSpecializedILi12ENS5_IJNS4_1CILi1EEESB_SB_EEENS1_35KernelTmaWarpSpecializedCooperativeEEENS5_IJNSA_ILi128EEENSA_ILi16EEENSA_ILi64EEEEEENS_10bfloat16_tENS5_IJlSB_lEEESJ_SK_NS4_8TiledMMAINS4_8MMA_AtomIJNS4_4SM904GMMA27MMA_64x16x16_F32BF16BF16_SSILNSO_5MajorE0ELSQ_0ELNSO_7ScaleInE1ELSR_1EEEEEENS4_6LayoutINS5_IJNSA_ILi2EEESB_SB_EEENS5_IJSB_NSA_ILi0EEESX_EEEEENS5_IJNS4_10UnderscoreES10_S10_EEEEENS4_13SM90_TMA_LOADENS4_14ComposedLayoutINS4_7SwizzleILi3ELi4ELi3EEENS4_18smem_ptr_flag_bitsILi16EEENSU_INS5_IJNSA_ILi8EEESH_EEENS5_IJSH_SB_EEEEEEEvNS4_8identityES13_S1D_vS1E_EENS_8epilogue10collective6detail29Sm90TmaWarpSpecializedAdapterINS1H_15DefaultEpilogueINS_6half_tESK_SK_NS1G_6thread17LinearCombinationIS1L_Li1EffLNS1M_9ScaleType4KindE0ELNS_15FloatRoundStyleE2ES1L_EENS1_15EpilogueDefaultEEEEEvvEEEEvNT_6ParamsE,"aw",@nobits
	.sectionflags	@""
	.align	16
	.zero		1024


//--------------------- .nv.constant0._ZN7cutlass9reference6device6kernel27BlockCompareRelativelyEqualINS_6half_tEEEvPiPKT_S8_mS6_S6_ --------------------------
	.section	.nv.constant0._ZN7cutlass9reference6device6kernel27BlockCompareRelativelyEqualINS_6half_tEEEvPiPKT_S8_mS6_S6_,"a",@progbits
	.sectionflags	@""
	.align	4
.nv.constant0._ZN7cutlass9reference6device6kernel27BlockCompareRelativelyEqualINS_6half_tEEEvPiPKT_S8_mS6_S6_:
	.zero		564


//--------------------- .nv.constant0._ZN7cutlass9reference6device6kernel12BlockForEachINS_6half_tENS1_6detail17RandomUniformFuncIS4_EEEEvPT_mNT0_6ParamsE --------------------------
	.section	.nv.constant0._ZN7cutlass9reference6device6kernel12BlockForEachINS_6half_tENS1_6detail17RandomUniformFuncIS4_EEEEvPT_mNT0_6ParamsE,"a",@progbits
	.sectionflags	@""
	.align	4
.nv.constant0._ZN7cutlass9reference6device6kernel12BlockForEachINS_6half_tENS1_6detail17RandomUniformFuncIS4_EEEEvPT_mNT0_6ParamsE:
	.zero		592


//--------------------- .nv.constant0._ZN7cutlass9reference6device6kernel12BlockForEachINS_12float_e5m2_tENS1_6detail17RandomUniformFuncIS4_EEEEvPT_mNT0_6ParamsE --------------------------
	.section	.nv.constant0._ZN7cutlass9reference6device6kernel12BlockForEachINS_12float_e5m2_tENS1_6detail17RandomUniformFuncIS4_EEEEvPT_mNT0_6ParamsE,"a",@progbits
	.sectionflags	@""
	.align	4
.nv.constant0._ZN7cutlass9reference6device6kernel12BlockForEachINS_12float_e5m2_tENS1_6detail17RandomUniformFuncIS4_EEEEvPT_mNT0_6ParamsE:
	.zero		592


//--------------------- .nv.constant0._ZN7cutlass9reference6device6kernel12BlockForEachINS_10bfloat16_tENS1_6detail17RandomUniformFuncIS4_EEEEvPT_mNT0_6ParamsE --------------------------
	.section	.nv.constant0._ZN7cutlass9reference6device6kernel12BlockForEachINS_10bfloat16_tENS1_6detail17RandomUniformFuncIS4_EEEEvPT_mNT0_6ParamsE,"a",@progbits
	.sectionflags	@""
	.align	4
.nv.constant0._ZN7cutlass9reference6device6kernel12BlockForEachINS_10bfloat16_tENS1_6detail17RandomUniformFuncIS4_EEEEvPT_mNT0_6ParamsE:
	.zero		592


//--------------------- .nv.constant0._ZN7cutlass13device_kernelINS_4gemm6kernel13GemmUniversalINS1_17GroupProblemShapeIN4cute5tupleIJiiiEEEEENS1_10collective13CollectiveMmaINS1_49MainloopSm90ArrayTmaGmmaWarpSpecializedMixedInputILi19ENS6_IJNS5_1CILi1EEESD_SD_EEENS1_43KernelPtrArrayTmaWarpSpecializedCooperativeEEENS6_IJNSC_ILi128EEENSC_ILi16EEENSC_ILi64EEEEEENS6_IJNS_12float_e5m2_tENS_10bfloat16_tEEEEPNS6_IJlSD_NSC_ILi0EEEEEESM_SQ_NS5_8TiledMMAINS5_8MMA_AtomIJNS5_4SM904GMMA27MMA_64x16x16_F32BF16BF16_RSILNSU_5MajorE0ELSW_0ELNSU_7ScaleInE1ELSX_1EEEEEENS5_6LayoutINS6_IJNSC_ILi2EEESD_SD_EEENS6_IJSD_SO_SO_EEEEENS6_IJNS5_10UnderscoreES15_S15_EEEEENS5_13SM90_TMA_LOADENS5_14ComposedLayoutINS5_7SwizzleILi2ELi4ELi3EEENS5_18smem_ptr_flag_bitsILi8EEENS10_INS6_IJNSC_ILi8EEESJ_EEENS6_IJSJ_SD_EEEEEEENS5_9Copy_AtomIJNS5_39AutoVectorizingCopyWithAssumedAlignmentILi128EEESL_EEENS5_8identityES18_NS19_INS1A_ILi3ELi4ELi3EEENS1C_ILi16EEES1H_EEvS1N_EENS_8epilogue10collective18CollectiveEpilogueINS1S_30Sm90PtrArrayTmaWarpSpecializedILi2ELi1ELi8ELb1ELb0ELi2EEEJSK_NS6_IJSH_SI_EEENS_6half_tEPNS6_IJSD_lSO_EEES1Y_S20_NS1S_6fusion15FusionCallbacksIS1W_NS21_17LinearCombinationIS1Y_fS1Y_fLNS_15FloatRoundStyleE2EEESK_S1X_JEEES18_NS19_IS1O_S1P_NS10_INS6_IJSJ_S1E_EEENS6_IJSD_SJ_EEEEEEENS5_17SM75_U16x8_LDSM_TENS5_14SM90_TMA_STOREES2A_NS5_17SM90_U16x8_STSM_TENS1J_IJNS5_17SM90_U32x4_STSM_NES1Y_EEEvEEEvvEEEEvNT_6ParamsE --------------------------
	.section	.nv.constant0._ZN7cutlass13device_kernelINS_4gemm6kernel13GemmUniversalINS1_17GroupProblemShapeIN4cute5tupleIJiiiEEEEENS1_10collective13CollectiveMmaINS1_49MainloopSm90ArrayTmaGmmaWarpSpecializedMixedInputILi19ENS6_IJNS5_1CILi1EEESD_SD_EEENS1_43KernelPtrArrayTmaWarpSpecializedCooperativeEEENS6_IJNSC_ILi128EEENSC_ILi16EEENSC_ILi64EEEEEENS6_IJNS_12float_e5m2_tENS_10bfloat16_tEEEEPNS6_IJlSD_NSC_ILi0EEEEEESM_SQ_NS5_8TiledMMAINS5_8MMA_AtomIJNS5_4SM904GMMA27MMA_64x16x16_F32BF16BF16_RSILNSU_5MajorE0ELSW_0ELNSU_7ScaleInE1ELSX_1EEEEEENS5_6LayoutINS6_IJNSC_ILi2EEESD_SD_EEENS6_IJSD_SO_SO_EEEEENS6_IJNS5_10UnderscoreES15_S15_EEEEENS5_13SM90_TMA_LOADENS5_14ComposedLayoutINS5_7SwizzleILi2ELi4ELi3EEENS5_18smem_ptr_flag_bitsILi8EEENS10_INS6_IJNSC_ILi8EEESJ_EEENS6_IJSJ_SD_EEEEEEENS5_9Copy_AtomIJNS5_39AutoVectorizingCopyWithAssumedAlignmentILi128EEESL_EEENS5_8identityES18_NS19_INS1A_ILi3ELi4ELi3EEENS1C_ILi16EEES1H_EEvS1N_EENS_8epilogue10collective18CollectiveEpilogueINS1S_30Sm90PtrArrayTmaWarpSpecializedILi2ELi1ELi8ELb1ELb0ELi2EEEJSK_NS6_IJSH_SI_EEENS_6half_tEPNS6_IJSD_lSO_EEES1Y_S20_NS1S_6fusion15FusionCallbacksIS1W_NS21_17LinearCombinationIS1Y_fS1Y_fLNS_15FloatRoundStyleE2EEESK_S1X_JEEES18_NS19_IS1O_S1P_NS10_INS6_IJSJ_S1E_EEENS6_IJSD_SJ_EEEEEEENS5_17SM75_U16x8_LDSM_TENS5_14SM90_TMA_STOREES2A_NS5_17SM90_U16x8_STSM_TENS1J_IJNS5_17SM90_U32x4_STSM_NES1Y_EEEvEEEvvEEEEvNT_6ParamsE,"a",@progbits
	.sectionflags	@""
	.align	4
.nv.constant0._ZN7cutlass13device_kernelINS_4gemm6kernel13GemmUniversalINS1_17GroupProblemShapeIN4cute5tupleIJiiiEEEEENS1_10collective13CollectiveMmaINS1_49MainloopSm90ArrayTmaGmmaWarpSpecializedMixedInputILi19ENS6_IJNS5_1CILi1EEESD_SD_EEENS1_43KernelPtrArrayTmaWarpSpecializedCooperativeEEENS6_IJNSC_ILi128EEENSC_ILi16EEENSC_ILi64EEEEEENS6_IJNS_12float_e5m2_tENS_10bfloat16_tEEEEPNS6_IJlSD_NSC_ILi0EEEEEESM_SQ_NS5_8TiledMMAINS5_8MMA_AtomIJNS5_4SM904GMMA27MMA_64x16x16_F32BF16BF16_RSILNSU_5MajorE0ELSW_0ELNSU_7ScaleInE1ELSX_1EEEEEENS5_6LayoutINS6_IJNSC_ILi2EEESD_SD_EEENS6_IJSD_SO_SO_EEEEENS6_IJNS5_10UnderscoreES15_S15_EEEEENS5_13SM90_TMA_LOADENS5_14ComposedLayoutINS5_7SwizzleILi2ELi4ELi3EEENS5_18smem_ptr_flag_bitsILi8EEENS10_INS6_IJNSC_ILi8EEESJ_EEENS6_IJSJ_SD_EEEEEEENS5_9Copy_AtomIJNS5_39AutoVectorizingCopyWithAssumedAlignmentILi128EEESL_EEENS5_8identityES18_NS19_INS1A_ILi3ELi4ELi3EEENS1C_ILi16EEES1H_EEvS1N_EENS_8epilogue10collective18CollectiveEpilogueINS1S_30Sm90PtrArrayTmaWarpSpecializedILi2ELi1ELi8ELb1ELb0ELi2EEEJSK_NS6_IJSH_SI_EEENS_6half_tEPNS6_IJSD_lSO_EEES1Y_S20_NS1S_6fusion15FusionCallbacksIS1W_NS21_17LinearCombinationIS1Y_fS1Y_fLNS_15FloatRoundStyleE2EEESK_S1X_JEEES18_NS19_IS1O_S1P_NS10_INS6_IJSJ_S1E_EEENS6_IJSD_SJ_EEEEEEENS5_17SM75_U16x8_LDSM_TENS5_14SM90_TMA_STOREES2A_NS5_17SM90_U16x8_STSM_TENS1J_IJNS5_17SM90_U32x4_STSM_NES1Y_EEEvEEEvvEEEEvNT_6ParamsE:
	.zero		3072


//--------------------- .nv.constant0._ZN7cutlass13device_kernelINS_4gemm6kernel13GemmUniversalINS1_17GroupProblemShapeIN4cute5tupleIJiiiEEEEENS1_10collective13CollectiveMmaINS1_49MainloopSm90ArrayTmaGmmaWarpSpecializedMixedInputILi21ENS6_IJNS5_1CILi1EEESD_SD_EEENS1_43KernelPtrArrayTmaWarpSpecializedCooperativeEEENS6_IJNSC_ILi128EEENSC_ILi16EEENSC_ILi64EEEEEENS6_IJNS_12float_e5m2_tEEEEPNS6_IJlSD_NSC_ILi0EEEEEENS_10bfloat16_tESP_NS5_8TiledMMAINS5_8MMA_AtomIJNS5_4SM904GMMA27MMA_64x16x16_F32BF16BF16_RSILNSU_5MajorE0ELSW_0ELNSU_7ScaleInE1ELSX_1EEEEEENS5_6LayoutINS6_IJNSC_ILi2EEESD_SD_EEENS6_IJSD_SN_SN_EEEEENS6_IJNS5_10UnderscoreES15_S15_EEEEENS5_13SM90_TMA_LOADENS5_14ComposedLayoutINS5_7SwizzleILi2ELi4ELi3EEENS5_18smem_ptr_flag_bitsILi8EEENS10_INS6_IJNSC_ILi8EEESJ_EEENS6_IJSJ_SD_EEEEEEENS5_9Copy_AtomIJNS5_39AutoVectorizingCopyWithAssumedAlignmentILi128EEESL_EEENS5_8identityES18_NS19_INS1A_ILi3ELi4ELi3EEENS1C_ILi16EEES1H_EEvS1N_EENS_8epilogue10collective18CollectiveEpilogueINS1S_30Sm90PtrArrayTmaWarpSpecializedILi2ELi1ELi8ELb1ELb0ELi2EEEJSK_NS6_IJSH_SI_EEENS_6half_tEPNS6_IJSD_lSN_EEES1Y_S20_NS1S_6fusion15FusionCallbacksIS1W_NS21_17LinearCombinationIS1Y_fS1Y_fLNS_15FloatRoundStyleE2EEESK_S1X_JEEES18_NS19_IS1O_S1P_NS10_INS6_IJSJ_S1E_EEENS6_IJSD_SJ_EEEEEEENS5_17SM75_U16x8_LDSM_TENS5_14SM90_TMA_STOREES2A_NS5_17SM90_U16x8_STSM_TENS1J_IJNS5_17SM90_U32x4_STSM_NES1Y_EEEvEEEvvEEEEvNT_6ParamsE --------------------------
	.section	.nv.constant0._ZN7cutlass13device_kernelINS_4gemm6kernel13GemmUniversalINS1_17GroupProblemShapeIN4cute5tupleIJiiiEEEEENS1_10collective13CollectiveMmaINS1_49MainloopSm90ArrayTmaGmmaWarpSpecializedMixedInputILi21ENS6_IJNS5_1CILi1EEESD_SD_EEENS1_43KernelPtrArrayTmaWarpSpecializedCooperativeEEENS6_IJNSC_ILi128EEENSC_ILi16EEENSC_ILi64EEEEEENS6_IJNS_12float_e5m2_tEEEEPNS6_IJlSD_NSC_ILi0EEEEEENS_10bfloat16_tESP_NS5_8TiledMMAINS5_8MMA_AtomIJNS5_4SM904GMMA27MMA_64x16x16_F32BF16BF16_RSILNSU_5MajorE0ELSW_0ELNSU_7ScaleInE1ELSX_1EEEEEENS5_6LayoutINS6_IJNSC_ILi2EEESD_SD_EEENS6_IJSD_SN_SN_EEEEENS6_IJNS5_10UnderscoreES15_S15_EEEEENS5_13SM90_TMA_LOADENS5_14ComposedLayoutINS5_7SwizzleILi2ELi4ELi3EEENS5_18smem_ptr_flag_bitsILi8EEENS10_INS6_IJNSC_ILi8EEESJ_EEENS6_IJSJ_SD_EEEEEEENS5_9Copy_AtomIJNS5_39AutoVectorizingCopyWithAssumedAlignmentILi128EEESL_EEENS5_8identityES18_NS19_INS1A_ILi3ELi4ELi3EEENS1C_ILi16EEES1H_EEvS1N_EENS_8epilogue10collective18CollectiveEpilogueINS1S_30Sm90PtrArrayTmaWarpSpecializedILi2ELi1ELi8ELb1ELb0ELi2EEEJSK_NS6_IJSH_SI_EEENS_6half_tEPNS6_IJSD_lSN_EEES1Y_S20_NS1S_6fusion15FusionCallbacksIS1W_NS21_17LinearCombinationIS1Y_fS1Y_fLNS_15FloatRoundStyleE2EEESK_S1X_JEEES18_NS19_IS1O_S1P_NS10_INS6_IJSJ_S1E_EEENS6_IJSD_SJ_EEEEEEENS5_17SM75_U16x8_LDSM_TENS5_14SM90_TMA_STOREES2A_NS5_17SM90_U16x8_STSM_TENS1J_IJNS5_17SM90_U32x4_STSM_NES1Y_EEEvEEEvvEEEEvNT_6ParamsE,"a",@progbits
	.sectionflags	@""
	.align	4
.nv.constant0._ZN7cutlass13device_kernelINS_4gemm6kernel13GemmUniversalINS1_17GroupProblemShapeIN4cute5tupleIJiiiEEEEENS1_10collective13CollectiveMmaINS1_49MainloopSm90ArrayTmaGmmaWarpSpecializedMixedInputILi21ENS6_IJNS5_1CILi1EEESD_SD_EEENS1_43KernelPtrArrayTmaWarpSpecializedCooperativeEEENS6_IJNSC_ILi128EEENSC_ILi16EEENSC_ILi64EEEEEENS6_IJNS_12float_e5m2_tEEEEPNS6_IJlSD_NSC_ILi0EEEEEENS_10bfloat16_tESP_NS5_8TiledMMAINS5_8MMA_AtomIJNS5_4SM904GMMA27MMA_64x16x16_F32BF16BF16_RSILNSU_5MajorE0ELSW_0ELNSU_7ScaleInE1ELSX_1EEEEEENS5_6LayoutINS6_IJNSC_ILi2EEESD_SD_EEENS6_IJSD_SN_SN_EEEEENS6_IJNS5_10UnderscoreES15_S15_EEEEENS5_13SM90_TMA_LOADENS5_14ComposedLayoutINS5_7SwizzleILi2ELi4ELi3EEENS5_18smem_ptr_flag_bitsILi8EEENS10_INS6_IJNSC_ILi8EEESJ_EEENS6_IJSJ_SD_EEEEEEENS5_9Copy_AtomIJNS5_39AutoVectorizingCopyWithAssumedAlignmentILi128EEESL_EEENS5_8identityES18_NS19_INS1A_ILi3ELi4ELi3EEENS1C_ILi16EEES1H_EEvS1N_EENS_8epilogue10collective18CollectiveEpilogueINS1S_30Sm90PtrArrayTmaWarpSpecializedILi2ELi1ELi8ELb1ELb0ELi2EEEJSK_NS6_IJSH_SI_EEENS_6half_tEPNS6_IJSD_lSN_EEES1Y_S20_NS1S_6fusion15FusionCallbacksIS1W_NS21_17LinearCombinationIS1Y_fS1Y_fLNS_15FloatRoundStyleE2EEESK_S1X_JEEES18_NS19_IS1O_S1P_NS10_INS6_IJSJ_S1E_EEENS6_IJSD_SJ_EEEEEEENS5_17SM75_U16x8_LDSM_TENS5_14SM90_TMA_STOREES2A_NS5_17SM90_U16x8_STSM_TENS1J_IJNS5_17SM90_U32x4_STSM_NES1Y_EEEvEEEvvEEEEvNT_6ParamsE:
	.zero		3072


//--------------------- .nv.constant0._ZN7cutlass17dequantize_kernelINS_12float_e5m2_tENS_10bfloat16_tEN4cute6LayoutINS3_5tupleIJiiNS3_1CILi1EEEEEENS5_IJlS7_NS6_ILi0EEEEEEEES2_S2_NS4_INS5_IJiNS5_IJiiEEES7_EEENS5_IJS7_NS5_IJilEEElEEEEENS4_INS5_IJNS6_ILi128EEEEEENS5_IJS7_EEEEEEEvPT0_PKT_T1_PKT2_PKT3_T4_T5_ --------------------------
	.section	.nv.constant0._ZN7cutlass17dequantize_kernelINS_12float_e5m2_tENS_10bfloat16_tEN4cute6LayoutINS3_5tupleIJiiNS3_1CILi1EEEEEENS5_IJlS7_NS6_ILi0EEEEEEEES2_S2_NS4_INS5_IJiNS5_IJiiEEES7_EEENS5_IJS7_NS5_IJilEEElEEEEENS4_INS5_IJNS6_ILi128EEEEEENS5_IJS7_EEEEEEEvPT0_PKT_T1_PKT2_PKT3_T4_T5_,"a",@progbits
	.sectionflags	@""
	.align	4
.nv.constant0._ZN7cutlass17dequantize_kernelINS_12float_e5m2_tENS_10bfloat16_tEN4cute6LayoutINS3_5tupleIJiiNS3_1CILi1EEEEEENS5_IJlS7_NS6_ILi0EEEEEEEES2_S2_NS4_INS5_IJiNS5_IJiiEEES7_EEENS5_IJS7_NS5_IJilEEElEEEEENS4_INS5_IJNS6_ILi128EEEEEENS5_IJS7_EEEEEEEvPT0_PKT_T1_PKT2_PKT3_T4_T5_:
	.zero		617


//--------------------- .nv.constant0._ZN7cutlass13device_kernelINS_4gemm6kernel13GemmUniversalIN4cute5tupleIJiiiEEENS1_10collective13CollectiveMmaINS1_34MainloopSm90TmaGmmaWarpSpecializedILi12ENS5_IJNS4_1CILi1EEESB_SB_EEENS1_35KernelTmaWarpSpecializedCooperativeEEENS5_IJNSA_ILi128EEENSA_ILi16EEENSA_ILi64EEEEEENS_10bfloat16_tENS5_IJlSB_lEEESJ_SK_NS4_8TiledMMAINS4_8MMA_AtomIJNS4_4SM904GMMA27MMA_64x16x16_F32BF16BF16_SSILNSO_5MajorE0ELSQ_0ELNSO_7ScaleInE1ELSR_1EEEEEENS4_6LayoutINS5_IJNSA_ILi2EEESB_SB_EEENS5_IJSB_NSA_ILi0EEESX_EEEEENS5_IJNS4_10UnderscoreES10_S10_EEEEENS4_13SM90_TMA_LOADENS4_14ComposedLayoutINS4_7SwizzleILi3ELi4ELi3EEENS4_18smem_ptr_flag_bitsILi16EEENSU_INS5_IJNSA_ILi8EEESH_EEENS5_IJSH_SB_EEEEEEEvNS4_8identityES13_S1D_vS1E_EENS_8epilogue10collective6detail29Sm90TmaWarpSpecializedAdapterINS1H_15DefaultEpilogueINS_6half_tESK_SK_NS1G_6thread17LinearCombinationIS1L_Li1EffLNS1M_9ScaleType4KindE0ELNS_15FloatRoundStyleE2ES1L_EENS1_15EpilogueDefaultEEEEEvvEEEEvNT_6ParamsE --------------------------
	.section	.nv.constant0._ZN7cutlass13device_kernelINS_4gemm6kernel13GemmUniversalIN4cute5tupleIJiiiEEENS1_10collective13CollectiveMmaINS1_34MainloopSm90TmaGmmaWarpSpecializedILi12ENS5_IJNS4_1CILi1EEESB_SB_EEENS1_35KernelTmaWarpSpecializedCooperativeEEENS5_IJNSA_ILi128EEENSA_ILi16EEENSA_ILi64EEEEEENS_10bfloat16_tENS5_IJlSB_lEEESJ_SK_NS4_8TiledMMAINS4_8MMA_AtomIJNS4_4SM904GMMA27MMA_64x16x16_F32BF16BF16_SSILNSO_5MajorE0ELSQ_0ELNSO_7ScaleInE1ELSR_1EEEEEENS4_6LayoutINS5_IJNSA_ILi2EEESB_SB_EEENS5_IJSB_NSA_ILi0EEESX_EEEEENS5_IJNS4_10UnderscoreES10_S10_EEEEENS4_13SM90_TMA_LOADENS4_14ComposedLayoutINS4_7SwizzleILi3ELi4ELi3EEENS4_18smem_ptr_flag_bitsILi16EEENSU_INS5_IJNSA_ILi8EEESH_EEENS5_IJSH_SB_EEEEEEEvNS4_8identityES13_S1D_vS1E_EENS_8epilogue10collective6detail29Sm90TmaWarpSpecializedAdapterINS1H_15DefaultEpilogueINS_6half_tESK_SK_NS1G_6thread17LinearCombinationIS1L_Li1EffLNS1M_9ScaleType4KindE0ELNS_15FloatRoundStyleE2ES1L_EENS1_15EpilogueDefaultEEEEEvvEEEEvNT_6ParamsE,"a",@progbits
	.sectionflags	@""
	.align	4
.nv.constant0._ZN7cutlass13device_kernelINS_4gemm6kernel13GemmUniversalIN4cute5tupleIJiiiEEENS1_10collective13CollectiveMmaINS1_34MainloopSm90TmaGmmaWarpSpecializedILi12ENS5_IJNS4_1CILi1EEESB_SB_EEENS1_35KernelTmaWarpSpecializedCooperativeEEENS5_IJNSA_ILi128EEENSA_ILi16EEENSA_ILi64EEEEEENS_10bfloat16_tENS5_IJlSB_lEEESJ_SK_NS4_8TiledMMAINS4_8MMA_AtomIJNS4_4SM904GMMA27MMA_64x16x16_F32BF16BF16_SSILNSO_5MajorE0ELSQ_0ELNSO_7ScaleInE1ELSR_1EEEEEENS4_6LayoutINS5_IJNSA_ILi2EEESB_SB_EEENS5_IJSB_NSA_ILi0EEESX_EEEEENS5_IJNS4_10UnderscoreES10_S10_EEEEENS4_13SM90_TMA_LOADENS4_14ComposedLayoutINS4_7SwizzleILi3ELi4ELi3EEENS4_18smem_ptr_flag_bitsILi16EEENSU_INS5_IJNSA_ILi8EEESH_EEENS5_IJSH_SB_EEEEEEEvNS4_8identityES13_S1D_vS1E_EENS_8epilogue10collective6detail29Sm90TmaWarpSpecializedAdapterINS1H_15DefaultEpilogueINS_6half_tESK_SK_NS1G_6thread17LinearCombinationIS1L_Li1EffLNS1M_9ScaleType4KindE0ELNS_15FloatRoundStyleE2ES1L_EENS1_15EpilogueDefaultEEEEEvvEEEEvNT_6ParamsE:
	.zero		1664


//--------------------- SYMBOLS --------------------------

	.type		.nv.reservedSmem.offset0,@object
	.size		.nv.reservedSmem.offset0,0x4
	.type		__assertfail,@function
